def matmul_kernel(
    a_ptr,
    b_ptr,
    c_ptr,
    M,
    N,
    K,
    stride_am,
    stride_ak,
    stride_bk,
    stride_bn,
    stride_cm,
    stride_cn,
    BLOCK_M: tl.constexpr,
    BLOCK_N: tl.constexpr,
    BLOCK_K: tl.constexpr,
    GROUP_M: tl.constexpr,
):
    pid = tl.program_id(axis=0)
    num_pid_m = tl.cdiv(M, BLOCK_M)
    num_pid_n = tl.cdiv(N, BLOCK_N)
    num_pid_in_group = GROUP_M * num_pid_n
    group_id = pid // num_pid_in_group
    first_pid_m = group_id * GROUP_M
    group_size_m = min(num_pid_m - first_pid_m, GROUP_M)
    pid_m = first_pid_m + ((pid % num_pid_in_group) % group_size_m)
    pid_n = (pid % num_pid_in_group) // group_size_m

    offs_am = (pid_m * BLOCK_M + tl.arange(0, BLOCK_M)) % M
    offs_bn = (pid_n * BLOCK_N + tl.arange(0, BLOCK_N)) % N
    offs_k = tl.arange(0, BLOCK_K)
    a_ptrs = a_ptr + offs_am[:, None] * stride_am + offs_k[None, :] * stride_ak
    b_ptrs = b_ptr + offs_k[:, None] * stride_bk + offs_bn[None, :] * stride_bn

    acc = tl.zeros((BLOCK_M, BLOCK_N), dtype=tl.float32)
    for kk in range(0, tl.cdiv(K, BLOCK_K)):
        a = tl.load(a_ptrs, mask=offs_k[None, :] < K - kk * BLOCK_K, other=0.0)
        b = tl.load(b_ptrs, mask=offs_k[:, None] < K - kk * BLOCK_K, other=0.0)
        acc = tl.dot(a, b, acc)
        a_ptrs += BLOCK_K * stride_ak
        b_ptrs += BLOCK_K * stride_bk

    c = acc.to(c_ptr.dtype.element_ty)
    offs_cm = pid_m * BLOCK_M + tl.arange(0, BLOCK_M)
    offs_cn = pid_n * BLOCK_N + tl.arange(0, BLOCK_N)
    c_ptrs = c_ptr + offs_cm[:, None] * stride_cm + offs_cn[None, :] * stride_cn
    mask = (offs_cm[:, None] < M) & (offs_cn[None, :] < N)
    tl.store(c_ptrs, c, mask=mask)

# config = {"BLOCK_K": 256, "BLOCK_M": 256, "BLOCK_N": 128, "GROUP_M": 8, "arch": "sm_100", "dtype": "bf16", "num_ctas": 1, "num_stages": 3, "num_warps": 4}
# arch = sm_100


// ===== COMPILED SASS (sm_100a) =====

	.target	sm_100a

	.elftype	@"ET_EXEC"


//--------------------- .note.nv.tkinfo           --------------------------
	.section	.note.nv.tkinfo,"",@"SHT_NOTE"
	.sectionflags	@"SHF_NOTE_NV_TKINFO"
	.tkinfo
        /*0018*/ 	.word	0x00000081
        /*0030*/ 	.string	""
        /*0030*/ 	.string	"ptxas-blackwell"
        /*0030*/ 	.string	"Cuda compilation tools, release 12.9, V12.9.86"
        /*0030*/ 	.string	"Build cuda_12.9.r12.9/compiler.36037853_0"
        /*0030*/ 	.string	"-v  -suppress-debug-info  -lineinfo  -arch sm_100a "



//--------------------- .note.nv.cuver            --------------------------
	.section	.note.nv.cuver,"",@"SHT_NOTE"
	.sectionflags	@"SHF_NOTE_NV_CUVER"
        /*0018*/ 	.short	0x0001
        /*001a*/ 	.short	0x0064
        /*001c*/ 	.short	0x0001
        /*001e*/ 	.short	0x0000
        /*0020*/ 	.short	0x0001
        /*0022*/ 	.short	0x0000


//--------------------- .nv.info                  --------------------------
	.section	.nv.info,"",@"SHT_CUDA_INFO"
	.align	4


	//----- nvinfo : EIATTR_REGCOUNT
	.align		4
        /*0000*/ 	.byte	0x04, 0x2f
        /*0002*/ 	.short	(.L_4 - .L_3)
	.align		4
.L_3:
        /*0004*/ 	.word	index@(matmul_kernel)
        /*0008*/ 	.word	0x00000060


	//----- nvinfo : EIATTR_FRAME_SIZE
	.align		4
.L_4:
        /*000c*/ 	.byte	0x04, 0x11
        /*000e*/ 	.short	(.L_6 - .L_5)
	.align		4
.L_5:
        /*0010*/ 	.word	index@($__internal_2_$__cuda_sm10x_tcgen05_guardrail_trap_unallocated_columns_being_dealloced)
        /*0014*/ 	.word	0x000041a8


	//----- nvinfo : EIATTR_FRAME_SIZE
	.align		4
.L_6:
        /*0018*/ 	.byte	0x04, 0x11
        /*001a*/ 	.short	(.L_8 - .L_7)
	.align		4
.L_7:
        /*001c*/ 	.word	index@($__internal_1_$__cuda_sm10x_tcgen05_guardrail_trap_phase_invalid_during_alloc)
        /*0020*/ 	.word	0x000041a8


	//----- nvinfo : EIATTR_FRAME_SIZE
	.align		4
.L_8:
        /*0024*/ 	.byte	0x04, 0x11
        /*0026*/ 	.short	(.L_10 - .L_9)
	.align		4
.L_9:
        /*0028*/ 	.word	index@($__internal_0_$__cuda_sm10x_tcgen05_guardrail_trap_col_being_dealloced_not_returned_by_alloc)
        /*002c*/ 	.word	0x000041a8


	//----- nvinfo : EIATTR_FRAME_SIZE
	.align		4
.L_10:
        /*0030*/ 	.byte	0x04, 0x11
        /*0032*/ 	.short	(.L_12 - .L_11)
	.align		4
.L_11:
        /*0034*/ 	.word	index@(matmul_kernel)
        /*0038*/ 	.word	0x000041a8


	//----- nvinfo : EIATTR_MIN_STACK_SIZE
	.align		4
.L_12:
        /*003c*/ 	.byte	0x04, 0x12
        /*003e*/ 	.short	(.L_14 - .L_13)
	.align		4
.L_13:
        /*0040*/ 	.word	index@(matmul_kernel)
        /*0044*/ 	.word	0x000041a8
.L_14:


//--------------------- .nv.info.matmul_kernel    --------------------------
	.section	.nv.info.matmul_kernel,"",@"SHT_CUDA_INFO"
	.sectionflags	@""
	.align	4


	//----- nvinfo : EIATTR_CUDA_API_VERSION
	.align		4
        /*0000*/ 	.byte	0x04, 0x37
        /*0002*/ 	.short	(.L_16 - .L_15)
.L_15:
        /*0004*/ 	.word	0x00000081


	//----- nvinfo : EIATTR_KPARAM_INFO
	.align		4
.L_16:
        /*0008*/ 	.byte	0x04, 0x17
        /*000a*/ 	.short	(.L_18 - .L_17)
.L_17:
        /*000c*/ 	.word	0x00000000
        /*0010*/ 	.short	0x000d
        /*0012*/ 	.short	0x0048
        /*0014*/ 	.byte	0x00, 0xf4, 0x21, 0x00


	//----- nvinfo : EIATTR_KPARAM_INFO
	.align		4
.L_18:
        /*0018*/ 	.byte	0x04, 0x17
        /*001a*/ 	.short	(.L_20 - .L_19)
.L_19:
        /*001c*/ 	.word	0x00000000
        /*0020*/ 	.short	0x000c
        /*0022*/ 	.short	0x0040
        /*0024*/ 	.byte	0x00, 0xf4, 0x21, 0x00


	//----- nvinfo : EIATTR_KPARAM_INFO
	.align		4
.L_20:
        /*0028*/ 	.byte	0x04, 0x17
        /*002a*/ 	.short	(.L_22 - .L_21)
.L_21:
        /*002c*/ 	.word	0x00000000
        /*0030*/ 	.short	0x000b
        /*0032*/ 	.short	0x0038
        /*0034*/ 	.byte	0x00, 0xf0, 0x11, 0x00


	//----- nvinfo : EIATTR_KPARAM_INFO
	.align		4
.L_22:
        /*0038*/ 	.byte	0x04, 0x17
        /*003a*/ 	.short	(.L_24 - .L_23)
.L_23:
        /*003c*/ 	.word	0x00000000
        /*0040*/ 	.short	0x000a
        /*0042*/ 	.short	0x0034
        /*0044*/ 	.byte	0x00, 0xf0, 0x11, 0x00


	//----- nvinfo : EIATTR_KPARAM_INFO
	.align		4
.L_24:
        /*0048*/ 	.byte	0x04, 0x17
        /*004a*/ 	.short	(.L_26 - .L_25)
.L_25:
        /*004c*/ 	.word	0x00000000
        /*0050*/ 	.short	0x0009
        /*0052*/ 	.short	0x0030
        /*0054*/ 	.byte	0x00, 0xf0, 0x11, 0x00


	//----- nvinfo : EIATTR_KPARAM_INFO
	.align		4
.L_26:
        /*0058*/ 	.byte	0x04, 0x17
        /*005a*/ 	.short	(.L_28 - .L_27)
.L_27:
        /*005c*/ 	.word	0x00000000
        /*0060*/ 	.short	0x0008
        /*0062*/ 	.short	0x002c
        /*0064*/ 	.byte	0x00, 0xf0, 0x11, 0x00


	//----- nvinfo : EIATTR_KPARAM_INFO
	.align		4
.L_28:
        /*0068*/ 	.byte	0x04, 0x17
        /*006a*/ 	.short	(.L_30 - .L_29)
.L_29:
        /*006c*/ 	.word	0x00000000
        /*0070*/ 	.short	0x0007
        /*0072*/ 	.short	0x0028
        /*0074*/ 	.byte	0x00, 0xf0, 0x11, 0x00


	//----- nvinfo : EIATTR_KPARAM_INFO
	.align		4
.L_30:
        /*0078*/ 	.byte	0x04, 0x17
        /*007a*/ 	.short	(.L_32 - .L_31)
.L_31:
        /*007c*/ 	.word	0x00000000
        /*0080*/ 	.short	0x0006
        /*0082*/ 	.short	0x0024
        /*0084*/ 	.byte	0x00, 0xf0, 0x11, 0x00


	//----- nvinfo : EIATTR_KPARAM_INFO
	.align		4
.L_32:
        /*0088*/ 	.byte	0x04, 0x17
        /*008a*/ 	.short	(.L_34 - .L_33)
.L_33:
        /*008c*/ 	.word	0x00000000
        /*0090*/ 	.short	0x0005
        /*0092*/ 	.short	0x0020
        /*0094*/ 	.byte	0x00, 0xf0, 0x11, 0x00


	//----- nvinfo : EIATTR_KPARAM_INFO
	.align		4
.L_34:
        /*0098*/ 	.byte	0x04, 0x17
        /*009a*/ 	.short	(.L_36 - .L_35)
.L_35:
        /*009c*/ 	.word	0x00000000
        /*00a0*/ 	.short	0x0004
        /*00a2*/ 	.short	0x001c
        /*00a4*/ 	.byte	0x00, 0xf0, 0x11, 0x00


	//----- nvinfo : EIATTR_KPARAM_INFO
	.align		4
.L_36:
        /*00a8*/ 	.byte	0x04, 0x17
        /*00aa*/ 	.short	(.L_38 - .L_37)
.L_37:
        /*00ac*/ 	.word	0x00000000
        /*00b0*/ 	.short	0x0003
        /*00b2*/ 	.short	0x0018
        /*00b4*/ 	.byte	0x00, 0xf0, 0x11, 0x00


	//----- nvinfo : EIATTR_KPARAM_INFO
	.align		4
.L_38:
        /*00b8*/ 	.byte	0x04, 0x17
        /*00ba*/ 	.short	(.L_40 - .L_39)
.L_39:
        /*00bc*/ 	.word	0x00000000
        /*00c0*/ 	.short	0x0002
        /*00c2*/ 	.short	0x0010
        /*00c4*/ 	.byte	0x00, 0xf4, 0x21, 0x00


	//----- nvinfo : EIATTR_KPARAM_INFO
	.align		4
.L_40:
        /*00c8*/ 	.byte	0x04, 0x17
        /*00ca*/ 	.short	(.L_42 - .L_41)
.L_41:
        /*00cc*/ 	.word	0x00000000
        /*00d0*/ 	.short	0x0001
        /*00d2*/ 	.short	0x0008
        /*00d4*/ 	.byte	0x00, 0xf4, 0x21, 0x00


	//----- nvinfo : EIATTR_KPARAM_INFO
	.align		4
.L_42:
        /*00d8*/ 	.byte	0x04, 0x17
        /*00da*/ 	.short	(.L_44 - .L_43)
.L_43:
        /*00dc*/ 	.word	0x00000000
        /*00e0*/ 	.short	0x0000
        /*00e2*/ 	.short	0x0000
        /*00e4*/ 	.byte	0x00, 0xf4, 0x21, 0x00


	//----- nvinfo : EIATTR_AT_ENTRY_FRAGMENTS
	.align		4
.L_44:
        /*00e8*/ 	.byte	0x04, 0x4f
        /*00ea*/ 	.short	(.L_46 - .L_45)


	//   ....[0]....
.L_45:
        /*00ec*/ 	.word	0x00000004


	//----- nvinfo : EIATTR_RESERVED_SMEM_USED
	.align		4
.L_46:
        /*00f0*/ 	.byte	0x01, 0x41
	.zero		2


	//----- nvinfo : EIATTR_SPARSE_MMA_MASK
	.align		4
        /*00f4*/ 	.byte	0x03, 0x50
        /*00f6*/ 	.short	0x0000


	//----- nvinfo : EIATTR_TCGEN05_1CTA_USED
	.align		4
        /*00f8*/ 	.byte	0x01, 0x51
	.zero		2


	//----- nvinfo : EIATTR_MAXREG_COUNT
	.align		4
        /*00fc*/ 	.byte	0x03, 0x1b
        /*00fe*/ 	.short	0x00ff


	//----- nvinfo : EIATTR_NUM_BARRIERS
	.align		4
        /*0100*/ 	.byte	0x02, 0x4c
        /*0102*/ 	.byte	0x01
	.zero		1


	//----- nvinfo : EIATTR_ANNOTATIONS
	.align		4
        /*0104*/ 	.byte	0x04, 0x55
        /*0106*/ 	.short	(.L_48 - .L_47)


	//   ....[0]....
.L_47:
        /*0108*/ 	.word	0x00000001
        /*010c*/ 	.byte	0xf0, 0x09, 0x00, 0x00, 0x01, 0x00, 0x00, 0x00, 0x20, 0x0a, 0x00, 0x00, 0x01, 0x00, 0x00, 0x00
        /* <DEDUP_REMOVED lines=2596> */
        /*a35c*/ 	.byte	0x00, 0x00, 0x03, 0x00


	//----- nvinfo : EIATTR_INT_WARP_WIDE_INSTR_OFFSETS
	.align		4
.L_48:
        /*a360*/ 	.byte	0x04, 0x31
        /*a362*/ 	.short	(.L_50 - .L_49)


	//   ....[0]....
.L_49:
        /*a364*/ 	.word	0x00007c40


	//   ....[1]....
        /*a368*/ 	.word	0x00007c60


	//   ....[2]....
        /*a36c*/ 	.word	0x00011150


	//   ....[3]....
        /*a370*/ 	.word	0x0006ad90


	//   ....[4]....
        /*a374*/ 	.word	0x0006add0


	//----- nvinfo : EIATTR_COOP_GROUP_MASK_REGIDS
	.align		4
.L_50:
        /*a378*/ 	.byte	0x04, 0x29
        /*a37a*/ 	.short	(.L_52 - .L_51)


	//   ....[0]....
.L_51:
        /*a37c*/ 	.word	0xffffffff


	//   ....[1]....
        /*a380*/ 	.word	0xffffffff


	//   ....[2]....
        /*a384*/ 	.word	0xffffffff


	//   ....[3]....
        /*a388*/ 	.word	0xffffffff


	//----- nvinfo : EIATTR_COOP_GROUP_INSTR_OFFSETS
	.align		4
.L_52:
        /*a38c*/ 	.byte	0x04, 0x28
        /*a38e*/ 	.short	(.L_54 - .L_53)


	//   ....[0]....
.L_53:
        /*a390*/ 	.word	0x00000060


	//   ....[1]....
        /*a394*/ 	.word	0x00000320


	//   ....[2]....
        /*a398*/ 	.word	0x0006ac10


	//   ....[3]....
        /*a39c*/ 	.word	0x0006ae80


	//----- nvinfo : EIATTR_VRC_CTA_INIT_COUNT
	.align		4
.L_54:
        /*a3a0*/ 	.byte	0x02, 0x4a
        /*a3a2*/ 	.byte	0x80
	.zero		1


	//----- nvinfo : EIATTR_MBARRIER_INSTR_OFFSETS
	.align		4
        /*a3a4*/ 	.byte	0x04, 0x39
        /*a3a6*/ 	.short	(.L_56 - .L_55)


	//   ....[0]....
.L_55:
        /*a3a8*/ 	.word	0x00007db0
        /*a3ac*/ 	.word	0x000000ff
        /*a3b0*/ 	.word	0x00000000
        /*a3b4*/ 	.short	0x0100
        /*a3b6*/ 	.byte	0x04
	.zero		1


	//   ....[1]....
        /*a3b8*/ 	.word	0x00011190
        /*a3bc*/ 	.word	0x000000ff
        /*a3c0*/ 	.word	0x00060008
        /*a3c4*/ 	.short	0x0100
        /*a3c6*/ 	.byte	0x4c
	.zero		1


	//   ....[2]....
        /*a3c8*/ 	.word	0x000265d0
        /*a3cc*/ 	.word	0x000000ff
        /*a3d0*/ 	.word	0x00000000
        /*a3d4*/ 	.short	0x010a
        /*a3d6*/ 	.byte	0x04
	.zero		1


	//   ....[3]....
        /*a3d8*/ 	.word	0x00060450
        /*a3dc*/ 	.word	0x000000ff
        /*a3e0*/ 	.word	0x00000000
        /*a3e4*/ 	.short	0x010a
        /*a3e6*/ 	.byte	0x04
	.zero		1


	//   ....[4]....
        /*a3e8*/ 	.word	0x00060590
        /*a3ec*/ 	.word	0x000000ff
        /*a3f0*/ 	.word	0x00060000
        /*a3f4*/ 	.short	0x0108
        /*a3f6*/ 	.byte	0x4c
	.zero		1


	//   ....[5]....
        /*a3f8*/ 	.word	0x00060740
        /*a3fc*/ 	.word	0x000000ff
        /*a400*/ 	.word	0x00060008
        /*a404*/ 	.short	0x0108
        /*a406*/ 	.byte	0x4c
	.zero		1


	//   ....[6]....
        /*a408*/ 	.word	0x0006aea0
        /*a40c*/ 	.word	0x000000ff
        /*a410*/ 	.word	0x00000000
        /*a414*/ 	.short	0x010a
        /*a416*/ 	.byte	0x04
	.zero		1


	//   ....[7]....
        /*a418*/ 	.word	0x0006aed0
        /*a41c*/ 	.word	0x000000ff
        /*a420*/ 	.word	0x00000000
        /*a424*/ 	.short	0x010a
        /*a426*/ 	.byte	0x04
	.zero		1


	//----- nvinfo : EIATTR_NUM_MBARRIERS
	.align		4
.L_56:
        /*a428*/ 	.byte	0x03, 0x38
        /*a42a*/ 	.short	0x0002


	//----- nvinfo : EIATTR_EXIT_INSTR_OFFSETS
	.align		4
        /*a42c*/ 	.byte	0x04, 0x1c
        /*a42e*/ 	.short	(.L_58 - .L_57)


	//   ....[0]....
.L_57:
        /*a430*/ 	.word	0x0006ae90


	//----- nvinfo : EIATTR_REQNTID
	.align		4
.L_58:
        /*a434*/ 	.byte	0x04, 0x10
        /*a436*/ 	.short	(.L_60 - .L_59)
.L_59:
        /*a438*/ 	.word	0x00000080
        /*a43c*/ 	.word	0x00000001
        /*a440*/ 	.word	0x00000001


	//----- nvinfo : EIATTR_CRS_STACK_SIZE
	.align		4
.L_60:
        /*a444*/ 	.byte	0x04, 0x1e
        /*a446*/ 	.short	(.L_62 - .L_61)
.L_61:
        /*a448*/ 	.word	0x00000000


	//----- nvinfo : EIATTR_CBANK_PARAM_SIZE
	.align		4
.L_62:
        /*a44c*/ 	.byte	0x03, 0x19
        /*a44e*/ 	.short	0x0050


	//----- nvinfo : EIATTR_PARAM_CBANK
	.align		4
        /*a450*/ 	.byte	0x04, 0x0a
        /*a452*/ 	.short	(.L_64 - .L_63)
	.align		4
.L_63:
        /*a454*/ 	.word	index@(.nv.constant0.matmul_kernel)
        /*a458*/ 	.short	0x0380
        /*a45a*/ 	.short	0x0050


	//----- nvinfo : EIATTR_SW_WAR
	.align		4
.L_64:
        /*a45c*/ 	.byte	0x04, 0x36
        /*a45e*/ 	.short	(.L_66 - .L_65)
.L_65:
        /*a460*/ 	.word	0x00000008
.L_66:


//--------------------- .nv.compat                --------------------------
	.section	.nv.compat,"",@"SHT_CUDA_COMPAT_INFO"
	.align	4
        /*0000*/ 	.byte	0x02, 0x02, 0x02, 0x00, 0x02, 0x05, 0x05, 0x00, 0x02, 0x03, 0x00, 0x00, 0x02, 0x06, 0x01, 0x00


//--------------------- .nv.callgraph             --------------------------
	.section	.nv.callgraph,"",@"SHT_CUDA_CALLGRAPH"
	.align	4
	.sectionentsize	8
	.align		4
        /*0000*/ 	.word	0x00000000
	.align		4
        /*0004*/ 	.word	0xffffffff
	.align		4
        /*0008*/ 	.word	0x00000000
	.align		4
        /*000c*/ 	.word	0xfffffffe
	.align		4
        /*0010*/ 	.word	0x00000000
	.align		4
        /*0014*/ 	.word	0xfffffffd
	.align		4
        /*0018*/ 	.word	0x00000000
	.align		4
        /*001c*/ 	.word	0xfffffffc


//--------------------- .text.matmul_kernel       --------------------------
	.section	.text.matmul_kernel,"ax",@progbits
	.align	128
        .global         matmul_kernel
        .type           matmul_kernel,@function
        .size           matmul_kernel,(.L_x_20 - matmul_kernel)
        .other          matmul_kernel,@"STO_CUDA_ENTRY STV_DEFAULT"
matmul_kernel:
.text.matmul_kernel:
[----:B------:R-:W0:Y:S01]  /*0000*/  LDC R1, c[0x0][0x37c] ;  /* 0x0000df00ff017b82 */ /* 0x000e220000000800 */
[----:B------:R-:W1:Y:S01]  /*0010*/  S2R R40, SR_TID.X ;  /* 0x0000000000287919 */ /* 0x000e620000002100 */
[----:B0-----:R-:W-:Y:S01]  /*0020*/  VIADD R1, R1, 0xffffbe58 ;  /* 0xffffbe5801017836 */ /* 0x001fe20000000000 */
[----:B-1----:R-:W-:-:S13]  /*0030*/  ISETP.GE.U32.AND P4, PT, R40, 0x20, PT ;  /* 0x000000202800780c */ /* 0x002fda0003f86070 */
[----:B------:R-:W-:Y:S05]  /*0040*/  @P4 BRA `(.L_x_0) ;  /* 0x0000000000b84947 */ /* 0x000fea0003800000 */
[----:B------:R-:W0:Y:S01]  /*0050*/  S2R R7, SR_CgaCtaId ;  /* 0x0000000000077919 */ /* 0x000e220000008800 */
[----:B------:R-:W-:Y:S01]  /*0060*/  NOP ;  /* 0x0000000000007918 */ /* 0x000fe20000000000 */
[----:B------:R-:W-:-:S04]  /*0070*/  MOV R0, 0x40 ;  /* 0x0000004000007802 */ /* 0x000fc80000000f00 */
[----:B0-----:R-:W-:Y:S02]  /*0080*/  LEA R2, R7, R0, 0x18 ;  /* 0x0000000007027211 */ /* 0x001fe400078ec0ff */
[----:B------:R-:W-:-:S04]  /*0090*/  MOV R0, 0x400 ;  /* 0x0000040000007802 */ /* 0x000fc80000000f00 */
[----:B------:R-:W0:Y:S01]  /*00a0*/  LDS.U8 R2, [R2] ;  /* 0x0000000002027984 */ /* 0x000e220000000000 */
[----:B------:R-:W-:Y:S02]  /*00b0*/  LEA R0, R7, R0, 0x18 ;  /* 0x0000000007007211 */ /* 0x000fe400078ec0ff */
[----:B0-----:R-:W-:-:S13]  /*00c0*/  ISETP.NE.AND P0, PT, R2, RZ, PT ;  /* 0x000000ff0200720c */ /* 0x001fda0003f05270 */
[----:B------:R-:W-:Y:S05]  /*00d0*/  @P0 BRA `(.L_x_1) ;  /* 0x00000000007c0947 */ /* 0x000fea0003800000 */
[----:B------:R-:W-:-:S13]  /*00e0*/  ELECT P0, URZ, PT ;  /* 0x0000000000ff782f */ /* 0x000fda0003800000 */
[----:B------:R-:W-:Y:S05]  /*00f0*/  @!P0 BRA `(.L_x_2) ;  /* 0x0000000000848947 */ /* 0x000fea0003800000 */
[----:B------:R-:W-:Y:S01]  /*0100*/  UMOV UR4, 0x8 ;  /* 0x0000000800047882 */ /* 0x000fe20000000000 */
[----:B------:R-:W-:Y:S02]  /*0110*/  IMAD.MOV.U32 R9, RZ, RZ, 0x1 ;  /* 0x00000001ff097424 */ /* 0x000fe400078e00ff */
[----:B------:R-:W-:Y:S02]  /*0120*/  IMAD.MOV.U32 R3, RZ, RZ, 0xff ;  /* 0x000000ffff037424 */ /* 0x000fe400078e00ff */
[----:B------:R-:W-:Y:S04]  /*0130*/  DEPBAR.LE SB0, 0x36 ;  /* 0x00008d800000791a */ /* 0x000fe80000000000 */
[----:B------:R-:W0:Y:S02]  /*0140*/  UTCATOMSWS.FIND_AND_SET.ALIGN UP0, UR4, UR4 ;  /* 0x00000004000475e3 */ /* 0x000e240008000800 */
[----:B0-----:R-:W-:-:S04]  /*0150*/  PLOP3.LUT P0, PT, PT, PT, UP0, 0x80, 0x8 ;  /* 0x000000000008781c */ /* 0x001fc80003f0f008 */
[----:B------:R-:W-:-:S04]  /*0160*/  SEL R2, RZ, 0xffffffff, !P0 ;  /* 0xffffffffff027807 */ /* 0x000fc80004000000 */
[----:B------:R-:W-:Y:S01]  /*0170*/  ISETP.NE.AND P0, PT, R2, RZ, PT ;  /* 0x000000ff0200720c */ /* 0x000fe20003f05270 */
[----:B------:R-:W-:-:S12]  /*0180*/  IMAD.U32 R2, RZ, RZ, UR4 ;  /* 0x00000004ff027e24 */ /* 0x000fd8000f8e00ff */
[----:B------:R-:W-:Y:S05]  /*0190*/  @P0 BRA `(.L_x_3) ;  /* 0x0000000000240947 */ /* 0x000fea0003800000 */
.L_x_4:
[----:B------:R-:W-:Y:S05]  /*01a0*/  NANOSLEEP 0x64 ;  /* 0x000000640000795d */ /* 0x000fea0003800000 */
[----:B------:R-:W-:-:S05]  /*01b0*/  UMOV UR4, 0x8 ;  /* 0x0000000800047882 */ /* 0x000fca0000000000 */
[----:B------:R-:W-:Y:S04]  /*01c0*/  DEPBAR.LE SB0, 0x36 ;  /* 0x00008d800000791a */ /* 0x000fe80000000000 */
[----:B------:R-:W0:Y:S02]  /*01d0*/  UTCATOMSWS.FIND_AND_SET.ALIGN UP0, UR4, UR4 ;  /* 0x00000004000475e3 */ /* 0x000e240008000800 */
[----:B0-----:R-:W-:-:S04]  /*01e0*/  PLOP3.LUT P0, PT, PT, PT, UP0, 0x80, 0x8 ;  /* 0x000000000008781c */ /* 0x001fc80003f0f008 */
[----:B------:R-:W-:-:S04]  /*01f0*/  SEL R2, RZ, 0xffffffff, !P0 ;  /* 0xffffffffff027807 */ /* 0x000fc80004000000 */
[----:B------:R-:W-:Y:S01]  /*0200*/  ISETP.NE.AND P0, PT, R2, RZ, PT ;  /* 0x000000ff0200720c */ /* 0x000fe20003f05270 */
[----:B------:R-:W-:-:S12]  /*0210*/  IMAD.U32 R2, RZ, RZ, UR4 ;  /* 0x00000004ff027e24 */ /* 0x000fd8000f8e00ff */
[----:B------:R-:W-:Y:S05]  /*0220*/  @!P0 BRA `(.L_x_4) ;  /* 0xfffffffc00dc8947 */ /* 0x000fea000383ffff */
.L_x_3:
[C---:B------:R-:W-:Y:S01]  /*0230*/  VIADD R4, R2.reuse, 0x10 ;  /* 0x0000001002047836 */ /* 0x040fe20000000000 */
[----:B------:R-:W-:Y:S02]  /*0240*/  SHF.L.U32 R3, R3, R2, RZ ;  /* 0x0000000203037219 */ /* 0x000fe400000006ff */
[----:B------:R-:W-:Y:S02]  /*0250*/  MOV R5, 0x50 ;  /* 0x0000005000057802 */ /* 0x000fe40000000f00 */
[----:B------:R-:W-:Y:S02]  /*0260*/  SHF.L.U32 R4, R9, R4, RZ ;  /* 0x0000000409047219 */ /* 0x000fe400000006ff */
[----:B------:R-:W-:Y:S01]  /*0270*/  LEA R6, R7, R5, 0x18 ;  /* 0x0000000507067211 */ /* 0x000fe200078ec0ff */
[----:B------:R-:W-:Y:S01]  /*0280*/  IMAD.SHL.U32 R5, R2, 0x20, RZ ;  /* 0x0000002002057824 */ /* 0x000fe200078e00ff */
[----:B------:R-:W-:-:S05]  /*0290*/  LOP3.LUT R3, R4, R3, RZ, 0xfc, !PT ;  /* 0x0000000304037212 */ /* 0x000fca00078efcff */
[----:B------:R0:W-:Y:S04]  /*02a0*/  ATOMS.OR RZ, [R6], R3 ;  /* 0x0000000306ff738c */ /* 0x0001e80003000000 */
[----:B------:R0:W-:Y:S01]  /*02b0*/  STS [R0], R5 ;  /* 0x0000000500007388 */ /* 0x0001e20000000800 */
[----:B------:R-:W-:Y:S05]  /*02c0*/  BRA `(.L_x_2) ;  /* 0x0000000000107947 */ /* 0x000fea0003800000 */
.L_x_1:
[----:B------:R-:W-:Y:S01]  /*02d0*/  IMAD.MOV.U32 R3, RZ, RZ, -0x1 ;  /* 0xffffffffff037424 */ /* 0x000fe200078e00ff */
[----:B------:R-:W-:-:S04]  /*02e0*/  MOV R2, 0x310 ;  /* 0x0000031000027802 */ /* 0x000fc80000000f00 */
[----:B------:R0:W-:Y:S03]  /*02f0*/  STS [R0], R3 ;  /* 0x0000000300007388 */ /* 0x0001e60000000800 */
[----:B0-----:R-:W-:Y:S05]  /*0300*/  CALL.REL.NOINC `($__internal_1_$__cuda_sm10x_tcgen05_guardrail_trap_phase_invalid_during_alloc) ;  /* 0x000006ac00087944 */ /* 0x001fea0003c00000 */
.L_x_2:
[----:B------:R-:W-:Y:S05]  /*0310*/  WARPSYNC.ALL ;  /* 0x0000000000007948 */ /* 0x000fea0003800000 */
[----:B------:R-:W-:Y:S01]  /*0320*/  NOP ;  /* 0x0000000000007918 */ /* 0x000fe20000000000 */
.L_x_0:
[----:B------:R-:W1:Y:S01]  /*0330*/  LDC.64 R92, c[0x0][0x398] ;  /* 0x0000e600ff5c7b82 */ /* 0x000e620000000a00 */
[----:B0-----:R-:W0:Y:S01]  /*0340*/  S2R R5, SR_CTAID.X ;  /* 0x0000000000057919 */ /* 0x001e220000002500 */
[----:B------:R-:W-:Y:S01]  /*0350*/  SHF.R.U32.HI R12, RZ, 0x5, R40 ;  /* 0x00000005ff0c7819 */ /* 0x000fe20000011628 */
[----:B------:R-:W-:Y:S01]  /*0360*/  IMAD.MOV.U32 R36, RZ, RZ, RZ ;  /* 0x000000ffff247224 */ /* 0x000fe200078e00ff */
[----:B------:R-:W-:-:S04]  /*0370*/  LOP3.LUT R14, R40, 0x7f, RZ, 0xc0, !PT ;  /* 0x0000007f280e7812 */ /* 0x000fc800078ec0ff */
[----:B------:R-:W2:Y:S01]  /*0380*/  S2UR UR4, SR_CgaCtaId ;  /* 0x00000000000479c3 */ /* 0x000ea20000008800 */
[----:B-1----:R-:W-:Y:S01]  /*0390*/  VIADD R0, R93, 0x7f ;  /* 0x0000007f5d007836 */ /* 0x002fe20000000000 */
[-C--:B------:R-:W-:Y:S02]  /*03a0*/  IABS R11, R92.reuse ;  /* 0x0000005c000b7213 */ /* 0x080fe40000000000 */
[----:B------:R-:W-:Y:S02]  /*03b0*/  IABS R28, R93 ;  /* 0x0000005d001c7213 */ /* 0x000fe40000000000 */
[----:B------:R-:W-:Y:S02]  /*03c0*/  SHF.R.S32.HI R3, RZ, 0x1f, R0 ;  /* 0x0000001fff037819 */ /* 0x000fe40000011400 */
[----:B------:R-:W-:Y:S02]  /*03d0*/  LOP3.LUT R33, RZ, R92, RZ, 0x33, !PT ;  /* 0x0000005cff217212 */ /* 0x000fe400078e33ff */
[----:B------:R-:W-:-:S02]  /*03e0*/  LEA.HI R3, R3, R0, RZ, 0x7 ;  /* 0x0000000003037211 */ /* 0x000fc400078f38ff */
[----:B0-----:R-:W-:Y:S02]  /*03f0*/  IABS R8, R5 ;  /* 0x0000000500087213 */ /* 0x001fe40000000000 */
[----:B------:R-:W-:-:S05]  /*0400*/  SHF.R.S32.HI R3, RZ, 0x7, R3 ;  /* 0x00000007ff037819 */ /* 0x000fca0000011403 */
[----:B------:R-:W-:-:S05]  /*0410*/  IMAD.SHL.U32 R4, R3, 0x8, RZ ;  /* 0x0000000803047824 */ /* 0x000fca00078e00ff */
[-C--:B------:R-:W-:Y:S02]  /*0420*/  IABS R7, R4.reuse ;  /* 0x0000000400077213 */ /* 0x080fe40000000000 */
[----:B------:R-:W-:Y:S02]  /*0430*/  IABS R10, R4 ;  /* 0x00000004000a7213 */ /* 0x000fe40000000000 */
[----:B------:R-:W0:Y:S08]  /*0440*/  I2F.RP R0, R7 ;  /* 0x0000000700007306 */ /* 0x000e300000209400 */
[----:B0-----:R-:W0:Y:S02]  /*0450*/  MUFU.RCP R0, R0 ;  /* 0x0000000000007308 */ /* 0x001e240000001000 */
[----:B0-----:R-:W-:-:S02]  /*0460*/  VIADD R2, R0, 0xffffffe ;  /* 0x0ffffffe00027836 */ /* 0x001fc40000000000 */
[----:B------:R-:W-:-:S04]  /*0470*/  IMAD.MOV R0, RZ, RZ, -R10 ;  /* 0x000000ffff007224 */ /* 0x000fc800078e0a0a */
[----:B------:R0:W1:Y:S02]  /*0480*/  F2I.FTZ.U32.TRUNC.NTZ R3, R2 ;  /* 0x0000000200037305 */ /* 0x000064000021f000 */
[----:B0-----:R-:W-:Y:S02]  /*0490*/  IMAD.MOV.U32 R2, RZ, RZ, RZ ;  /* 0x000000ffff027224 */ /* 0x001fe400078e00ff */
[----:B-1----:R-:W-:-:S04]  /*04a0*/  IMAD.MOV R6, RZ, RZ, -R3 ;  /* 0x000000ffff067224 */ /* 0x002fc800078e0a03 */
[----:B------:R-:W-:Y:S02]  /*04b0*/  IMAD R9, R6, R7, RZ ;  /* 0x0000000706097224 */ /* 0x000fe400078e02ff */
[----:B------:R-:W-:Y:S02]  /*04c0*/  IMAD.MOV.U32 R6, RZ, RZ, R8 ;  /* 0x000000ffff067224 */ /* 0x000fe400078e0008 */
[----:B------:R-:W-:-:S06]  /*04d0*/  IMAD.HI.U32 R3, R3, R9, R2 ;  /* 0x0000000903037227 */ /* 0x000fcc00078e0002 */
[----:B------:R-:W-:-:S04]  /*04e0*/  IMAD.HI.U32 R3, R3, R6, RZ ;  /* 0x0000000603037227 */ /* 0x000fc800078e00ff */
[----:B------:R-:W-:Y:S01]  /*04f0*/  IMAD R0, R3, R0, R6 ;  /* 0x0000000003007224 */ /* 0x000fe200078e0206 */
[----:B------:R-:W-:Y:S04]  /*0500*/  BAR.SYNC.DEFER_BLOCKING 0x0 ;  /* 0x0000000000007b1d */ /* 0x000fe80000010000 */
[----:B------:R-:W-:-:S13]  /*0510*/  ISETP.GT.U32.AND P1, PT, R7, R0, PT ;  /* 0x000000000700720c */ /* 0x000fda0003f24070 */
[----:B------:R-:W-:Y:S02]  /*0520*/  @!P1 IMAD.IADD R0, R0, 0x1, -R7 ;  /* 0x0000000100009824 */ /* 0x000fe400078e0a07 */
[----:B------:R-:W-:Y:S01]  /*0530*/  @!P1 VIADD R3, R3, 0x1 ;  /* 0x0000000103039836 */ /* 0x000fe20000000000 */
[----:B------:R-:W-:Y:S02]  /*0540*/  ISETP.NE.AND P1, PT, R4, RZ, PT ;  /* 0x000000ff0400720c */ /* 0x000fe40003f25270 */
[----:B------:R-:W-:Y:S02]  /*0550*/  ISETP.GE.U32.AND P0, PT, R0, R7, PT ;  /* 0x000000070000720c */ /* 0x000fe40003f06070 */
[----:B------:R-:W-:-:S04]  /*0560*/  LOP3.LUT R0, R5, R4, RZ, 0x3c, !PT ;  /* 0x0000000405007212 */ /* 0x000fc800078e3cff */
[----:B------:R-:W-:Y:S01]  /*0570*/  ISETP.GE.AND P2, PT, R0, RZ, PT ;  /* 0x000000ff0000720c */ /* 0x000fe20003f46270 */
[----:B------:R-:W-:-:S06]  /*0580*/  VIADD R0, R92, 0xff ;  /* 0x000000ff5c007836 */ /* 0x000fcc0000000000 */
[----:B------:R-:W-:-:S04]  /*0590*/  @P0 VIADD R3, R3, 0x1 ;  /* 0x0000000103030836 */ /* 0x000fc80000000000 */
[----:B------:R-:W-:Y:S01]  /*05a0*/  IMAD.MOV.U32 R2, RZ, RZ, R3 ;  /* 0x000000ffff027224 */ /* 0x000fe200078e0003 */
[----:B------:R-:W-:-:S03]  /*05b0*/  SHF.R.S32.HI R3, RZ, 0x1f, R0 ;  /* 0x0000001fff037819 */ /* 0x000fc60000011400 */
[----:B------:R-:W-:Y:S01]  /*05c0*/  @!P2 IMAD.MOV R2, RZ, RZ, -R2 ;  /* 0x000000ffff02a224 */ /* 0x000fe200078e0a02 */
[----:B------:R-:W-:Y:S02]  /*05d0*/  @!P1 LOP3.LUT R2, RZ, R4, RZ, 0x33, !PT ;  /* 0x00000004ff029212 */ /* 0x000fe400078e33ff */
[----:B------:R-:W-:-:S03]  /*05e0*/  LEA.HI R3, R3, R0, RZ, 0x8 ;  /* 0x0000000003037211 */ /* 0x000fc600078f40ff */
[----:B------:R-:W-:Y:S02]  /*05f0*/  IMAD.SHL.U32 R6, R2, 0x8, RZ ;  /* 0x0000000802067824 */ /* 0x000fe400078e00ff */
[----:B------:R-:W-:-:S03]  /*0600*/  IMAD.MOV R2, RZ, RZ, -R2 ;  /* 0x000000ffff027224 */ /* 0x000fc600078e0a02 */
[----:B------:R-:W-:Y:S01]  /*0610*/  LEA.HI.SX32 R3, R3, -R6, 0x18 ;  /* 0x8000000603037211 */ /* 0x000fe200078fc2ff */
[----:B------:R-:W-:-:S03]  /*0620*/  IMAD R8, R4, R2, R5 ;  /* 0x0000000204087224 */ /* 0x000fc600078e0205 */
[----:B------:R-:W-:-:S04]  /*0630*/  VIMNMX R13, PT, PT, R3, 0x8, PT ;  /* 0x00000008030d7848 */ /* 0x000fc80003fe0100 */
[-C--:B------:R-:W-:Y:S02]  /*0640*/  IABS R7, R13.reuse ;  /* 0x0000000d00077213 */ /* 0x080fe40000000000 */
[----:B------:R-:W-:Y:S02]  /*0650*/  IABS R4, R13 ;  /* 0x0000000d00047213 */ /* 0x000fe40000000000 */
[----:B------:R-:W0:Y:S08]  /*0660*/  I2F.RP R0, R7 ;  /* 0x0000000700007306 */ /* 0x000e300000209400 */
[----:B0-----:R-:W0:Y:S02]  /*0670*/  MUFU.RCP R0, R0 ;  /* 0x0000000000007308 */ /* 0x001e240000001000 */
[----:B0-----:R-:W-:Y:S01]  /*0680*/  VIADD R3, R0, 0xffffffe ;  /* 0x0ffffffe00037836 */ /* 0x001fe20000000000 */
[----:B------:R-:W-:-:S02]  /*0690*/  IADD3 R0, PT, PT, RZ, -R4, RZ ;  /* 0x80000004ff007210 */ /* 0x000fc40007ffe0ff */
[----:B------:R-:W-:-:S03]  /*06a0*/  MOV R4, 0x400 ;  /* 0x0000040000047802 */ /* 0x000fc60000000f00 */
[----:B------:R-:W0:Y:S01]  /*06b0*/  F2I.FTZ.U32.TRUNC.NTZ R3, R3 ;  /* 0x0000000300037305 */ /* 0x000e22000021f000 */
[----:B------:R-:W-:-:S13]  /*06c0*/  R2UR UR76, R4 ;  /* 0x00000000044c72ca */ /* 0x000fda00000e0000 */
[----:B--2---:R-:W-:Y:S01]  /*06d0*/  ULEA UR76, UR4, UR76, 0x18 ;  /* 0x0000004c044c7291 */ /* 0x004fe2000f8ec0ff */
[----:B0-----:R-:W-:-:S04]  /*06e0*/  IMAD.MOV R9, RZ, RZ, -R3 ;  /* 0x000000ffff097224 */ /* 0x001fc800078e0a03 */
[----:B------:R-:W-:Y:S01]  /*06f0*/  IMAD.MOV.U32 R2, RZ, RZ, R9 ;  /* 0x000000ffff027224 */ /* 0x000fe200078e0009 */
[----:B------:R-:W-:-:S03]  /*0700*/  IABS R9, R8 ;  /* 0x0000000800097213 */ /* 0x000fc60000000000 */
[----:B------:R-:W-:Y:S01]  /*0710*/  IMAD R5, R2, R7, RZ ;  /* 0x0000000702057224 */ /* 0x000fe200078e02ff */
[----:B------:R-:W0:Y:S01]  /*0720*/  LDS R10, [UR76] ;  /* 0x0000004cff0a7984 */ /* 0x000e220008000800 */
[----:B------:R-:W-:-:S04]  /*0730*/  IMAD.MOV.U32 R2, RZ, RZ, RZ ;  /* 0x000000ffff027224 */ /* 0x000fc800078e00ff */
[----:B------:R-:W-:Y:S02]  /*0740*/  IMAD.HI.U32 R2, R3, R5, R2 ;  /* 0x0000000503027227 */ /* 0x000fe400078e0002 */
[----:B------:R-:W1:Y:S04]  /*0750*/  I2F.RP R3, R11 ;  /* 0x0000000b00037306 */ /* 0x000e680000209400 */
[----:B------:R-:W-:-:S04]  /*0760*/  IMAD.HI.U32 R2, R2, R9, RZ ;  /* 0x0000000902027227 */ /* 0x000fc800078e00ff */
[----:B------:R-:W-:Y:S01]  /*0770*/  IMAD R0, R2, R0, R9 ;  /* 0x0000000002007224 */ /* 0x000fe200078e0209 */
[----:B------:R-:W2:Y:S01]  /*0780*/  I2F.RP R5, R28 ;  /* 0x0000001c00057306 */ /* 0x000ea20000209400 */
[----:B------:R-:W-:Y:S03]  /*0790*/  BAR.SYNC.DEFER_BLOCKING 0x0 ;  /* 0x0000000000007b1d */ /* 0x000fe60000010000 */
[----:B------:R-:W-:-:S04]  /*07a0*/  ISETP.GT.U32.AND P1, PT, R7, R0, PT ;  /* 0x000000000700720c */ /* 0x000fc80003f24070 */
[----:B-1----:R-:W1:Y:S08]  /*07b0*/  MUFU.RCP R3, R3 ;  /* 0x0000000300037308 */ /* 0x002e700000001000 */
[----:B--2---:R-:W2:Y:S01]  /*07c0*/  MUFU.RCP R5, R5 ;  /* 0x0000000500057308 */ /* 0x004ea20000001000 */
[----:B------:R-:W-:Y:S02]  /*07d0*/  @!P1 IMAD.IADD R0, R0, 0x1, -R7 ;  /* 0x0000000100009824 */ /* 0x000fe400078e0a07 */
[----:B------:R-:W-:Y:S01]  /*07e0*/  @!P1 VIADD R2, R2, 0x1 ;  /* 0x0000000102029836 */ /* 0x000fe20000000000 */
[----:B------:R-:W-:-:S02]  /*07f0*/  ISETP.NE.AND P1, PT, R13, RZ, PT ;  /* 0x000000ff0d00720c */ /* 0x000fc40003f25270 */
[----:B------:R-:W-:Y:S02]  /*0800*/  ISETP.GE.U32.AND P0, PT, R0, R7, PT ;  /* 0x000000070000720c */ /* 0x000fe40003f06070 */
[----:B------:R-:W-:Y:S01]  /*0810*/  LOP3.LUT R0, R8, R13, RZ, 0x3c, !PT ;  /* 0x0000000d08007212 */ /* 0x000fe200078e3cff */
[----:B-1----:R-:W-:Y:S01]  /*0820*/  VIADD R4, R3, 0xffffffe ;  /* 0x0ffffffe03047836 */ /* 0x002fe20000000000 */
[----:B0-----:R-:W-:Y:S02]  /*0830*/  R2UR UR5, R10 ;  /* 0x000000000a0572ca */ /* 0x001fe400000e0000 */
[----:B------:R-:W-:Y:S01]  /*0840*/  ISETP.GE.AND P2, PT, R0, RZ, PT ;  /* 0x000000ff0000720c */ /* 0x000fe20003f46270 */
[----:B------:R-:W0:Y:S01]  /*0850*/  F2I.FTZ.U32.TRUNC.NTZ R3, R4 ;  /* 0x0000000400037305 */ /* 0x000e22000021f000 */
[----:B--2---:R-:W-:-:S05]  /*0860*/  VIADD R5, R5, 0xffffffe ;  /* 0x0ffffffe05057836 */ /* 0x004fca0000000000 */
[----:B------:R-:W-:Y:S02]  /*0870*/  @P0 VIADD R2, R2, 0x1 ;  /* 0x0000000102020836 */ /* 0x000fe40000000000 */
[----:B------:R-:W1:Y:S02]  /*0880*/  F2I.FTZ.U32.TRUNC.NTZ R37, R5 ;  /* 0x0000000500257305 */ /* 0x000e64000021f000 */
[----:B------:R-:W-:-:S04]  /*0890*/  IMAD.MOV.U32 R9, RZ, RZ, R2 ;  /* 0x000000ffff097224 */ /* 0x000fc800078e0002 */
[----:B------:R-:W-:Y:S01]  /*08a0*/  @!P2 IMAD.MOV R9, RZ, RZ, -R9 ;  /* 0x000000ffff09a224 */ /* 0x000fe200078e0a09 */
[----:B------:R-:W-:Y:S01]  /*08b0*/  @!P1 LOP3.LUT R9, RZ, R13, RZ, 0x33, !PT ;  /* 0x0000000dff099212 */ /* 0x000fe200078e33ff */
[----:B0-----:R-:W-:-:S04]  /*08c0*/  IMAD.MOV R2, RZ, RZ, -R3 ;  /* 0x000000ffff027224 */ /* 0x001fc800078e0a03 */
[----:B------:R-:W-:Y:S02]  /*08d0*/  IMAD.MOV R0, RZ, RZ, -R9 ;  /* 0x000000ffff007224 */ /* 0x000fe400078e0a09 */
[----:B------:R-:W-:Y:S02]  /*08e0*/  IMAD R7, R2, R11, RZ ;  /* 0x0000000b02077224 */ /* 0x000fe400078e02ff */
[----:B------:R-:W-:Y:S02]  /*08f0*/  IMAD R0, R13, R0, R8 ;  /* 0x000000000d007224 */ /* 0x000fe400078e0208 */
[----:B------:R-:W-:Y:S02]  /*0900*/  IMAD.MOV.U32 R2, RZ, RZ, RZ ;  /* 0x000000ffff027224 */ /* 0x000fe400078e00ff */
[----:B------:R-:W-:Y:S02]  /*0910*/  IMAD.IADD R0, R6, 0x1, R0 ;  /* 0x0000000106007824 */ /* 0x000fe400078e0200 */
[----:B------:R-:W-:-:S02]  /*0920*/  IMAD.SHL.U32 R6, R12, 0x200000, RZ ;  /* 0x002000000c067824 */ /* 0x000fc400078e00ff */
[----:B------:R-:W-:Y:S01]  /*0930*/  IMAD.SHL.U32 R4, R0, 0x100, RZ ;  /* 0x0000010000047824 */ /* 0x000fe200078e00ff */
[----:B------:R-:W-:Y:S01]  /*0940*/  PRMT R12, R14, 0x6540, R0 ;  /* 0x000065400e0c7816 */ /* 0x000fe20000000000 */
[----:B------:R-:W-:Y:S01]  /*0950*/  IMAD.HI.U32 R2, R3, R7, R2 ;  /* 0x0000000703027227 */ /* 0x000fe200078e0002 */
[----:B------:R-:W-:Y:S02]  /*0960*/  LOP3.LUT R6, R6, 0x600000, RZ, 0xc0, !PT ;  /* 0x0060000006067812 */ /* 0x000fe400078ec0ff */
[----:B------:R-:W-:Y:S01]  /*0970*/  LOP3.LUT R17, R4, 0x80, R14, 0xfe, !PT ;  /* 0x0000008004117812 */ /* 0x000fe200078efe0e */
[----:B-1----:R-:W-:Y:S01]  /*0980*/  IMAD.MOV R5, RZ, RZ, -R37 ;  /* 0x000000ffff057224 */ /* 0x002fe200078e0a25 */
[----:B------:R-:W-:Y:S01]  /*0990*/  IABS R3, R12 ;  /* 0x0000000c00037213 */ /* 0x000fe20000000000 */
[----:B------:R-:W-:Y:S01]  /*09a0*/  IMAD.SHL.U32 R16, R9, 0x80, RZ ;  /* 0x0000008009107824 */ /* 0x000fe200078e00ff */
[----:B------:R-:W-:Y:S01]  /*09b0*/  IABS R4, R17 ;  /* 0x0000001100047213 */ /* 0x000fe20000000000 */
[----:B------:R-:W-:Y:S01]  /*09c0*/  IMAD R5, R5, R28, RZ ;  /* 0x0000001c05057224 */ /* 0x000fe200078e02ff */
[----:B------:R-:W-:Y:S01]  /*09d0*/  R2UR UR4, R6 ;  /* 0x00000000060472ca */ /* 0x000fe200000e0000 */
[----:B------:R-:W-:Y:S01]  /*09e0*/  IMAD.HI.U32 R0, R2, R3, RZ ;  /* 0x0000000302007227 */ /* 0x000fe200078e00ff */
[----:B------:R0:W-:Y:S01]  /*09f0*/  STL [R1+0x16b8], R12 ;  /* 0x0016b80c01007387 */ /* 0x0001e20000100800 */
[----:B------:R-:W-:-:S02]  /*0a00*/  ISETP.GE.AND P6, PT, R12, RZ, PT ;  /* 0x000000ff0c00720c */ /* 0x000fc40003fc6270 */
[----:B------:R-:W-:Y:S01]  /*0a10*/  IMAD.HI.U32 R2, R2, R4, RZ ;  /* 0x0000000402027227 */ /* 0x000fe200078e00ff */
[----:B------:R-:W-:Y:S03]  /*0a20*/  STL [R1+0x304], R17 ;  /* 0x0003041101007387 */ /* 0x000fe60000100800 */
[----:B------:R-:W-:Y:S01]  /*0a30*/  IMAD.MOV R0, RZ, RZ, -R0 ;  /* 0x000000ffff007224 */ /* 0x000fe200078e0a00 */
[----:B------:R-:W-:Y:S01]  /*0a40*/  STL [R1+0x300], R16 ;  /* 0x0003001001007387 */ /* 0x000fe20000100800 */
[----:B------:R-:W-:Y:S02]  /*0a50*/  VIADD R9, R16, 0x7f ;  /* 0x0000007f10097836 */ /* 0x000fe40000000000 */
[----:B------:R-:W-:Y:S02]  /*0a60*/  IMAD.MOV R2, RZ, RZ, -R2 ;  /* 0x000000ffff027224 */ /* 0x000fe400078e0a02 */
[----:B------:R-:W-:Y:S01]  /*0a70*/  IMAD R0, R11, R0, R3 ;  /* 0x000000000b007224 */ /* 0x000fe200078e0203 */
[----:B------:R-:W-:Y:S01]  /*0a80*/  IABS R7, R9 ;  /* 0x0000000900077213 */ /* 0x000fe20000000000 */
[----:B------:R-:W-:Y:S01]  /*0a90*/  IMAD.HI.U32 R36, R37, R5, R36 ;  /* 0x0000000525247227 */ /* 0x000fe200078e0024 */
[----:B------:R-:W-:-:S02]  /*0aa0*/  ISETP.GE.AND P2, PT, R9, RZ, PT ;  /* 0x000000ff0900720c */ /* 0x000fc40003f46270 */
[C---:B------:R-:W-:Y:S01]  /*0ab0*/  ISETP.GT.U32.AND P0, PT, R11.reuse, R0, PT ;  /* 0x000000000b00720c */ /* 0x040fe20003f04070 */
[C---:B------:R-:W-:Y:S02]  /*0ac0*/  IMAD R2, R11.reuse, R2, R4 ;  /* 0x000000020b027224 */ /* 0x040fe400078e0204 */
[----:B------:R-:W-:Y:S02]  /*0ad0*/  VIADD R6, R16, 0x1 ;  /* 0x0000000110067836 */ /* 0x000fe40000000000 */
[----:B------:R-:W-:Y:S01]  /*0ae0*/  IMAD.HI.U32 R3, R36, R7, RZ ;  /* 0x0000000724037227 */ /* 0x000fe200078e00ff */
[----:B------:R-:W-:Y:S02]  /*0af0*/  ISETP.GT.U32.AND P1, PT, R11, R2, PT ;  /* 0x000000020b00720c */ /* 0x000fe40003f24070 */
[----:B------:R-:W-:Y:S01]  /*0b00*/  IABS R13, R6 ;  /* 0x00000006000d7213 */ /* 0x000fe20000000000 */
[----:B------:R-:W-:Y:S02]  /*0b10*/  VIADD R8, R16, 0x2 ;  /* 0x0000000210087836 */ /* 0x000fe40000000000 */
[----:B------:R-:W-:-:S02]  /*0b20*/  IMAD.MOV R3, RZ, RZ, -R3 ;  /* 0x000000ffff037224 */ /* 0x000fc400078e0a03 */
[----:B------:R-:W-:Y:S01]  /*0b30*/  @!P0 IMAD.IADD R0, R0, 0x1, -R11 ;  /* 0x0000000100008824 */ /* 0x000fe200078e0a0b */
[----:B------:R-:W-:Y:S01]  /*0b40*/  IABS R9, R8 ;  /* 0x0000000800097213 */ /* 0x000fe20000000000 */
[----:B------:R-:W-:Y:S02]  /*0b50*/  IMAD R7, R28, R3, R7 ;  /* 0x000000031c077224 */ /* 0x000fe400078e0207 */
[----:B------:R-:W-:Y:S02]  /*0b60*/  IMAD.HI.U32 R3, R36, R13, RZ ;  /* 0x0000000d24037227 */ /* 0x000fe400078e00ff */
[----:B------:R-:W-:Y:S02]  /*0b70*/  @!P1 IADD3 R2, PT, PT, R2, -R11, RZ ;  /* 0x8000000b02029210 */ /* 0x000fe40007ffe0ff */
[----:B------:R-:W-:Y:S01]  /*0b80*/  IMAD.MOV R5, RZ, RZ, -R3 ;  /* 0x000000ffff057224 */ /* 0x000fe200078e0a03 */
[----:B------:R-:W-:Y:S01]  /*0b90*/  ISETP.GT.U32.AND P1, PT, R11, R0, PT ;  /* 0x000000000b00720c */ /* 0x000fe20003f24070 */
[----:B------:R-:W-:Y:S01]  /*0ba0*/  IMAD.HI.U32 R3, R36, R9, RZ ;  /* 0x0000000924037227 */ /* 0x000fe200078e00ff */
[----:B------:R-:W-:-:S02]  /*0bb0*/  ISETP.GT.U32.AND P5, PT, R28, R7, PT ;  /* 0x000000071c00720c */ /* 0x000fc40003fa4070 */
[----:B------:R-:W-:Y:S01]  /*0bc0*/  ISETP.GT.U32.AND P3, PT, R11, R2, PT ;  /* 0x000000020b00720c */ /* 0x000fe20003f64070 */
[----:B------:R-:W-:Y:S02]  /*0bd0*/  IMAD.MOV R3, RZ, RZ, -R3 ;  /* 0x000000ffff037224 */ /* 0x000fe400078e0a03 */
[----:B------:R-:W-:Y:S02]  /*0be0*/  VIADD R10, R16, 0x3 ;  /* 0x00000003100a7836 */ /* 0x000fe40000000000 */
[C---:B0-----:R-:W-:Y:S02]  /*0bf0*/  IMAD R12, R28.reuse, R3, R9 ;  /* 0x000000031c0c7224 */ /* 0x041fe400078e0209 */
[----:B------:R-:W-:Y:S01]  /*0c00*/  IMAD R13, R28, R5, R13 ;  /* 0x000000051c0d7224 */ /* 0x000fe200078e020d */
[----:B------:R-:W-:Y:S01]  /*0c10*/  IABS R15, R10 ;  /* 0x0000000a000f7213 */ /* 0x000fe20000000000 */
[----:B------:R-:W-:Y:S01]  /*0c20*/  @!P1 IMAD.IADD R0, R0, 0x1, -R11 ;  /* 0x0000000100009824 */ /* 0x000fe200078e0a0b */
[----:B------:R-:W-:Y:S01]  /*0c30*/  ISETP.GT.U32.AND P1, PT, R28, R12, PT ;  /* 0x0000000c1c00720c */ /* 0x000fe20003f24070 */
[----:B------:R-:W-:Y:S01]  /*0c40*/  VIADD R14, R16, 0x4 ;  /* 0x00000004100e7836 */ /* 0x000fe20000000000 */
[----:B------:R-:W-:Y:S01]  /*0c50*/  ISETP.GT.U32.AND P0, PT, R28, R13, PT ;  /* 0x0000000d1c00720c */ /* 0x000fe20003f04070 */
[----:B------:R-:W-:-:S03]  /*0c60*/  IMAD.HI.U32 R4, R36, R15, RZ ;  /* 0x0000000f24047227 */ /* 0x000fc600078e00ff */
[----:B------:R-:W-:Y:S01]  /*0c70*/  IABS R5, R14 ;  /* 0x0000000e00057213 */ /* 0x000fe20000000000 */
[----:B------:R-:W-:Y:S02]  /*0c80*/  IMAD.MOV R4, RZ, RZ, -R4 ;  /* 0x000000ffff047224 */ /* 0x000fe400078e0a04 */
[--C-:B------:R-:W-:Y:S02]  /*0c90*/  @!P5 IMAD.IADD R7, R7, 0x1, -R28.reuse ;  /* 0x000000010707d824 */ /* 0x100fe400078e0a1c */
[----:B------:R-:W-:Y:S02]  /*0ca0*/  IMAD R3, R28, R4, R15 ;  /* 0x000000041c037224 */ /* 0x000fe400078e020f */
[----:B------:R-:W-:Y:S01]  /*0cb0*/  @!P1 IMAD.IADD R12, R12, 0x1, -R28 ;  /* 0x000000010c0c9824 */ /* 0x000fe200078e0a1c */
[----:B------:R-:W-:Y:S01]  /*0cc0*/  ISETP.NE.AND P1, PT, R92, RZ, PT ;  /* 0x000000ff5c00720c */ /* 0x000fe20003f25270 */
[----:B------:R-:W-:Y:S01]  /*0cd0*/  @!P6 IMAD.MOV R0, RZ, RZ, -R0 ;  /* 0x000000ffff00e224 */ /* 0x000fe200078e0a00 */
[----:B------:R-:W2:Y:S01]  /*0ce0*/  LDL R92, [R1+0x300] ;  /* 0x00030000015c7983 */ /* 0x000ea20000100800 */
[----:B------:R-:W-:Y:S01]  /*0cf0*/  ISETP.GT.U32.AND P5, PT, R28, R3, PT ;  /* 0x000000031c00720c */ /* 0x000fe20003fa4070 */
[----:B------:R-:W-:Y:S01]  /*0d00*/  IMAD.HI.U32 R4, R36, R5, RZ ;  /* 0x0000000524047227 */ /* 0x000fe200078e00ff */
[----:B------:R-:W-:-:S03]  /*0d10*/  ISETP.GE.AND P6, PT, R17, RZ, PT ;  /* 0x000000ff1100720c */ /* 0x000fc60003fc6270 */
[----:B------:R-:W-:Y:S01]  /*0d20*/  @!P0 IMAD.IADD R13, R13, 0x1, -R28 ;  /* 0x000000010d0d8824 */ /* 0x000fe200078e0a1c */
[----:B------:R-:W-:Y:S01]  /*0d30*/  ISETP.GT.U32.AND P0, PT, R28, R7, PT ;  /* 0x000000071c00720c */ /* 0x000fe20003f04070 */
[----:B------:R-:W-:Y:S02]  /*0d40*/  IMAD.MOV R4, RZ, RZ, -R4 ;  /* 0x000000ffff047224 */ /* 0x000fe400078e0a04 */
[----:B------:R-:W-:Y:S01]  /*0d50*/  @!P3 IMAD.IADD R2, R2, 0x1, -R11 ;  /* 0x000000010202b824 */ /* 0x000fe200078e0a0b */
[----:B------:R-:W-:Y:S01]  /*0d60*/  ISETP.GE.AND P3, PT, R6, RZ, PT ;  /* 0x000000ff0600720c */ /* 0x000fe20003f66270 */
[----:B------:R-:W-:Y:S02]  /*0d70*/  VIADD R6, R16, 0x5 ;  /* 0x0000000510067836 */ /* 0x000fe40000000000 */
[C---:B------:R-:W-:Y:S02]  /*0d80*/  IMAD R5, R28.reuse, R4, R5 ;  /* 0x000000041c057224 */ /* 0x040fe400078e0205 */
[----:B------:R-:W-:Y:S01]  /*0d90*/  @!P5 IMAD.IADD R3, R3, 0x1, -R28 ;  /* 0x000000010303d824 */ /* 0x000fe200078e0a1c */
[----:B------:R-:W-:Y:S01]  /*0da0*/  IABS R9, R6 ;  /* 0x0000000600097213 */ /* 0x000fe20000000000 */
[----:B------:R-:W-:Y:S01]  /*0db0*/  @!P6 IMAD.MOV R2, RZ, RZ, -R2 ;  /* 0x000000ffff02e224 */ /* 0x000fe200078e0a02 */
[----:B------:R-:W-:-:S02]  /*0dc0*/  ISETP.GT.U32.AND P5, PT, R28, R13, PT ;  /* 0x0000000d1c00720c */ /* 0x000fc40003fa4070 */
[----:B------:R-:W-:Y:S01]  /*0dd0*/  ISETP.GT.U32.AND P6, PT, R28, R5, PT ;  /* 0x000000051c00720c */ /* 0x000fe20003fc4070 */
[----:B------:R-:W-:Y:S01]  /*0de0*/  @!P0 IMAD.IADD R7, R7, 0x1, -R28 ;  /* 0x0000000107078824 */ /* 0x000fe200078e0a1c */
[C---:B------:R-:W-:Y:S01]  /*0df0*/  SEL R32, R33.reuse, R0, !P1 ;  /* 0x0000000021207207 */ /* 0x040fe20004800000 */
[----:B------:R-:W-:Y:S01]  /*0e00*/  IMAD.HI.U32 R0, R36, R9, RZ ;  /* 0x0000000924007227 */ /* 0x000fe200078e00ff */
[----:B------:R-:W-:Y:S02]  /*0e10*/  SEL R33, R33, R2, !P1 ;  /* 0x0000000221217207 */ /* 0x000fe40004800000 */
[----:B------:R-:W-:Y:S01]  /*0e20*/  ISETP.GT.U32.AND P1, PT, R28, R3, PT ;  /* 0x000000031c00720c */ /* 0x000fe20003f24070 */
[----:B------:R-:W-:Y:S02]  /*0e30*/  IMAD.MOV.U32 R15, RZ, RZ, R7 ;  /* 0x000000ffff0f7224 */ /* 0x000fe400078e0007 */
[----:B------:R-:W-:Y:S02]  /*0e40*/  IMAD.MOV R7, RZ, RZ, -R0 ;  /* 0x000000ffff077224 */ /* 0x000fe400078e0a00 */
[----:B------:R-:W-:-:S02]  /*0e50*/  @!P5 IMAD.IADD R13, R13, 0x1, -R28 ;  /* 0x000000010d0dd824 */ /* 0x000fc400078e0a1c */
[C---:B------:R-:W-:Y:S02]  /*0e60*/  IMAD R7, R28.reuse, R7, R9 ;  /* 0x000000071c077224 */ /* 0x040fe400078e0209 */
[--C-:B------:R-:W-:Y:S02]  /*0e70*/  @!P6 IMAD.IADD R5, R5, 0x1, -R28.reuse ;  /* 0x000000010505e824 */ /* 0x100fe400078e0a1c */
[----:B------:R-:W-:Y:S01]  /*0e80*/  @!P3 IMAD.MOV R13, RZ, RZ, -R13 ;  /* 0x000000ffff0db224 */ /* 0x000fe200078e0a0d */
[C---:B------:R-:W-:Y:S02]  /*0e90*/  ISETP.GT.U32.AND P3, PT, R28.reuse, R7, PT ;  /* 0x000000071c00720c */ /* 0x040fe40003f64070 */
[C---:B------:R-:W-:Y:S01]  /*0ea0*/  ISETP.GT.U32.AND P6, PT, R28.reuse, R5, PT ;  /* 0x000000051c00720c */ /* 0x040fe20003fc4070 */
[----:B------:R-:W-:Y:S02]  /*0eb0*/  @!P2 IMAD.MOV R15, RZ, RZ, -R15 ;  /* 0x000000ffff0fa224 */ /* 0x000fe400078e0a0f */
[----:B------:R-:W-:Y:S01]  /*0ec0*/  @!P1 IMAD.IADD R3, R3, 0x1, -R28 ;  /* 0x0000000103039824 */ /* 0x000fe200078e0a1c */
[----:B------:R-:W-:-:S02]  /*0ed0*/  ISETP.GT.U32.AND P0, PT, R28, R12, PT ;  /* 0x0000000c1c00720c */ /* 0x000fc40003f04070 */
[----:B------:R0:W-:Y:S01]  /*0ee0*/  STL [R1+0x2d8], R15 ;  /* 0x0002d80f01007387 */ /* 0x0001e20000100800 */
[----:B------:R-:W-:-:S04]  /*0ef0*/  ISETP.GE.AND P5, PT, R10, RZ, PT ;  /* 0x000000ff0a00720c */ /* 0x000fc80003fa6270 */
[--C-:B------:R-:W-:Y:S02]  /*0f00*/  @!P3 IMAD.IADD R7, R7, 0x1, -R28.reuse ;  /* 0x000000010707b824 */ /* 0x100fe400078e0a1c */
[----:B0-----:R-:W-:Y:S02]  /*0f10*/  IMAD.MOV.U32 R15, RZ, RZ, R3 ;  /* 0x000000ffff0f7224 */ /* 0x001fe400078e0003 */
[--C-:B------:R-:W-:Y:S01]  /*0f20*/  @!P6 IMAD.IADD R5, R5, 0x1, -R28.reuse ;  /* 0x000000010505e824 */ /* 0x100fe200078e0a1c */
[----:B------:R-:W-:Y:S01]  /*0f30*/  ISETP.GT.U32.AND P3, PT, R28, R7, PT ;  /* 0x000000071c00720c */ /* 0x000fe20003f64070 */
[----:B------:R-:W-:Y:S01]  /*0f40*/  @!P0 IMAD.IADD R12, R12, 0x1, -R28 ;  /* 0x000000010c0c8824 */ /* 0x000fe200078e0a1c */
[----:B------:R-:W-:Y:S02]  /*0f50*/  ISETP.GE.AND P2, PT, R8, RZ, PT ;  /* 0x000000ff0800720c */ /* 0x000fe40003f46270 */
[----:B------:R-:W-:Y:S01]  /*0f60*/  ISETP.GE.AND P1, PT, R6, RZ, PT ;  /* 0x000000ff0600720c */ /* 0x000fe20003f26270 */
[----:B------:R-:W-:Y:S01]  /*0f70*/  IMAD.MOV.U32 R6, RZ, RZ, R5 ;  /* 0x000000ffff067224 */ /* 0x000fe200078e0005 */
[----:B------:R-:W-:-:S02]  /*0f80*/  @!P5 IADD3 R15, PT, PT, -R15, RZ, RZ ;  /* 0x000000ff0f0fd210 */ /* 0x000fc40007ffe1ff */
[----:B------:R-:W-:-:S03]  /*0f90*/  ISETP.GE.AND P0, PT, R14, RZ, PT ;  /* 0x000000ff0e00720c */ /* 0x000fc60003f06270 */
[----:B------:R0:W-:Y:S02]  /*0fa0*/  STL [R1+0x59c], R15 ;  /* 0x00059c0f01007387 */ /* 0x0001e40000100800 */
[----:B------:R-:W-:Y:S02]  /*0fb0*/  @!P3 IMAD.IADD R7, R7, 0x1, -R28 ;  /* 0x000000010707b824 */ /* 0x000fe400078e0a1c */
[----:B------:R-:W-:-:S06]  /*0fc0*/  @!P2 IMAD.MOV R12, RZ, RZ, -R12 ;  /* 0x000000ffff0ca224 */ /* 0x000fcc00078e0a0c */
[----:B------:R-:W-:-:S05]  /*0fd0*/  @!P0 IMAD.MOV R6, RZ, RZ, -R6 ;  /* 0x000000ffff068224 */ /* 0x000fca00078e0a06 */
[----:B------:R1:W-:Y:S01]  /*0fe0*/  STL [R1+0x598], R6 ;  /* 0x0005980601007387 */ /* 0x0003e20000100800 */
[----:B------:R-:W-:-:S04]  /*0ff0*/  IMAD.MOV.U32 R16, RZ, RZ, R7 ;  /* 0x000000ffff107224 */ /* 0x000fc800078e0007 */
[----:B------:R-:W-:-:S05]  /*1000*/  @!P1 IMAD.MOV R16, RZ, RZ, -R16 ;  /* 0x000000ffff109224 */ /* 0x000fca00078e0a10 */
[----:B------:R-:W-:Y:S01]  /*1010*/  STL [R1+0x580], R16 ;  /* 0x0005801001007387 */ /* 0x000fe20000100800 */
[----:B--2---:R-:W-:-:S05]  /*1020*/  VIADD R4, R92, 0x6 ;  /* 0x000000065c047836 */ /* 0x004fca0000000000 */
[----:B------:R-:W-:-:S05]  /*1030*/  IABS R11, R4 ;  /* 0x00000004000b7213 */ /* 0x000fca0000000000 */
[----:B------:R-:W-:-:S04]  /*1040*/  IMAD.HI.U32 R0, R36, R11, RZ ;  /* 0x0000000b24007227 */ /* 0x000fc800078e00ff */
[----:B------:R-:W-:Y:S02]  /*1050*/  IMAD.MOV R0, RZ, RZ, -R0 ;  /* 0x000000ffff007224 */ /* 0x000fe400078e0a00 */
[----:B------:R-:W-:Y:S02]  /*1060*/  VIADD R2, R92, 0x7 ;  /* 0x000000075c027836 */ /* 0x000fe40000000000 */
[----:B------:R-:W-:-:S03]  /*1070*/  IMAD R3, R28, R0, R11 ;  /* 0x000000001c037224 */ /* 0x000fc600078e020b */
[----:B------:R-:W-:Y:S02]  /*1080*/  IABS R9, R2 ;  /* 0x0000000200097213 */ /* 0x000fe40000000000 */
[----:B------:R-:W-:-:S03]  /*1090*/  ISETP.GT.U32.AND P6, PT, R28, R3, PT ;  /* 0x000000031c00720c */ /* 0x000fc60003fc4070 */
[----:B------:R-:W-:Y:S01]  /*10a0*/  IMAD.HI.U32 R0, R36, R9, RZ ;  /* 0x0000000924007227 */ /* 0x000fe200078e00ff */
[----:B------:R-:W-:-:S03]  /*10b0*/  ISETP.GE.AND P5, PT, R2, RZ, PT ;  /* 0x000000ff0200720c */ /* 0x000fc60003fa6270 */
[----:B------:R-:W-:Y:S02]  /*10c0*/  VIADD R2, R92, 0x8 ;  /* 0x000000085c027836 */ /* 0x000fe40000000000 */
[----:B------:R-:W-:-:S03]  /*10d0*/  IMAD.MOV R5, RZ, RZ, -R0 ;  /* 0x000000ffff057224 */ /* 0x000fc600078e0a00 */
[----:B0-----:R-:W-:Y:S01]  /*10e0*/  IABS R15, R2 ;  /* 0x00000002000f7213 */ /* 0x001fe20000000000 */
[----:B------:R-:W-:Y:S02]  /*10f0*/  @!P6 IMAD.IADD R3, R3, 0x1, -R28 ;  /* 0x000000010303e824 */ /* 0x000fe400078e0a1c */
[----:B------:R-:W-:Y:S01]  /*1100*/  IMAD R5, R28, R5, R9 ;  /* 0x000000051c057224 */ /* 0x000fe200078e0209 */
[----:B------:R-:W-:Y:S01]  /*1110*/  ISETP.GE.AND P2, PT, R4, RZ, PT ;  /* 0x000000ff0400720c */ /* 0x000fe20003f46270 */
[----:B------:R-:W-:Y:S01]  /*1120*/  IMAD.HI.U32 R0, R36, R15, RZ ;  /* 0x0000000f24007227 */ /* 0x000fe200078e00ff */
[C---:B------:R-:W-:Y:S02]  /*1130*/  ISETP.GT.U32.AND P6, PT, R28.reuse, R3, PT ;  /* 0x000000031c00720c */ /* 0x040fe40003fc4070 */
[----:B------:R-:W-:Y:S01]  /*1140*/  ISETP.GT.U32.AND P3, PT, R28, R5, PT ;  /* 0x000000051c00720c */ /* 0x000fe20003f64070 */
[----:B------:R-:W-:Y:S02]  /*1150*/  VIADD R4, R92, 0x9 ;  /* 0x000000095c047836 */ /* 0x000fe40000000000 */
[----:B------:R-:W-:-:S02]  /*1160*/  IMAD.MOV R0, RZ, RZ, -R0 ;  /* 0x000000ffff007224 */ /* 0x000fc400078e0a00 */
[C---:B------:R-:W-:Y:S01]  /*1170*/  VIADD R8, R92.reuse, 0xb ;  /* 0x0000000b5c087836 */ /* 0x040fe20000000000 */
[----:B------:R-:W-:Y:S01]  /*1180*/  IABS R11, R4 ;  /* 0x00000004000b7213 */ /* 0x000fe20000000000 */
[----:B-1----:R-:W-:Y:S02]  /*1190*/  VIADD R6, R92, 0xa ;  /* 0x0000000a5c067836 */ /* 0x002fe40000000000 */
[----:B------:R-:W-:Y:S01]  /*11a0*/  IMAD R15, R28, R0, R15 ;  /* 0x000000001c0f7224 */ /* 0x000fe200078e020f */
[----:B------:R-:W-:Y:S01]  /*11b0*/  ISETP.GE.AND P0, PT, R2, RZ, PT ;  /* 0x000000ff0200720c */ /* 0x000fe20003f06270 */
[----:B------:R-:W-:Y:S01]  /*11c0*/  IMAD.HI.U32 R2, R36, R11, RZ ;  /* 0x0000000b24027227 */ /* 0x000fe200078e00ff */
[----:B------:R-:W-:Y:S02]  /*11d0*/  IABS R0, R8 ;  /* 0x0000000800007213 */ /* 0x000fe40000000000 */
[----:B------:R-:W-:Y:S01]  /*11e0*/  IABS R17, R6 ;  /* 0x0000000600117213 */ /* 0x000fe20000000000 */
[--C-:B------:R-:W-:Y:S01]  /*11f0*/  @!P6 IMAD.IADD R3, R3, 0x1, -R28.reuse ;  /* 0x000000010303e824 */ /* 0x100fe200078e0a1c */
[----:B------:R-:W-:Y:S01]  /*1200*/  ISETP.GT.U32.AND P6, PT, R28, R15, PT ;  /* 0x0000000f1c00720c */ /* 0x000fe20003fc4070 */
[----:B------:R-:W-:-:S02]  /*1210*/  @!P3 IMAD.IADD R5, R5, 0x1, -R28 ;  /* 0x000000010505b824 */ /* 0x000fc400078e0a1c */
[----:B------:R-:W-:Y:S02]  /*1220*/  IMAD.MOV R2, RZ, RZ, -R2 ;  /* 0x000000ffff027224 */ /* 0x000fe400078e0a02 */
[----:B------:R-:W-:Y:S01]  /*1230*/  IMAD.MOV.U32 R7, RZ, RZ, R0 ;  /* 0x000000ffff077224 */ /* 0x000fe200078e0000 */
[----:B------:R-:W-:Y:S01]  /*1240*/  ISETP.GT.U32.AND P1, PT, R28, R5, PT ;  /* 0x000000051c00720c */ /* 0x000fe20003f24070 */
[----:B------:R-:W-:-:S04]  /*1250*/  IMAD.HI.U32 R0, R36, R17, RZ ;  /* 0x0000001124007227 */ /* 0x000fc800078e00ff */
[C---:B------:R-:W-:Y:S02]  /*1260*/  IMAD R14, R28.reuse, R2, R11 ;  /* 0x000000021c0e7224 */ /* 0x040fe400078e020b */
[----:B------:R-:W-:Y:S02]  /*1270*/  IMAD.MOV R2, RZ, RZ, -R0 ;  /* 0x000000ffff027224 */ /* 0x000fe400078e0a00 */
[--C-:B------:R-:W-:Y:S01]  /*1280*/  @!P6 IMAD.IADD R15, R15, 0x1, -R28.reuse ;  /* 0x000000010f0fe824 */ /* 0x100fe200078e0a1c */
[C---:B------:R-:W-:Y:S01]  /*1290*/  ISETP.GT.U32.AND P3, PT, R28.reuse, R14, PT ;  /* 0x0000000e1c00720c */ /* 0x040fe20003f64070 */
[C---:B------:R-:W-:Y:S02]  /*12a0*/  IMAD R17, R28.reuse, R2, R17 ;  /* 0x000000021c117224 */ /* 0x040fe400078e0211 */
[----:B------:R-:W-:Y:S01]  /*12b0*/  @!P1 IMAD.IADD R5, R5, 0x1, -R28 ;  /* 0x0000000105059824 */ /* 0x000fe200078e0a1c */
[----:B------:R-:W-:Y:S01]  /*12c0*/  ISETP.GT.U32.AND P6, PT, R28, R15, PT ;  /* 0x0000000f1c00720c */ /* 0x000fe20003fc4070 */
[----:B------:R-:W-:Y:S01]  /*12d0*/  VIADD R10, R92, 0xc ;  /* 0x0000000c5c0a7836 */ /* 0x000fe20000000000 */
[----:B------:R-:W-:Y:S01]  /*12e0*/  ISETP.GT.U32.AND P1, PT, R28, R17, PT ;  /* 0x000000111c00720c */ /* 0x000fe20003f24070 */
[----:B------:R-:W-:-:S04]  /*12f0*/  IMAD.HI.U32 R0, R36, R7, RZ ;  /* 0x0000000724007227 */ /* 0x000fc800078e00ff */
[----:B------:R-:W-:Y:S01]  /*1300*/  @!P2 IMAD.MOV R3, RZ, RZ, -R3 ;  /* 0x000000ffff03a224 */ /* 0x000fe200078e0a03 */
[----:B------:R-:W-:Y:S01]  /*1310*/  IABS R9, R10 ;  /* 0x0000000a00097213 */ /* 0x000fe20000000000 */
[----:B------:R-:W-:Y:S02]  /*1320*/  IMAD.MOV R0, RZ, RZ, -R0 ;  /* 0x000000ffff007224 */ /* 0x000fe400078e0a00 */
[----:B------:R-:W-:Y:S01]  /*1330*/  @!P3 IMAD.IADD R14, R14, 0x1, -R28 ;  /* 0x000000010e0eb824 */ /* 0x000fe200078e0a1c */
[----:B------:R0:W-:Y:S01]  /*1340*/  STL [R1+0x578], R3 ;  /* 0x0005780301007387 */ /* 0x0001e20000100800 */
[----:B------:R-:W-:Y:S01]  /*1350*/  IMAD.HI.U32 R2, R36, R9, RZ ;  /* 0x0000000924027227 */ /* 0x000fe200078e00ff */
[----:B------:R-:W-:Y:S02]  /*1360*/  ISETP.GE.AND P2, PT, R4, RZ, PT ;  /* 0x000000ff0400720c */ /* 0x000fe40003f46270 */
[----:B------:R-:W-:Y:S01]  /*1370*/  ISETP.GT.U32.AND P3, PT, R28, R14, PT ;  /* 0x0000000e1c00720c */ /* 0x000fe20003f64070 */
[----:B------:R-:W-:-:S02]  /*1380*/  VIADD R4, R92, 0xd ;  /* 0x0000000d5c047836 */ /* 0x000fc40000000000 */
[C---:B0-----:R-:W-:Y:S02]  /*1390*/  IMAD R3, R28.reuse, R0, R7 ;  /* 0x000000001c037224 */ /* 0x041fe400078e0207 */
[--C-:B------:R-:W-:Y:S02]  /*13a0*/  @!P6 IMAD.IADD R15, R15, 0x1, -R28.reuse ;  /* 0x000000010f0fe824 */ /* 0x100fe400078e0a1c */
[----:B------:R-:W-:Y:S01]  /*13b0*/  @!P1 IMAD.IADD R17, R17, 0x1, -R28 ;  /* 0x0000000111119824 */ /* 0x000fe200078e0a1c */
[----:B------:R-:W-:Y:S01]  /*13c0*/  ISETP.GT.U32.AND P6, PT, R28, R3, PT ;  /* 0x000000031c00720c */ /* 0x000fe20003fc4070 */
[----:B------:R-:W-:Y:S01]  /*13d0*/  IMAD.MOV.U32 R11, RZ, RZ, R5 ;  /* 0x000000ffff0b7224 */ /* 0x000fe200078e0005 */
[----:B------:R-:W-:Y:S02]  /*13e0*/  IADD3 R2, PT, PT, -R2, RZ, RZ ;  /* 0x000000ff02027210 */ /* 0x000fe40007ffe1ff */
[----:B------:R-:W-:Y:S02]  /*13f0*/  IABS R7, R4 ;  /* 0x0000000400077213 */ /* 0x000fe40000000000 */
[----:B------:R-:W-:Y:S01]  /*1400*/  ISETP.GT.U32.AND P1, PT, R28, R17, PT ;  /* 0x000000111c00720c */ /* 0x000fe20003f24070 */
[----:B------:R-:W-:Y:S01]  /*1410*/  @!P5 IMAD.MOV R11, RZ, RZ, -R11 ;  /* 0x000000ffff0bd224 */ /* 0x000fe200078e0a0b */
[----:B------:R-:W-:Y:S01]  /*1420*/  ISETP.GE.AND P5, PT, R6, RZ, PT ;  /* 0x000000ff0600720c */ /* 0x000fe20003fa6270 */
[----:B------:R-:W-:-:S02]  /*1430*/  IMAD R5, R28, R2, R9 ;  /* 0x000000021c057224 */ /* 0x000fc400078e0209 */
[----:B------:R-:W-:-:S04]  /*1440*/  IMAD.HI.U32 R0, R36, R7, RZ ;  /* 0x0000000724007227 */ /* 0x000fc800078e00ff */
[--C-:B------:R-:W-:Y:S01]  /*1450*/  @!P3 IMAD.IADD R14, R14, 0x1, -R28.reuse ;  /* 0x000000010e0eb824 */ /* 0x100fe200078e0a1c */
[C---:B------:R-:W-:Y:S01]  /*1460*/  ISETP.GT.U32.AND P3, PT, R28.reuse, R5, PT ;  /* 0x000000051c00720c */ /* 0x040fe20003f64070 */
[----:B------:R-:W-:Y:S02]  /*1470*/  @!P6 IMAD.IADD R3, R3, 0x1, -R28 ;  /* 0x000000010303e824 */ /* 0x000fe400078e0a1c */
[----:B------:R-:W-:Y:S02]  /*1480*/  IMAD.MOV R2, RZ, RZ, -R0 ;  /* 0x000000ffff027224 */ /* 0x000fe400078e0a00 */
[----:B------:R-:W-:Y:S01]  /*1490*/  @!P1 IMAD.IADD R17, R17, 0x1, -R28 ;  /* 0x0000000111119824 */ /* 0x000fe200078e0a1c */
[C---:B------:R-:W-:Y:S01]  /*14a0*/  ISETP.GT.U32.AND P6, PT, R28.reuse, R3, PT ;  /* 0x000000031c00720c */ /* 0x040fe20003fc4070 */
[----:B------:R-:W-:Y:S02]  /*14b0*/  IMAD R7, R28, R2, R7 ;  /* 0x000000021c077224 */ /* 0x000fe400078e0207 */
[----:B------:R-:W-:-:S02]  /*14c0*/  VIADD R6, R92, 0xe ;  /* 0x0000000e5c067836 */ /* 0x000fc40000000000 */
[----:B------:R-:W-:Y:S01]  /*14d0*/  @!P5 IMAD.MOV R17, RZ, RZ, -R17 ;  /* 0x000000ffff11d224 */ /* 0x000fe200078e0a11 */
[----:B------:R-:W-:Y:S01]  /*14e0*/  ISETP.GT.U32.AND P5, PT, R28, R7, PT ;  /* 0x000000071c00720c */ /* 0x000fe20003fa4070 */
[----:B------:R-:W-:Y:S01]  /*14f0*/  @!P0 IMAD.MOV R15, RZ, RZ, -R15 ;  /* 0x000000ffff0f8224 */ /* 0x000fe200078e0a0f */
[----:B------:R-:W-:Y:S01]  /*1500*/  ISETP.GE.AND P0, PT, R8, RZ, PT ;  /* 0x000000ff0800720c */ /* 0x000fe20003f06270 */
[----:B------:R-:W-:Y:S01]  /*1510*/  @!P3 IMAD.IADD R5, R5, 0x1, -R28 ;  /* 0x000000010505b824 */ /* 0x000fe200078e0a1c */
[----:B------:R-:W-:-:S03]  /*1520*/  IABS R9, R6 ;  /* 0x0000000600097213 */ /* 0x000fc60000000000 */
[----:B------:R-:W-:Y:S01]  /*1530*/  @!P6 IMAD.IADD R3, R3, 0x1, -R28 ;  /* 0x000000010303e824 */ /* 0x000fe200078e0a1c */
[----:B------:R-:W-:Y:S01]  /*1540*/  ISETP.GT.U32.AND P3, PT, R28, R5, PT ;  /* 0x000000051c00720c */ /* 0x000fe20003f64070 */
[----:B------:R-:W-:-:S04]  /*1550*/  IMAD.HI.U32 R0, R36, R9, RZ ;  /* 0x0000000924007227 */ /* 0x000fc800078e00ff */
[----:B------:R-:W-:Y:S02]  /*1560*/  IMAD.MOV R0, RZ, RZ, -R0 ;  /* 0x000000ffff007224 */ /* 0x000fe400078e0a00 */
[----:B------:R-:W-:Y:S02]  /*1570*/  IMAD.MOV.U32 R16, RZ, RZ, R3 ;  /* 0x000000ffff107224 */ /* 0x000fe400078e0003 */
[----:B------:R-:W-:Y:S02]  /*1580*/  @!P5 IMAD.IADD R7, R7, 0x1, -R28 ;  /* 0x000000010707d824 */ /* 0x000fe400078e0a1c */
[----:B------:R-:W-:Y:S01]  /*1590*/  @!P2 IMAD.MOV R14, RZ, RZ, -R14 ;  /* 0x000000ffff0ea224 */ /* 0x000fe200078e0a0e */
[----:B------:R-:W-:Y:S01]  /*15a0*/  ISETP.GE.AND P2, PT, R10, RZ, PT ;  /* 0x000000ff0a00720c */ /* 0x000fe20003f46270 */
[----:B------:R-:W-:Y:S01]  /*15b0*/  VIADD R2, R92, 0xf ;  /* 0x0000000f5c027836 */ /* 0x000fe20000000000 */
[----:B------:R-:W-:Y:S01]  /*15c0*/  ISETP.GE.AND P6, PT, R6, RZ, PT ;  /* 0x000000ff0600720c */ /* 0x000fe20003fc6270 */
[----:B------:R-:W-:-:S02]  /*15d0*/  IMAD R9, R28, R0, R9 ;  /* 0x000000001c097224 */ /* 0x000fc400078e0209 */
[----:B------:R-:W-:Y:S01]  /*15e0*/  @!P0 IMAD.MOV R16, RZ, RZ, -R16 ;  /* 0x000000ffff108224 */ /* 0x000fe200078e0a10 */
[----:B------:R-:W-:Y:S01]  /*15f0*/  ISETP.GT.U32.AND P0, PT, R28, R7, PT ;  /* 0x000000071c00720c */ /* 0x000fe20003f04070 */
[----:B------:R-:W-:Y:S01]  /*1600*/  VIADD R6, R92, 0x11 ;  /* 0x000000115c067836 */ /* 0x000fe20000000000 */
[----:B------:R0:W-:Y:S01]  /*1610*/  STL [R1+0x574], R11 ;  /* 0x0005740b01007387 */ /* 0x0001e20000100800 */
[----:B------:R-:W-:Y:S01]  /*1620*/  @!P3 IMAD.IADD R5, R5, 0x1, -R28 ;  /* 0x000000010505b824 */ /* 0x000fe200078e0a1c */
[----:B------:R-:W-:Y:S02]  /*1630*/  ISETP.GT.U32.AND P3, PT, R28, R9, PT ;  /* 0x000000091c00720c */ /* 0x000fe40003f64070 */
[----:B------:R-:W-:Y:S02]  /*1640*/  IABS R21, R6 ;  /* 0x0000000600157213 */ /* 0x000fe40000000000 */
[----:B------:R-:W-:Y:S02]  /*1650*/  ISETP.GE.AND P1, PT, R4, RZ, PT ;  /* 0x000000ff0400720c */ /* 0x000fe40003f26270 */
[----:B0-----:R-:W-:Y:S01]  /*1660*/  IABS R11, R2 ;  /* 0x00000002000b7213 */ /* 0x001fe20000000000 */
[----:B------:R-:W-:-:S02]  /*1670*/  VIADD R4, R92, 0x10 ;  /* 0x000000105c047836 */ /* 0x000fc40000000000 */
[----:B------:R-:W-:-:S04]  /*1680*/  IMAD.HI.U32 R3, R36, R21, RZ ;  /* 0x0000001524037227 */ /* 0x000fc800078e00ff */
[----:B------:R-:W-:-:S04]  /*1690*/  IMAD.HI.U32 R0, R36, R11, RZ ;  /* 0x0000000b24007227 */ /* 0x000fc800078e00ff */
[----:B------:R-:W-:Y:S02]  /*16a0*/  @!P2 IMAD.MOV R5, RZ, RZ, -R5 ;  /* 0x000000ffff05a224 */ /* 0x000fe400078e0a05 */
[----:B------:R-:W-:Y:S02]  /*16b0*/  IMAD.MOV R0, RZ, RZ, -R0 ;  /* 0x000000ffff007224 */ /* 0x000fe400078e0a00 */
[--C-:B------:R-:W-:Y:S01]  /*16c0*/  @!P0 IMAD.IADD R7, R7, 0x1, -R28.reuse ;  /* 0x0000000107078824 */ /* 0x100fe200078e0a1c */
[----:B------:R-:W-:Y:S01]  /*16d0*/  IABS R19, R4 ;  /* 0x0000000400137213 */ /* 0x000fe20000000000 */
[----:B------:R-:W-:Y:S01]  /*16e0*/  STL [R1+0x570], R16 ;  /* 0x0005701001007387 */ /* 0x000fe20000100800 */
[----:B------:R-:W-:Y:S01]  /*16f0*/  ISETP.GE.AND P2, PT, R4, RZ, PT ;  /* 0x000000ff0400720c */ /* 0x000fe20003f46270 */
[----:B------:R-:W-:Y:S01]  /*1700*/  @!P3 IMAD.IADD R9, R9, 0x1, -R28 ;  /* 0x000000010909b824 */ /* 0x000fe200078e0a1c */
[----:B------:R-:W-:Y:S01]  /*1710*/  IADD3 R4, PT, PT, -R3, RZ, RZ ;  /* 0x000000ff03047210 */ /* 0x000fe20007ffe1ff */
[----:B------:R0:W-:Y:S01]  /*1720*/  STL [R1+0x56c], R5 ;  /* 0x00056c0501007387 */ /* 0x0001e20000100800 */
[----:B------:R-:W-:-:S02]  /*1730*/  IMAD R3, R28, R0, R11 ;  /* 0x000000001c037224 */ /* 0x000fc400078e020b */
[----:B------:R-:W-:Y:S01]  /*1740*/  ISETP.GT.U32.AND P3, PT, R28, R9, PT ;  /* 0x000000091c00720c */ /* 0x000fe20003f64070 */
[----:B0-----:R-:W-:-:S04]  /*1750*/  IMAD.MOV.U32 R5, RZ, RZ, R7 ;  /* 0x000000ffff057224 */ /* 0x001fc800078e0007 */
[----:B------:R-:W-:Y:S01]  /*1760*/  @!P1 IMAD.MOV R5, RZ, RZ, -R5 ;  /* 0x000000ffff059224 */ /* 0x000fe200078e0a05 */
[----:B------:R-:W-:Y:S02]  /*1770*/  ISETP.GT.U32.AND P1, PT, R28, R3, PT ;  /* 0x000000031c00720c */ /* 0x000fe40003f24070 */
[----:B------:R-:W-:Y:S01]  /*1780*/  ISETP.GE.AND P5, PT, R2, RZ, PT ;  /* 0x000000ff0200720c */ /* 0x000fe20003fa6270 */
[----:B------:R-:W-:-:S04]  /*1790*/  IMAD.HI.U32 R2, R36, R19, RZ ;  /* 0x0000001324027227 */ /* 0x000fc800078e00ff */
[----:B------:R-:W-:Y:S02]  /*17a0*/  IMAD.MOV R2, RZ, RZ, -R2 ;  /* 0x000000ffff027224 */ /* 0x000fe400078e0a02 */
[--C-:B------:R-:W-:Y:S02]  /*17b0*/  @!P3 IMAD.IADD R9, R9, 0x1, -R28.reuse ;  /* 0x000000010909b824 */ /* 0x100fe400078e0a1c */
[C---:B------:R-:W-:Y:S02]  /*17c0*/  IMAD R16, R28.reuse, R2, R19 ;  /* 0x000000021c107224 */ /* 0x040fe400078e0213 */
[----:B------:R-:W-:Y:S02]  /*17d0*/  @!P1 IMAD.IADD R3, R3, 0x1, -R28 ;  /* 0x0000000103039824 */ /* 0x000fe400078e0a1c */
[C---:B------:R-:W-:Y:S02]  /*17e0*/  IMAD R19, R28.reuse, R4, R21 ;  /* 0x000000041c137224 */ /* 0x040fe400078e0215 */
[----:B------:R-:W-:Y:S01]  /*17f0*/  IMAD.MOV.U32 R4, RZ, RZ, R9 ;  /* 0x000000ffff047224 */ /* 0x000fe200078e0009 */
[----:B------:R-:W-:-:S03]  /*1800*/  ISETP.GT.U32.AND P1, PT, R28, R3, PT ;  /* 0x000000031c00720c */ /* 0x000fc60003f24070 */
[----:B------:R-:W-:Y:S01]  /*1810*/  @!P6 IMAD.MOV R4, RZ, RZ, -R4 ;  /* 0x000000ffff04e224 */ /* 0x000fe200078e0a04 */
[----:B------:R-:W-:Y:S01]  /*1820*/  ISETP.GT.U32.AND P6, PT, R28, R16, PT ;  /* 0x000000101c00720c */ /* 0x000fe20003fc4070 */
[C---:B------:R-:W-:Y:S01]  /*1830*/  VIADD R0, R92.reuse, 0x12 ;  /* 0x000000125c007836 */ /* 0x040fe20000000000 */
[----:B------:R0:W-:Y:S01]  /*1840*/  STL [R1+0x568], R5 ;  /* 0x0005680501007387 */ /* 0x0001e20000100800 */
[----:B------:R-:W-:-:S06]  /*1850*/  VIADD R20, R92, 0x15 ;  /* 0x000000155c147836 */ /* 0x000fcc0000000000 */
[--C-:B------:R-:W-:Y:S01]  /*1860*/  @!P1 IMAD.IADD R3, R3, 0x1, -R28.reuse ;  /* 0x0000000103039824 */ /* 0x100fe200078e0a1c */
[----:B------:R-:W-:Y:S02]  /*1870*/  ISETP.GT.U32.AND P1, PT, R28, R19, PT ;  /* 0x000000131c00720c */ /* 0x000fe40003f24070 */
[----:B0-----:R-:W-:Y:S01]  /*1880*/  IABS R5, R0 ;  /* 0x0000000000057213 */ /* 0x001fe20000000000 */
[----:B------:R-:W-:Y:S01]  /*1890*/  @!P6 IMAD.IADD R16, R16, 0x1, -R28 ;  /* 0x000000011010e824 */ /* 0x000fe200078e0a1c */
[----:B------:R-:W-:Y:S01]  /*18a0*/  ISETP.GE.AND P3, PT, R0, RZ, PT ;  /* 0x000000ff0000720c */ /* 0x000fe20003f66270 */
[----:B------:R-:W-:Y:S01]  /*18b0*/  VIADD R8, R92, 0x13 ;  /* 0x000000135c087836 */ /* 0x000fe20000000000 */
[----:B------:R-:W-:Y:S01]  /*18c0*/  IABS R2, R20 ;  /* 0x0000001400027213 */ /* 0x000fe20000000000 */
[----:B------:R-:W-:Y:S01]  /*18d0*/  IMAD.HI.U32 R0, R36, R5, RZ ;  /* 0x0000000524007227 */ /* 0x000fe200078e00ff */
[----:B------:R-:W-:-:S03]  /*18e0*/  ISETP.GT.U32.AND P6, PT, R28, R16, PT ;  /* 0x000000101c00720c */ /* 0x000fc60003fc4070 */
[C---:B------:R-:W-:Y:S01]  /*18f0*/  VIADD R10, R92.reuse, 0x14 ;  /* 0x000000145c0a7836 */ /* 0x040fe20000000000 */
[----:B------:R-:W-:Y:S01]  /*1900*/  IABS R7, R8 ;  /* 0x0000000800077213 */ /* 0x000fe20000000000 */
[----:B------:R-:W-:Y:S02]  /*1910*/  VIADD R24, R92, 0x16 ;  /* 0x000000165c187836 */ /* 0x000fe40000000000 */
[----:B------:R-:W-:Y:S02]  /*1920*/  IMAD.MOV R18, RZ, RZ, -R0 ;  /* 0x000000ffff127224 */ /* 0x000fe400078e0a00 */
[----:B------:R-:W-:Y:S02]  /*1930*/  @!P1 IMAD.IADD R19, R19, 0x1, -R28 ;  /* 0x0000000113139824 */ /* 0x000fe400078e0a1c */
[----:B------:R-:W-:Y:S01]  /*1940*/  IMAD.MOV.U32 R9, RZ, RZ, R2 ;  /* 0x000000ffff097224 */ /* 0x000fe200078e0002 */
[----:B------:R-:W-:Y:S01]  /*1950*/  IABS R11, R10 ;  /* 0x0000000a000b7213 */ /* 0x000fe20000000000 */
[C---:B------:R-:W-:Y:S01]  /*1960*/  IMAD R18, R28.reuse, R18, R5 ;  /* 0x000000121c127224 */ /* 0x040fe200078e0205 */
[----:B------:R-:W-:Y:S01]  /*1970*/  IABS R21, R24 ;  /* 0x0000001800157213 */ /* 0x000fe20000000000 */
[----:B------:R0:W-:Y:S01]  /*1980*/  STL [R1+0x564], R4 ;  /* 0x0005640401007387 */ /* 0x0001e20000100800 */
[----:B------:R-:W-:Y:S01]  /*1990*/  ISETP.GT.U32.AND P1, PT, R28, R19, PT ;  /* 0x000000131c00720c */ /* 0x000fe20003f24070 */
[----:B------:R-:W-:Y:S01]  /*19a0*/  IMAD.HI.U32 R0, R36, R7, RZ ;  /* 0x0000000724007227 */ /* 0x000fe200078e00ff */
[----:B------:R-:W-:-:S03]  /*19b0*/  ISETP.GE.AND P0, PT, R6, RZ, PT ;  /* 0x000000ff0600720c */ /* 0x000fc60003f06270 */
[----:B------:R-:W-:Y:S01]  /*19c0*/  @!P6 IMAD.IADD R16, R16, 0x1, -R28 ;  /* 0x000000011010e824 */ /* 0x000fe200078e0a1c */
[----:B------:R-:W-:Y:S01]  /*19d0*/  ISETP.GT.U32.AND P6, PT, R28, R18, PT ;  /* 0x000000121c00720c */ /* 0x000fe20003fc4070 */
[----:B0-----:R-:W-:-:S04]  /*19e0*/  IMAD.HI.U32 R4, R36, R9, RZ ;  /* 0x0000000924047227 */ /* 0x001fc800078e00ff */
[----:B------:R-:W-:-:S04]  /*19f0*/  IMAD.HI.U32 R2, R36, R11, RZ ;  /* 0x0000000b24027227 */ /* 0x000fc800078e00ff */
[----:B------:R-:W-:-:S04]  /*1a00*/  IMAD.HI.U32 R6, R36, R21, RZ ;  /* 0x0000001524067227 */ /* 0x000fc800078e00ff */
[----:B------:R-:W-:Y:S02]  /*1a10*/  IMAD.MOV R0, RZ, RZ, -R0 ;  /* 0x000000ffff007224 */ /* 0x000fe400078e0a00 */
[----:B------:R-:W-:Y:S02]  /*1a20*/  IMAD.MOV R4, RZ, RZ, -R4 ;  /* 0x000000ffff047224 */ /* 0x000fe400078e0a04 */
[----:B------:R-:W-:Y:S02]  /*1a30*/  IMAD.MOV R2, RZ, RZ, -R2 ;  /* 0x000000ffff027224 */ /* 0x000fe400078e0a02 */
[----:B------:R-:W-:Y:S02]  /*1a40*/  IMAD.MOV.U32 R22, RZ, RZ, R3 ;  /* 0x000000ffff167224 */ /* 0x000fe400078e0003 */
[----:B------:R-:W-:Y:S02]  /*1a50*/  IMAD R5, R28, R0, R7 ;  /* 0x000000001c057224 */ /* 0x000fe400078e0207 */
[----:B------:R-:W-:-:S02]  /*1a60*/  IMAD.MOV R6, RZ, RZ, -R6 ;  /* 0x000000ffff067224 */ /* 0x000fc400078e0a06 */
[----:B------:R-:W-:Y:S01]  /*1a70*/  IMAD R9, R28, R4, R9 ;  /* 0x000000041c097224 */ /* 0x000fe200078e0209 */
[----:B------:R-:W-:Y:S01]  /*1a80*/  @!P5 IADD3 R22, PT, PT, -R22, RZ, RZ ;  /* 0x000000ff1616d210 */ /* 0x000fe20007ffe1ff */
[C---:B------:R-:W-:Y:S01]  /*1a90*/  IMAD R7, R28.reuse, R2, R11 ;  /* 0x000000021c077224 */ /* 0x040fe200078e020b */
[C---:B------:R-:W-:Y:S01]  /*1aa0*/  ISETP.GT.U32.AND P5, PT, R28.reuse, R5, PT ;  /* 0x000000051c00720c */ /* 0x040fe20003fa4070 */
[C---:B------:R-:W-:Y:S02]  /*1ab0*/  IMAD R11, R28.reuse, R6, R21 ;  /* 0x000000061c0b7224 */ /* 0x040fe400078e0215 */
[--C-:B------:R-:W-:Y:S01]  /*1ac0*/  @!P1 IMAD.IADD R19, R19, 0x1, -R28.reuse ;  /* 0x0000000113139824 */ /* 0x100fe200078e0a1c */
[----:B------:R-:W-:Y:S01]  /*1ad0*/  ISETP.GT.U32.AND P1, PT, R28, R9, PT ;  /* 0x000000091c00720c */ /* 0x000fe20003f24070 */
[----:B------:R-:W-:Y:S01]  /*1ae0*/  @!P6 IMAD.IADD R18, R18, 0x1, -R28 ;  /* 0x000000011212e824 */ /* 0x000fe200078e0a1c */
[----:B------:R-:W-:Y:S01]  /*1af0*/  ISETP.GT.U32.AND P6, PT, R28, R11, PT ;  /* 0x0000000b1c00720c */ /* 0x000fe20003fc4070 */
[----:B------:R-:W-:-:S02]  /*1b00*/  VIADD R4, R92, 0x17 ;  /* 0x000000175c047836 */ /* 0x000fc40000000000 */
[----:B------:R-:W-:-:S03]  /*1b10*/  VIADD R6, R92, 0x19 ;  /* 0x000000195c067836 */ /* 0x000fc60000000000 */
[----:B------:R-:W-:Y:S01]  /*1b20*/  IABS R21, R4 ;  /* 0x0000000400157213 */ /* 0x000fe20000000000 */
[----:B------:R-:W-:Y:S01]  /*1b30*/  @!P2 IMAD.MOV R16, RZ, RZ, -R16 ;  /* 0x000000ffff10a224 */ /* 0x000fe200078e0a10 */
[----:B------:R-:W-:Y:S01]  /*1b40*/  IABS R25, R6 ;  /* 0x0000000600197213 */ /* 0x000fe20000000000 */
[--C-:B------:R-:W-:Y:S01]  /*1b50*/  @!P5 IMAD.IADD R5, R5, 0x1, -R28.reuse ;  /* 0x000000010505d824 */ /* 0x100fe200078e0a1c */
[C---:B------:R-:W-:Y:S01]  /*1b60*/  ISETP.GT.U32.AND P2, PT, R28.reuse, R7, PT ;  /* 0x000000071c00720c */ /* 0x040fe20003f44070 */
[----:B------:R-:W-:Y:S01]  /*1b70*/  @!P1 IMAD.IADD R9, R9, 0x1, -R28 ;  /* 0x0000000109099824 */ /* 0x000fe200078e0a1c */
[----:B------:R-:W-:Y:S01]  /*1b80*/  ISETP.GT.U32.AND P5, PT, R28, R18, PT ;  /* 0x000000121c00720c */ /* 0x000fe20003fa4070 */
[----:B------:R-:W-:-:S04]  /*1b90*/  IMAD.HI.U32 R0, R36, R21, RZ ;  /* 0x0000001524007227 */ /* 0x000fc800078e00ff */
[----:B------:R-:W-:Y:S01]  /*1ba0*/  @!P6 IMAD.IADD R11, R11, 0x1, -R28 ;  /* 0x000000010b0be824 */ /* 0x000fe200078e0a1c */
[----:B------:R-:W-:Y:S01]  /*1bb0*/  ISETP.GT.U32.AND P6, PT, R28, R9, PT ;  /* 0x000000091c00720c */ /* 0x000fe20003fc4070 */
[----:B------:R-:W-:Y:S02]  /*1bc0*/  IMAD.MOV R3, RZ, RZ, -R0 ;  /* 0x000000ffff037224 */ /* 0x000fe400078e0a00 */
[----:B------:R-:W-:-:S04]  /*1bd0*/  IMAD.HI.U32 R0, R36, R25, RZ ;  /* 0x0000001924007227 */ /* 0x000fc800078e00ff */
[----:B------:R-:W-:Y:S02]  /*1be0*/  IMAD R3, R28, R3, R21 ;  /* 0x000000031c037224 */ /* 0x000fe400078e0215 */
[----:B------:R-:W-:Y:S02]  /*1bf0*/  IMAD.MOV R0, RZ, RZ, -R0 ;  /* 0x000000ffff007224 */ /* 0x000fe400078e0a00 */
[----:B------:R-:W-:Y:S02]  /*1c00*/  VIADD R26, R92, 0x18 ;  /* 0x000000185c1a7836 */ /* 0x000fe40000000000 */
[--C-:B------:R-:W-:Y:S02]  /*1c10*/  @!P2 IMAD.IADD R7, R7, 0x1, -R28.reuse ;  /* 0x000000010707a824 */ /* 0x100fe400078e0a1c */
[----:B------:R-:W-:Y:S02]  /*1c20*/  IMAD R21, R28, R0, R25 ;  /* 0x000000001c157224 */ /* 0x000fe400078e0219 */
[----:B------:R-:W-:Y:S01]  /*1c30*/  @!P5 IMAD.IADD R18, R18, 0x1, -R28 ;  /* 0x000000011212d824 */ /* 0x000fe200078e0a1c */
[----:B------:R-:W-:-:S02]  /*1c40*/  ISETP.GT.U32.AND P5, PT, R28, R3, PT ;  /* 0x000000031c00720c */ /* 0x000fc40003fa4070 */
[----:B------:R-:W-:Y:S01]  /*1c50*/  IABS R23, R26 ;  /* 0x0000001a00177213 */ /* 0x000fe20000000000 */
[----:B------:R-:W-:Y:S01]  /*1c60*/  @!P6 IMAD.IADD R9, R9, 0x1, -R28 ;  /* 0x000000010909e824 */ /* 0x000fe200078e0a1c */
[C---:B------:R-:W-:Y:S02]  /*1c70*/  ISETP.GT.U32.AND P1, PT, R28.reuse, R7, PT ;  /* 0x000000071c00720c */ /* 0x040fe40003f24070 */
[----:B------:R-:W-:Y:S01]  /*1c80*/  ISETP.GT.U32.AND P6, PT, R28, R21, PT ;  /* 0x000000151c00720c */ /* 0x000fe20003fc4070 */
[----:B------:R-:W-:Y:S01]  /*1c90*/  IMAD.HI.U32 R2, R36, R23, RZ ;  /* 0x0000001724027227 */ /* 0x000fe200078e00ff */
[----:B------:R-:W-:-:S03]  /*1ca0*/  ISETP.GT.U32.AND P2, PT, R28, R5, PT ;  /* 0x000000051c00720c */ /* 0x000fc60003f44070 */
[----:B------:R-:W-:Y:S01]  /*1cb0*/  @!P0 IMAD.MOV R19, RZ, RZ, -R19 ;  /* 0x000000ffff138224 */ /* 0x000fe200078e0a13 */
[----:B------:R-:W-:Y:S01]  /*1cc0*/  ISETP.GT.U32.AND P0, PT, R28, R11, PT ;  /* 0x0000000b1c00720c */ /* 0x000fe20003f04070 */
[----:B------:R-:W-:Y:S02]  /*1cd0*/  VIADD R27, R92, 0x1a ;  /* 0x0000001a5c1b7836 */ /* 0x000fe40000000000 */
[----:B------:R-:W-:Y:S01]  /*1ce0*/  IMAD.MOV R2, RZ, RZ, -R2 ;  /* 0x000000ffff027224 */ /* 0x000fe200078e0a02 */
[----:B------:R0:W-:Y:S01]  /*1cf0*/  STL [R1+0x560], R22 ;  /* 0x0005601601007387 */ /* 0x0001e20000100800 */
[--C-:B------:R-:W-:Y:S02]  /*1d00*/  @!P5 IMAD.IADD R3, R3, 0x1, -R28.reuse ;  /* 0x000000010303d824 */ /* 0x100fe400078e0a1c */
[--C-:B------:R-:W-:Y:S01]  /*1d10*/  @!P1 IMAD.IADD R7, R7, 0x1, -R28.reuse ;  /* 0x0000000107079824 */ /* 0x100fe200078e0a1c */
[----:B------:R-:W-:Y:S01]  /*1d20*/  ISETP.GE.AND P1, PT, R8, RZ, PT ;  /* 0x000000ff0800720c */ /* 0x000fe20003f26270 */
[--C-:B------:R-:W-:Y:S01]  /*1d30*/  @!P6 IMAD.IADD R21, R21, 0x1, -R28.reuse ;  /* 0x000000011515e824 */ /* 0x100fe200078e0a1c */
[C---:B------:R-:W-:Y:S01]  /*1d40*/  ISETP.GT.U32.AND P6, PT, R28.reuse, R3, PT ;  /* 0x000000031c00720c */ /* 0x040fe20003fc4070 */
[----:B0-----:R-:W-:Y:S01]  /*1d50*/  IMAD R22, R28, R2, R23 ;  /* 0x000000021c167224 */ /* 0x001fe200078e0217 */
[----:B------:R-:W-:Y:S01]  /*1d60*/  IABS R23, R27 ;  /* 0x0000001b00177213 */ /* 0x000fe20000000000 */
[----:B------:R-:W-:Y:S01]  /*1d70*/  VIADD R8, R92, 0x1b ;  /* 0x0000001b5c087836 */ /* 0x000fe20000000000 */
[----:B------:R-:W-:Y:S01]  /*1d80*/  ISETP.GE.AND P5, PT, R20, RZ, PT ;  /* 0x000000ff1400720c */ /* 0x000fe20003fa6270 */
[----:B------:R-:W-:Y:S01]  /*1d90*/  @!P0 IMAD.IADD R11, R11, 0x1, -R28 ;  /* 0x000000010b0b8824 */ /* 0x000fe200078e0a1c */
[----:B------:R-:W-:Y:S01]  /*1da0*/  ISETP.GE.AND P0, PT, R10, RZ, PT ;  /* 0x000000ff0a00720c */ /* 0x000fe20003f06270 */
[----:B------:R-:W-:Y:S01]  /*1db0*/  IMAD.HI.U32 R0, R36, R23, RZ ;  /* 0x0000001724007227 */ /* 0x000fe200078e00ff */
[----:B------:R-:W-:-:S03]  /*1dc0*/  IABS R2, R8 ;  /* 0x0000000800027213 */ /* 0x000fc60000000000 */
[----:B------:R-:W-:Y:S01]  /*1dd0*/  @!P2 IMAD.IADD R5, R5, 0x1, -R28 ;  /* 0x000000010505a824 */ /* 0x000fe200078e0a1c */
[C---:B------:R-:W-:Y:S01]  /*1de0*/  ISETP.GT.U32.AND P2, PT, R28.reuse, R22, PT ;  /* 0x000000161c00720c */ /* 0x040fe20003f44070 */
[----:B------:R-:W-:Y:S02]  /*1df0*/  IMAD.MOV R0, RZ, RZ, -R0 ;  /* 0x000000ffff007224 */ /* 0x000fe400078e0a00 */
[----:B------:R-:W-:Y:S02]  /*1e00*/  IMAD.MOV.U32 R30, RZ, RZ, R5 ;  /* 0x000000ffff1e7224 */ /* 0x000fe400078e0005 */
[----:B------:R-:W-:Y:S01]  /*1e10*/  @!P3 IMAD.MOV R18, RZ, RZ, -R18 ;  /* 0x000000ffff12b224 */ /* 0x000fe200078e0a12 */
[C---:B------:R-:W-:Y:S01]  /*1e20*/  ISETP.GT.U32.AND P3, PT, R28.reuse, R21, PT ;  /* 0x000000151c00720c */ /* 0x040fe20003f64070 */
[----:B------:R-:W-:Y:S02]  /*1e30*/  IMAD R20, R28, R0, R23 ;  /* 0x000000001c147224 */ /* 0x000fe400078e0217 */
[----:B------:R-:W-:-:S02]  /*1e40*/  IMAD.MOV.U32 R5, RZ, RZ, R9 ;  /* 0x000000ffff057224 */ /* 0x000fc400078e0009 */
[----:B------:R-:W-:Y:S02]  /*1e50*/  IMAD.MOV.U32 R23, RZ, RZ, R2 ;  /* 0x000000ffff177224 */ /* 0x000fe400078e0002 */
[----:B------:R-:W-:Y:S02]  /*1e60*/  IMAD.MOV.U32 R29, RZ, RZ, R7 ;  /* 0x000000ffff1d7224 */ /* 0x000fe400078e0007 */
[----:B------:R-:W-:Y:S01]  /*1e70*/  @!P6 IMAD.IADD R3, R3, 0x1, -R28 ;  /* 0x000000010303e824 */ /* 0x000fe200078e0a1c */
[----:B------:R-:W-:Y:S01]  /*1e80*/  ISETP.GE.AND P6, PT, R6, RZ, PT ;  /* 0x000000ff0600720c */ /* 0x000fe20003fc6270 */
[----:B------:R-:W-:Y:S01]  /*1e90*/  @!P5 IMAD.MOV R5, RZ, RZ, -R5 ;  /* 0x000000ffff05d224 */ /* 0x000fe200078e0a05 */
[----:B------:R-:W-:Y:S01]  /*1ea0*/  @!P1 IADD3 R30, PT, PT, -R30, RZ, RZ ;  /* 0x000000ff1e1e9210 */ /* 0x000fe20007ffe1ff */
[----:B------:R-:W-:Y:S01]  /*1eb0*/  IMAD.HI.U32 R0, R36, R23, RZ ;  /* 0x0000001724007227 */ /* 0x000fe200078e00ff */
[----:B------:R-:W-:-:S03]  /*1ec0*/  ISETP.GT.U32.AND P5, PT, R28, R20, PT ;  /* 0x000000141c00720c */ /* 0x000fc60003fa4070 */
[----:B------:R-:W-:Y:S02]  /*1ed0*/  @!P0 IMAD.MOV R29, RZ, RZ, -R29 ;  /* 0x000000ffff1d8224 */ /* 0x000fe400078e0a1d */
[----:B------:R-:W-:Y:S01]  /*1ee0*/  @!P2 IMAD.IADD R22, R22, 0x1, -R28 ;  /* 0x000000011616a824 */ /* 0x000fe200078e0a1c */
[----:B------:R-:W-:Y:S01]  /*1ef0*/  ISETP.GE.AND P2, PT, R24, RZ, PT ;  /* 0x000000ff1800720c */ /* 0x000fe20003f46270 */
[----:B------:R-:W-:Y:S01]  /*1f00*/  IMAD.MOV R0, RZ, RZ, -R0 ;  /* 0x000000ffff007224 */ /* 0x000fe200078e0a00 */
[----:B------:R-:W-:Y:S01]  /*1f10*/  STL [R1+0x52c], R30 ;  /* 0x00052c1e01007387 */ /* 0x000fe20000100800 */
[----:B------:R-:W-:Y:S01]  /*1f20*/  ISETP.GE.AND P0, PT, R4, RZ, PT ;  /* 0x000000ff0400720c */ /* 0x000fe20003f06270 */
[----:B------:R-:W-:Y:S02]  /*1f30*/  @!P3 IMAD.IADD R21, R21, 0x1, -R28 ;  /* 0x000000011515b824 */ /* 0x000fe400078e0a1c */
[----:B------:R-:W-:Y:S01]  /*1f40*/  STL [R1+0x520], R29 ;  /* 0x0005201d01007387 */ /* 0x000fe20000100800 */
[----:B------:R-:W-:-:S03]  /*1f50*/  ISETP.GT.U32.AND P1, PT, R28, R22, PT ;  /* 0x000000161c00720c */ /* 0x000fc60003f24070 */
[----:B------:R0:W-:Y:S01]  /*1f60*/  STL [R1+0x51c], R5 ;  /* 0x00051c0501007387 */ /* 0x0001e20000100800 */
[----:B------:R-:W-:Y:S02]  /*1f70*/  IMAD.MOV.U32 R2, RZ, RZ, R11 ;  /* 0x000000ffff027224 */ /* 0x000fe400078e000b */
[----:B------:R-:W-:Y:S02]  /*1f80*/  @!P6 IMAD.MOV R21, RZ, RZ, -R21 ;  /* 0x000000ffff15e224 */ /* 0x000fe400078e0a15 */
[----:B------:R-:W-:Y:S02]  /*1f90*/  @!P5 IMAD.IADD R20, R20, 0x1, -R28 ;  /* 0x000000011414d824 */ /* 0x000fe400078e0a1c */
[----:B0-----:R-:W-:Y:S02]  /*1fa0*/  IMAD R5, R28, R0, R23 ;  /* 0x000000001c057224 */ /* 0x001fe400078e0217 */
[----:B------:R-:W-:-:S03]  /*1fb0*/  VIADD R0, R92, 0x1c ;  /* 0x0000001c5c007836 */ /* 0x000fc60000000000 */
[C---:B------:R-:W-:Y:S01]  /*1fc0*/  ISETP.GT.U32.AND P6, PT, R28.reuse, R5, PT ;  /* 0x000000051c00720c */ /* 0x040fe20003fc4070 */
[----:B------:R-:W-:Y:S01]  /*1fd0*/  @!P2 IMAD.MOV R2, RZ, RZ, -R2 ;  /* 0x000000ffff02a224 */ /* 0x000fe200078e0a02 */
[----:B------:R-:W-:Y:S01]  /*1fe0*/  ISETP.GT.U32.AND P5, PT, R28, R20, PT ;  /* 0x000000141c00720c */ /* 0x000fe20003fa4070 */
[----:B------:R-:W-:Y:S01]  /*1ff0*/  IMAD.MOV.U32 R7, RZ, RZ, R3 ;  /* 0x000000ffff077224 */ /* 0x000fe200078e0003 */
[----:B------:R-:W-:Y:S01]  /*2000*/  IABS R3, R0 ;  /* 0x0000000000037213 */ /* 0x000fe20000000000 */
[----:B------:R-:W-:Y:S01]  /*2010*/  @!P1 IMAD.IADD R22, R22, 0x1, -R28 ;  /* 0x0000000116169824 */ /* 0x000fe200078e0a1c */
[----:B------:R0:W-:Y:S01]  /*2020*/  STL [R1+0x518], R2 ;  /* 0x0005180201007387 */ /* 0x0001e20000100800 */
[----:B------:R-:W-:Y:S01]  /*2030*/  @!P0 IMAD.MOV R7, RZ, RZ, -R7 ;  /* 0x000000ffff078224 */ /* 0x000fe200078e0a07 */
[----:B------:R-:W-:Y:S01]  /*2040*/  ISETP.GE.AND P0, PT, R0, RZ, PT ;  /* 0x000000ff0000720c */ /* 0x000fe20003f06270 */
[----:B------:R-:W-:Y:S01]  /*2050*/  IMAD.HI.U32 R0, R36, R3, RZ ;  /* 0x0000000324007227 */ /* 0x000fe200078e00ff */
[----:B------:R-:W-:-:S02]  /*2060*/  ISETP.GE.AND P2, PT, R26, RZ, PT ;  /* 0x000000ff1a00720c */ /* 0x000fc40003f46270 */
[----:B------:R-:W-:Y:S01]  /*2070*/  ISETP.GE.AND P1, PT, R27, RZ, PT ;  /* 0x000000ff1b00720c */ /* 0x000fe20003f26270 */
[C---:B0-----:R-:W-:Y:S01]  /*2080*/  VIADD R2, R92.reuse, 0x1d ;  /* 0x0000001d5c027836 */ /* 0x041fe20000000000 */
[----:B------:R0:W-:Y:S01]  /*2090*/  STL [R1+0x514], R7 ;  /* 0x0005140701007387 */ /* 0x0001e20000100800 */
[----:B------:R-:W-:Y:S02]  /*20a0*/  @!P6 IMAD.IADD R5, R5, 0x1, -R28 ;  /* 0x000000010505e824 */ /* 0x000fe400078e0a1c */
[----:B------:R-:W-:Y:S02]  /*20b0*/  IMAD.MOV R0, RZ, RZ, -R0 ;  /* 0x000000ffff007224 */ /* 0x000fe400078e0a00 */
[----:B------:R-:W-:Y:S01]  /*20c0*/  VIADD R4, R92, 0x1e ;  /* 0x0000001e5c047836 */ /* 0x000fe20000000000 */
[----:B------:R-:W-:Y:S02]  /*20d0*/  ISETP.GT.U32.AND P6, PT, R28, R5, PT ;  /* 0x000000051c00720c */ /* 0x000fe40003fc4070 */
[----:B0-----:R-:W-:Y:S01]  /*20e0*/  IABS R7, R2 ;  /* 0x0000000200077213 */ /* 0x001fe20000000000 */
[----:B------:R-:W-:-:S02]  /*20f0*/  @!P5 IMAD.IADD R20, R20, 0x1, -R28 ;  /* 0x000000011414d824 */ /* 0x000fc400078e0a1c */
[----:B------:R-:W-:Y:S01]  /*2100*/  IMAD R3, R28, R0, R3 ;  /* 0x000000001c037224 */ /* 0x000fe200078e0203 */
[----:B------:R-:W-:Y:S01]  /*2110*/  IABS R9, R4 ;  /* 0x0000000400097213 */ /* 0x000fe20000000000 */
[----:B------:R-:W-:Y:S01]  /*2120*/  IMAD.HI.U32 R0, R36, R7, RZ ;  /* 0x0000000724007227 */ /* 0x000fe200078e00ff */
[----:B------:R-:W-:Y:S02]  /*2130*/  @!P1 IADD3 R20, PT, PT, -R20, RZ, RZ ;  /* 0x000000ff14149210 */ /* 0x000fe40007ffe1ff */
[----:B------:R-:W-:Y:S01]  /*2140*/  ISETP.GT.U32.AND P1, PT, R28, R3, PT ;  /* 0x000000031c00720c */ /* 0x000fe20003f24070 */
[----:B------:R-:W-:Y:S01]  /*2150*/  @!P2 IMAD.MOV R22, RZ, RZ, -R22 ;  /* 0x000000ffff16a224 */ /* 0x000fe200078e0a16 */
[----:B------:R-:W-:Y:S01]  /*2160*/  ISETP.GE.AND P2, PT, R2, RZ, PT ;  /* 0x000000ff0200720c */ /* 0x000fe20003f46270 */
[----:B------:R-:W-:Y:S02]  /*2170*/  IMAD.MOV R0, RZ, RZ, -R0 ;  /* 0x000000ffff007224 */ /* 0x000fe400078e0a00 */
[----:B------:R-:W-:-:S04]  /*2180*/  IMAD.HI.U32 R2, R36, R9, RZ ;  /* 0x0000000924027227 */ /* 0x000fc800078e00ff */
[C---:B------:R-:W-:Y:S02]  /*2190*/  IMAD R7, R28.reuse, R0, R7 ;  /* 0x000000001c077224 */ /* 0x040fe400078e0207 */
[----:B------:R-:W-:Y:S02]  /*21a0*/  IMAD.MOV R2, RZ, RZ, -R2 ;  /* 0x000000ffff027224 */ /* 0x000fe400078e0a02 */
[--C-:B------:R-:W-:Y:S01]  /*21b0*/  @!P6 IMAD.IADD R5, R5, 0x1, -R28.reuse ;  /* 0x000000010505e824 */ /* 0x100fe200078e0a1c */
[C---:B------:R-:W-:Y:S01]  /*21c0*/  ISETP.GT.U32.AND P6, PT, R28.reuse, R7, PT ;  /* 0x000000071c00720c */ /* 0x040fe20003fc4070 */
[----:B------:R-:W-:Y:S02]  /*21d0*/  IMAD R9, R28, R2, R9 ;  /* 0x000000021c097224 */ /* 0x000fe400078e0209 */
[----:B------:R-:W-:Y:S02]  /*21e0*/  VIADD R10, R92, 0x1f ;  /* 0x0000001f5c0a7836 */ /* 0x000fe40000000000 */
[----:B------:R-:W-:Y:S01]  /*21f0*/  @!P1 IMAD.IADD R3, R3, 0x1, -R28 ;  /* 0x0000000103039824 */ /* 0x000fe200078e0a1c */
[----:B------:R-:W-:Y:S01]  /*2200*/  ISETP.GT.U32.AND P1, PT, R28, R9, PT ;  /* 0x000000091c00720c */ /* 0x000fe20003f24070 */
[----:B------:R-:W-:Y:S01]  /*2210*/  VIADD R30, R92, 0x21 ;  /* 0x000000215c1e7836 */ /* 0x000fe20000000000 */
[----:B------:R-:W-:-:S02]  /*2220*/  IABS R11, R10 ;  /* 0x0000000a000b7213 */ /* 0x000fc40000000000 */
[----:B------:R-:W-:Y:S02]  /*2230*/  ISETP.GE.AND P3, PT, R8, RZ, PT ;  /* 0x000000ff0800720c */ /* 0x000fe40003f66270 */
[----:B------:R-:W-:Y:S01]  /*2240*/  ISETP.GE.AND P5, PT, R4, RZ, PT ;  /* 0x000000ff0400720c */ /* 0x000fe20003fa6270 */
[----:B------:R-:W-:Y:S01]  /*2250*/  @!P6 IMAD.IADD R7, R7, 0x1, -R28 ;  /* 0x000000010707e824 */ /* 0x000fe200078e0a1c */
[----:B------:R-:W-:Y:S01]  /*2260*/  ISETP.GT.U32.AND P6, PT, R28, R3, PT ;  /* 0x000000031c00720c */ /* 0x000fe20003fc4070 */
[----:B------:R-:W-:Y:S01]  /*2270*/  IMAD.HI.U32 R4, R36, R11, RZ ;  /* 0x0000000b24047227 */ /* 0x000fe200078e00ff */
[----:B------:R-:W-:-:S03]  /*2280*/  IABS R0, R30 ;  /* 0x0000001e00007213 */ /* 0x000fc60000000000 */
[----:B------:R-:W-:Y:S02]  /*2290*/  IMAD.MOV R4, RZ, RZ, -R4 ;  /* 0x000000ffff047224 */ /* 0x000fe400078e0a04 */
[C---:B------:R-:W-:Y:S02]  /*22a0*/  VIADD R34, R92.reuse, 0x22 ;  /* 0x000000225c227836 */ /* 0x040fe40000000000 */
[----:B------:R-:W-:Y:S02]  /*22b0*/  @!P1 IMAD.IADD R9, R9, 0x1, -R28 ;  /* 0x0000000109099824 */ /* 0x000fe400078e0a1c */
[----:B------:R-:W-:Y:S02]  /*22c0*/  IMAD.MOV.U32 R24, RZ, RZ, R5 ;  /* 0x000000ffff187224 */ /* 0x000fe400078e0005 */
[----:B------:R-:W-:Y:S02]  /*22d0*/  VIADD R8, R92, 0x20 ;  /* 0x000000205c087836 */ /* 0x000fe40000000000 */
[----:B------:R-:W-:Y:S01]  /*22e0*/  IMAD.MOV.U32 R5, RZ, RZ, R0 ;  /* 0x000000ffff057224 */ /* 0x000fe200078e0000 */
[----:B------:R-:W-:Y:S01]  /*22f0*/  IABS R23, R34 ;  /* 0x0000002200177213 */ /* 0x000fe20000000000 */
[C---:B------:R-:W-:Y:S01]  /*2300*/  IMAD R11, R28.reuse, R4, R11 ;  /* 0x000000041c0b7224 */ /* 0x040fe200078e020b */
[----:B------:R-:W-:Y:S01]  /*2310*/  ISETP.GT.U32.AND P1, PT, R28, R9, PT ;  /* 0x000000091c00720c */ /* 0x000fe20003f24070 */
[----:B------:R-:W-:Y:S01]  /*2320*/  IMAD.HI.U32 R0, R36, R5, RZ ;  /* 0x0000000524007227 */ /* 0x000fe200078e00ff */
[----:B------:R-:W-:-:S03]  /*2330*/  IABS R25, R8 ;  /* 0x0000000800197213 */ /* 0x000fc60000000000 */
[----:B------:R-:W-:Y:S02]  /*2340*/  VIADD R35, R92, 0x23 ;  /* 0x000000235c237836 */ /* 0x000fe40000000000 */
[----:B------:R-:W-:Y:S01]  /*2350*/  @!P3 IMAD.MOV R24, RZ, RZ, -R24 ;  /* 0x000000ffff18b224 */ /* 0x000fe200078e0a18 */
[C---:B------:R-:W-:Y:S01]  /*2360*/  ISETP.GT.U32.AND P3, PT, R28.reuse, R7, PT ;  /* 0x000000071c00720c */ /* 0x040fe20003f64070 */
[----:B------:R-:W-:Y:S01]  /*2370*/  @!P6 IMAD.IADD R3, R3, 0x1, -R28 ;  /* 0x000000010303e824 */ /* 0x000fe200078e0a1c */
[----:B------:R-:W-:Y:S01]  /*2380*/  ISETP.GT.U32.AND P6, PT, R28, R11, PT ;  /* 0x0000000b1c00720c */ /* 0x000fe20003fc4070 */
[----:B------:R-:W-:Y:S01]  /*2390*/  IMAD.HI.U32 R2, R36, R23, RZ ;  /* 0x0000001724027227 */ /* 0x000fe200078e00ff */
[----:B------:R-:W-:-:S03]  /*23a0*/  IABS R27, R35 ;  /* 0x00000023001b7213 */ /* 0x000fc60000000000 */
[----:B------:R-:W-:Y:S01]  /*23b0*/  IMAD.MOV R0, RZ, RZ, -R0 ;  /* 0x000000ffff007224 */ /* 0x000fe200078e0a00 */
[----:B------:R0:W-:Y:S01]  /*23c0*/  STL [R1+0x49c], R24 ;  /* 0x00049c1801007387 */ /* 0x0001e20000100800 */
[----:B------:R-:W-:-:S04]  /*23d0*/  IMAD.HI.U32 R6, R36, R25, RZ ;  /* 0x0000001924067227 */ /* 0x000fc800078e00ff */
[----:B------:R-:W-:Y:S02]  /*23e0*/  IMAD.MOV R2, RZ, RZ, -R2 ;  /* 0x000000ffff027224 */ /* 0x000fe400078e0a02 */
[----:B------:R-:W-:Y:S02]  /*23f0*/  IMAD.MOV R6, RZ, RZ, -R6 ;  /* 0x000000ffff067224 */ /* 0x000fe400078e0a06 */
[----:B0-----:R-:W-:Y:S02]  /*2400*/  IMAD R24, R28, R0, R5 ;  /* 0x000000001c187224 */ /* 0x001fe400078e0205 */
[----:B------:R-:W-:-:S04]  /*2410*/  IMAD.HI.U32 R0, R36, R27, RZ ;  /* 0x0000001b24007227 */ /* 0x000fc800078e00ff */
[C---:B------:R-:W-:Y:S02]  /*2420*/  IMAD R23, R28.reuse, R2, R23 ;  /* 0x000000021c177224 */ /* 0x040fe400078e0217 */
[--C-:B------:R-:W-:Y:S01]  /*2430*/  @!P1 IMAD.IADD R9, R9, 0x1, -R28.reuse ;  /* 0x0000000109099824 */ /* 0x100fe200078e0a1c */
[C---:B------:R-:W-:Y:S01]  /*2440*/  ISETP.GT.U32.AND P1, PT, R28.reuse, R24, PT ;  /* 0x000000181c00720c */ /* 0x040fe20003f24070 */
[C---:B------:R-:W-:Y:S02]  /*2450*/  IMAD R25, R28.reuse, R6, R25 ;  /* 0x000000061c197224 */ /* 0x040fe400078e0219 */
[----:B------:R-:W-:Y:S02]  /*2460*/  @!P3 IMAD.IADD R7, R7, 0x1, -R28 ;  /* 0x000000010707b824 */ /* 0x000fe400078e0a1c */
[----:B------:R-:W-:Y:S02]  /*2470*/  IMAD.MOV R0, RZ, RZ, -R0 ;  /* 0x000000ffff007224 */ /* 0x000fe400078e0a00 */
[----:B------:R-:W-:Y:S01]  /*2480*/  @!P6 IMAD.IADD R11, R11, 0x1, -R28 ;  /* 0x000000010b0be824 */ /* 0x000fe200078e0a1c */
[C---:B------:R-:W-:Y:S01]  /*2490*/  ISETP.GT.U32.AND P6, PT, R28.reuse, R23, PT ;  /* 0x000000171c00720c */ /* 0x040fe20003fc4070 */
[C---:B------:R-:W-:Y:S01]  /*24a0*/  IMAD R5, R28.reuse, R0, R27 ;  /* 0x000000001c057224 */ /* 0x040fe200078e021b */
[----:B------:R-:W-:Y:S01]  /*24b0*/  ISETP.GT.U32.AND P3, PT, R28, R25, PT ;  /* 0x000000191c00720c */ /* 0x000fe20003f64070 */
[----:B------:R-:W-:Y:S01]  /*24c0*/  IMAD.MOV.U32 R37, RZ, RZ, R3 ;  /* 0x000000ffff257224 */ /* 0x000fe200078e0003 */
[----:B------:R-:W-:Y:S01]  /*24d0*/  MOV R0, R7 ;  /* 0x0000000700007202 */ /* 0x000fe20000000f00 */
[----:B------:R-:W-:-:S02]  /*24e0*/  VIADD R26, R92, 0x24 ;  /* 0x000000245c1a7836 */ /* 0x000fc40000000000 */
[----:B------:R-:W-:Y:S02]  /*24f0*/  VIADD R6, R92, 0x25 ;  /* 0x000000255c067836 */ /* 0x000fe40000000000 */
[----:B------:R-:W-:Y:S02]  /*2500*/  @!P0 IMAD.MOV R37, RZ, RZ, -R37 ;  /* 0x000000ffff258224 */ /* 0x000fe400078e0a25 */
[----:B------:R-:W-:Y:S01]  /*2510*/  @!P2 IMAD.MOV R0, RZ, RZ, -R0 ;  /* 0x000000ffff00a224 */ /* 0x000fe200078e0a00 */
[----:B------:R-:W-:Y:S01]  /*2520*/  IABS R29, R26 ;  /* 0x0000001a001d7213 */ /* 0x000fe20000000000 */
[--C-:B------:R-:W-:Y:S01]  /*2530*/  @!P1 IMAD.IADD R24, R24, 0x1, -R28.reuse ;  /* 0x0000000118189824 */ /* 0x100fe200078e0a1c */
[----:B------:R-:W-:Y:S01]  /*2540*/  IABS R31, R6 ;  /* 0x00000006001f7213 */ /* 0x000fe20000000000 */
[----:B------:R-:W-:Y:S01]  /*2550*/  STL [R1+0x498], R37 ;  /* 0x0004982501007387 */ /* 0x000fe20000100800 */
[----:B------:R-:W-:Y:S01]  /*2560*/  @!P6 IMAD.IADD R23, R23, 0x1, -R28 ;  /* 0x000000011717e824 */ /* 0x000fe200078e0a1c */
[----:B------:R-:W-:-:S02]  /*2570*/  ISETP.GT.U32.AND P0, PT, R28, R11, PT ;  /* 0x0000000b1c00720c */ /* 0x000fc40003f04070 */
[----:B------:R0:W-:Y:S01]  /*2580*/  STL [R1+0x494], R0 ;  /* 0x0004940001007387 */ /* 0x0001e20000100800 */
[----:B------:R-:W-:Y:S01]  /*2590*/  ISETP.GT.U32.AND P6, PT, R28, R24, PT ;  /* 0x000000181c00720c */ /* 0x000fe20003fc4070 */
[----:B------:R-:W-:-:S04]  /*25a0*/  IMAD.HI.U32 R2, R36, R29, RZ ;  /* 0x0000001d24027227 */ /* 0x000fc800078e00ff */
[----:B------:R-:W-:-:S04]  /*25b0*/  IMAD.HI.U32 R4, R36, R31, RZ ;  /* 0x0000001f24047227 */ /* 0x000fc800078e00ff */
[----:B0-----:R-:W-:Y:S02]  /*25c0*/  IMAD.MOV.U32 R0, RZ, RZ, R9 ;  /* 0x000000ffff007224 */ /* 0x001fe400078e0009 */
[----:B------:R-:W-:Y:S02]  /*25d0*/  @!P3 IMAD.IADD R25, R25, 0x1, -R28 ;  /* 0x000000011919b824 */ /* 0x000fe400078e0a1c */
[----:B------:R-:W-:Y:S01]  /*25e0*/  @!P5 IMAD.MOV R0, RZ, RZ, -R0 ;  /* 0x000000ffff00d224 */ /* 0x000fe200078e0a00 */
[C---:B------:R-:W-:Y:S01]  /*25f0*/  ISETP.GT.U32.AND P5, PT, R28.reuse, R5, PT ;  /* 0x000000051c00720c */ /* 0x040fe20003fa4070 */
[----:B------:R-:W-:Y:S01]  /*2600*/  IMAD.MOV R2, RZ, RZ, -R2 ;  /* 0x000000ffff027224 */ /* 0x000fe200078e0a02 */
[C---:B------:R-:W-:Y:S01]  /*2610*/  ISETP.GT.U32.AND P1, PT, R28.reuse, R25, PT ;  /* 0x000000191c00720c */ /* 0x040fe20003f24070 */
[----:B------:R-:W-:Y:S02]  /*2620*/  IMAD.MOV R4, RZ, RZ, -R4 ;  /* 0x000000ffff047224 */ /* 0x000fe400078e0a04 */
[----:B------:R-:W-:-:S02]  /*2630*/  IMAD R27, R28, R2, R29 ;  /* 0x000000021c1b7224 */ /* 0x000fc400078e021d */
[----:B------:R-:W-:Y:S02]  /*2640*/  IMAD R3, R28, R4, R31 ;  /* 0x000000041c037224 */ /* 0x000fe400078e021f */
[----:B------:R-:W-:Y:S01]  /*2650*/  VIADD R4, R92, 0x26 ;  /* 0x000000265c047836 */ /* 0x000fe20000000000 */
[C---:B------:R-:W-:Y:S01]  /*2660*/  ISETP.GT.U32.AND P2, PT, R28.reuse, R23, PT ;  /* 0x000000171c00720c */ /* 0x040fe20003f44070 */
[--C-:B------:R-:W-:Y:S01]  /*2670*/  @!P0 IMAD.IADD R11, R11, 0x1, -R28.reuse ;  /* 0x000000010b0b8824 */ /* 0x100fe200078e0a1c */
[----:B------:R-:W-:Y:S01]  /*2680*/  ISETP.GT.U32.AND P0, PT, R28, R27, PT ;  /* 0x0000001b1c00720c */ /* 0x000fe20003f04070 */
[--C-:B------:R-:W-:Y:S01]  /*2690*/  @!P6 IMAD.IADD R24, R24, 0x1, -R28.reuse ;  /* 0x000000011818e824 */ /* 0x100fe200078e0a1c */
[----:B------:R-:W-:Y:S02]  /*26a0*/  ISETP.GT.U32.AND P6, PT, R28, R3, PT ;  /* 0x000000031c00720c */ /* 0x000fe40003fc4070 */
[----:B------:R-:W-:Y:S01]  /*26b0*/  IABS R7, R4 ;  /* 0x0000000400077213 */ /* 0x000fe20000000000 */
[--C-:B------:R-:W-:Y:S01]  /*26c0*/  @!P5 IMAD.IADD R5, R5, 0x1, -R28.reuse ;  /* 0x000000010505d824 */ /* 0x100fe200078e0a1c */
[----:B------:R-:W-:Y:S01]  /*26d0*/  ISETP.GE.AND P3, PT, R10, RZ, PT ;  /* 0x000000ff0a00720c */ /* 0x000fe20003f66270 */
[----:B------:R0:W-:Y:S01]  /*26e0*/  STL [R1+0x490], R0 ;  /* 0x0004900001007387 */ /* 0x0001e20000100800 */
[----:B------:R-:W-:Y:S01]  /*26f0*/  @!P1 IMAD.IADD R25, R25, 0x1, -R28 ;  /* 0x0000000119199824 */ /* 0x000fe200078e0a1c */
[----:B------:R-:W-:-:S02]  /*2700*/  ISETP.GE.AND P5, PT, R34, RZ, PT ;  /* 0x000000ff2200720c */ /* 0x000fc40003fa6270 */
[----:B------:R-:W-:Y:S01]  /*2710*/  ISETP.GE.AND P1, PT, R8, RZ, PT ;  /* 0x000000ff0800720c */ /* 0x000fe20003f26270 */
[----:B------:R-:W-:Y:S02]  /*2720*/  VIADD R10, R92, 0x27 ;  /* 0x000000275c0a7836 */ /* 0x000fe40000000000 */
[----:B0-----:R-:W-:-:S04]  /*2730*/  IMAD.HI.U32 R0, R36, R7, RZ ;  /* 0x0000000724007227 */ /* 0x001fc800078e00ff */
[----:B------:R-:W-:Y:S02]  /*2740*/  IMAD.MOV R2, RZ, RZ, -R0 ;  /* 0x000000ffff027224 */ /* 0x000fe400078e0a00 */
[--C-:B------:R-:W-:Y:S01]  /*2750*/  @!P2 IMAD.IADD R23, R23, 0x1, -R28.reuse ;  /* 0x000000011717a824 */ /* 0x100fe200078e0a1c */
[----:B------:R-:W-:Y:S01]  /*2760*/  ISETP.GE.AND P2, PT, R30, RZ, PT ;  /* 0x000000ff1e00720c */ /* 0x000fe20003f46270 */
[--C-:B------:R-:W-:Y:S02]  /*2770*/  @!P0 IMAD.IADD R27, R27, 0x1, -R28.reuse ;  /* 0x000000011b1b8824 */ /* 0x100fe400078e0a1c */
[----:B------:R-:W-:Y:S02]  /*2780*/  IMAD.MOV.U32 R29, RZ, RZ, R11 ;  /* 0x000000ffff1d7224 */ /* 0x000fe400078e000b */
[----:B------:R-:W-:Y:S01]  /*2790*/  @!P6 IMAD.IADD R3, R3, 0x1, -R28 ;  /* 0x000000010303e824 */ /* 0x000fe200078e0a1c */
[C---:B------:R-:W-:Y:S01]  /*27a0*/  ISETP.GT.U32.AND P6, PT, R28.reuse, R5, PT ;  /* 0x000000051c00720c */ /* 0x040fe20003fc4070 */
[C---:B------:R-:W-:Y:S01]  /*27b0*/  IMAD R7, R28.reuse, R2, R7 ;  /* 0x000000021c077224 */ /* 0x040fe200078e0207 */
[----:B------:R-:W-:Y:S01]  /*27c0*/  IABS R9, R10 ;  /* 0x0000000a00097213 */ /* 0x000fe20000000000 */
[----:B------:R-:W-:Y:S01]  /*27d0*/  @!P3 IMAD.MOV R29, RZ, RZ, -R29 ;  /* 0x000000ffff1db224 */ /* 0x000fe200078e0a1d */
[C---:B------:R-:W-:Y:S01]  /*27e0*/  ISETP.GT.U32.AND P3, PT, R28.reuse, R27, PT ;  /* 0x0000001b1c00720c */ /* 0x040fe20003f64070 */
[----:B------:R-:W-:Y:S01]  /*27f0*/  @!P5 IMAD.MOV R23, RZ, RZ, -R23 ;  /* 0x000000ffff17d224 */ /* 0x000fe200078e0a17 */
[C---:B------:R-:W-:Y:S01]  /*2800*/  ISETP.GT.U32.AND P5, PT, R28.reuse, R7, PT ;  /* 0x000000071c00720c */ /* 0x040fe20003fa4070 */
[----:B------:R-:W-:Y:S01]  /*2810*/  @!P1 IMAD.MOV R25, RZ, RZ, -R25 ;  /* 0x000000ffff199224 */ /* 0x000fe200078e0a19 */
[----:B------:R-:W-:Y:S01]  /*2820*/  ISETP.GT.U32.AND P1, PT, R28, R3, PT ;  /* 0x000000031c00720c */ /* 0x000fe20003f24070 */
[----:B------:R-:W-:Y:S01]  /*2830*/  IMAD.HI.U32 R0, R36, R9, RZ ;  /* 0x0000000924007227 */ /* 0x000fe200078e00ff */
[----:B------:R-:W-:-:S03]  /*2840*/  ISETP.GE.AND P0, PT, R35, RZ, PT ;  /* 0x000000ff2300720c */ /* 0x000fc60003f06270 */
[----:B------:R-:W-:Y:S02]  /*2850*/  IMAD.MOV R0, RZ, RZ, -R0 ;  /* 0x000000ffff007224 */ /* 0x000fe400078e0a00 */
[----:B------:R-:W-:Y:S01]  /*2860*/  @!P2 IMAD.MOV R24, RZ, RZ, -R24 ;  /* 0x000000ffff18a224 */ /* 0x000fe200078e0a18 */
[----:B------:R-:W-:Y:S01]  /*2870*/  ISETP.GE.AND P2, PT, R26, RZ, PT ;  /* 0x000000ff1a00720c */ /* 0x000fe20003f46270 */
[--C-:B------:R-:W-:Y:S02]  /*2880*/  @!P6 IMAD.IADD R5, R5, 0x1, -R28.reuse ;  /* 0x000000010505e824 */ /* 0x100fe400078e0a1c */
[----:B------:R-:W-:Y:S02]  /*2890*/  VIADD R8, R92, 0x28 ;  /* 0x000000285c087836 */ /* 0x000fe40000000000 */
[----:B------:R-:W-:Y:S02]  /*28a0*/  IMAD R9, R28, R0, R9 ;  /* 0x000000001c097224 */ /* 0x000fe400078e0209 */
[----:B------:R-:W-:-:S02]  /*28b0*/  @!P3 IMAD.IADD R27, R27, 0x1, -R28 ;  /* 0x000000011b1bb824 */ /* 0x000fc400078e0a1c */
[----:B------:R-:W-:Y:S01]  /*28c0*/  IMAD.MOV.U32 R2, RZ, RZ, R5 ;  /* 0x000000ffff027224 */ /* 0x000fe200078e0005 */
[----:B------:R-:W-:Y:S01]  /*28d0*/  IABS R11, R8 ;  /* 0x00000008000b7213 */ /* 0x000fe20000000000 */
[--C-:B------:R-:W-:Y:S01]  /*28e0*/  @!P5 IMAD.IADD R7, R7, 0x1, -R28.reuse ;  /* 0x000000010707d824 */ /* 0x100fe200078e0a1c */
[----:B------:R-:W-:Y:S01]  /*28f0*/  ISETP.GT.U32.AND P3, PT, R28, R9, PT ;  /* 0x000000091c00720c */ /* 0x000fe20003f64070 */
[----:B------:R-:W-:Y:S01]  /*2900*/  @!P1 IMAD.IADD R3, R3, 0x1, -R28 ;  /* 0x0000000103039824 */ /* 0x000fe200078e0a1c */
[----:B------:R-:W-:Y:S01]  /*2910*/  ISETP.GE.AND P1, PT, R4, RZ, PT ;  /* 0x000000ff0400720c */ /* 0x000fe20003f26270 */
[----:B------:R-:W-:Y:S01]  /*2920*/  IMAD.MOV.U32 R4, RZ, RZ, R27 ;  /* 0x000000ffff047224 */ /* 0x000fe200078e001b */
[----:B------:R-:W-:Y:S01]  /*2930*/  @!P0 IADD3 R2, PT, PT, -R2, RZ, RZ ;  /* 0x000000ff02028210 */ /* 0x000fe20007ffe1ff */
[----:B------:R-:W-:Y:S01]  /*2940*/  IMAD.HI.U32 R0, R36, R11, RZ ;  /* 0x0000000b24007227 */ /* 0x000fe200078e00ff */
[----:B------:R-:W-:Y:S01]  /*2950*/  ISETP.GT.U32.AND P5, PT, R28, R7, PT ;  /* 0x000000071c00720c */ /* 0x000fe20003fa4070 */
[----:B------:R-:W-:Y:S02]  /*2960*/  STL [R1+0x460], R29 ;  /* 0x0004601d01007387 */ /* 0x000fe40000100800 */
[----:B------:R-:W-:Y:S01]  /*2970*/  @!P2 IMAD.MOV R4, RZ, RZ, -R4 ;  /* 0x000000ffff04a224 */ /* 0x000fe200078e0a04 */
[----:B------:R-:W-:Y:S01]  /*2980*/  ISETP.GE.AND P6, PT, R6, RZ, PT ;  /* 0x000000ff0600720c */ /* 0x000fe20003fc6270 */
[----:B------:R0:W-:Y:S01]  /*2990*/  STL [R1+0x428], R2 ;  /* 0x0004280201007387 */ /* 0x0001e20000100800 */
[----:B------:R-:W-:-:S03]  /*29a0*/  VIADD R6, R92, 0x29 ;  /* 0x000000295c067836 */ /* 0x000fc60000000000 */
[----:B------:R1:W-:Y:S01]  /*29b0*/  STL [R1+0x424], R4 ;  /* 0x0004240401007387 */ /* 0x0003e20000100800 */
[----:B------:R-:W-:Y:S02]  /*29c0*/  @!P3 IMAD.IADD R9, R9, 0x1, -R28 ;  /* 0x000000010909b824 */ /* 0x000fe400078e0a1c */
[----:B0-----:R-:W-:Y:S01]  /*29d0*/  IMAD.MOV R2, RZ, RZ, -R0 ;  /* 0x000000ffff027224 */ /* 0x001fe200078e0a00 */
[----:B------:R-:W-:Y:S01]  /*29e0*/  IABS R5, R6 ;  /* 0x0000000600057213 */ /* 0x000fe20000000000 */
[----:B-1----:R-:W-:Y:S02]  /*29f0*/  IMAD.MOV.U32 R4, RZ, RZ, R3 ;  /* 0x000000ffff047224 */ /* 0x002fe400078e0003 */
[C---:B------:R-:W-:Y:S02]  /*2a00*/  IMAD R3, R28.reuse, R2, R11 ;  /* 0x000000021c037224 */ /* 0x040fe400078e020b */
[----:B------:R-:W-:Y:S01]  /*2a10*/  @!P5 IMAD.IADD R7, R7, 0x1, -R28 ;  /* 0x000000010707d824 */ /* 0x000fe200078e0a1c */
[----:B------:R-:W-:-:S02]  /*2a20*/  ISETP.GT.U32.AND P3, PT, R28, R9, PT ;  /* 0x000000091c00720c */ /* 0x000fc40003f64070 */
[----:B------:R-:W-:Y:S01]  /*2a30*/  ISETP.GT.U32.AND P5, PT, R28, R3, PT ;  /* 0x000000031c00720c */ /* 0x000fe20003fa4070 */
[----:B------:R-:W-:-:S04]  /*2a40*/  IMAD.HI.U32 R0, R36, R5, RZ ;  /* 0x0000000524007227 */ /* 0x000fc800078e00ff */
[----:B------:R-:W-:Y:S02]  /*2a50*/  IMAD.MOV R0, RZ, RZ, -R0 ;  /* 0x000000ffff007224 */ /* 0x000fe400078e0a00 */
[----:B------:R-:W-:Y:S02]  /*2a60*/  VIADD R2, R92, 0x2a ;  /* 0x0000002a5c027836 */ /* 0x000fe40000000000 */
[C---:B------:R-:W-:Y:S02]  /*2a70*/  IMAD R5, R28.reuse, R0, R5 ;  /* 0x000000001c057224 */ /* 0x040fe400078e0205 */
[--C-:B------:R-:W-:Y:S01]  /*2a80*/  @!P3 IMAD.IADD R9, R9, 0x1, -R28.reuse ;  /* 0x000000010909b824 */ /* 0x100fe200078e0a1c */
[----:B------:R-:W-:Y:S01]  /*2a90*/  IABS R11, R2 ;  /* 0x00000002000b7213 */ /* 0x000fe20000000000 */
[----:B------:R-:W-:Y:S01]  /*2aa0*/  @!P5 IMAD.IADD R3, R3, 0x1, -R28 ;  /* 0x000000010303d824 */ /* 0x000fe200078e0a1c */
[----:B------:R-:W-:Y:S01]  /*2ab0*/  ISETP.GT.U32.AND P3, PT, R28, R5, PT ;  /* 0x000000051c00720c */ /* 0x000fe20003f64070 */
[----:B------:R-:W-:-:S02]  /*2ac0*/  @!P6 IMAD.MOV R4, RZ, RZ, -R4 ;  /* 0x000000ffff04e224 */ /* 0x000fc400078e0a04 */
[----:B------:R-:W-:Y:S01]  /*2ad0*/  IMAD.HI.U32 R0, R36, R11, RZ ;  /* 0x0000000b24007227 */ /* 0x000fe200078e00ff */
[----:B------:R-:W-:Y:S02]  /*2ae0*/  ISETP.GT.U32.AND P5, PT, R28, R3, PT ;  /* 0x000000031c00720c */ /* 0x000fe40003fa4070 */
[----:B------:R-:W-:Y:S01]  /*2af0*/  ISETP.GE.AND P2, PT, R8, RZ, PT ;  /* 0x000000ff0800720c */ /* 0x000fe20003f46270 */
[----:B------:R0:W-:Y:S01]  /*2b00*/  STL [R1+0x420], R4 ;  /* 0x0004200401007387 */ /* 0x0001e20000100800 */
[----:B------:R-:W-:Y:S01]  /*2b10*/  ISETP.GE.AND P6, PT, R6, RZ, PT ;  /* 0x000000ff0600720c */ /* 0x000fe20003fc6270 */
[C---:B------:R-:W-:Y:S02]  /*2b20*/  VIADD R8, R92.reuse, 0x2c ;  /* 0x0000002c5c087836 */ /* 0x040fe40000000000 */
[----:B------:R-:W-:Y:S02]  /*2b30*/  IMAD.MOV R0, RZ, RZ, -R0 ;  /* 0x000000ffff007224 */ /* 0x000fe400078e0a00 */
[----:B------:R-:W-:-:S02]  /*2b40*/  VIADD R6, R92, 0x2b ;  /* 0x0000002b5c067836 */ /* 0x000fc40000000000 */
[----:B0-----:R-:W-:Y:S02]  /*2b50*/  IMAD.MOV.U32 R4, RZ, RZ, R7 ;  /* 0x000000ffff047224 */ /* 0x001fe400078e0007 */
[----:B------:R-:W-:Y:S01]  /*2b60*/  IMAD.MOV.U32 R7, RZ, RZ, R9 ;  /* 0x000000ffff077224 */ /* 0x000fe200078e0009 */
[----:B------:R-:W-:Y:S01]  /*2b70*/  IABS R29, R8 ;  /* 0x00000008001d7213 */ /* 0x000fe20000000000 */
[----:B------:R-:W-:Y:S02]  /*2b80*/  @!P1 IMAD.MOV R4, RZ, RZ, -R4 ;  /* 0x000000ffff049224 */ /* 0x000fe400078e0a04 */
[C---:B------:R-:W-:Y:S01]  /*2b90*/  IMAD R9, R28.reuse, R0, R11 ;  /* 0x000000001c097224 */ /* 0x040fe200078e020b */
[----:B------:R-:W-:Y:S01]  /*2ba0*/  IABS R27, R6 ;  /* 0x00000006001b7213 */ /* 0x000fe20000000000 */
[--C-:B------:R-:W-:Y:S01]  /*2bb0*/  @!P3 IMAD.IADD R5, R5, 0x1, -R28.reuse ;  /* 0x000000010505b824 */ /* 0x100fe200078e0a1c */
[----:B------:R0:W-:Y:S01]  /*2bc0*/  STL [R1+0x41c], R4 ;  /* 0x00041c0401007387 */ /* 0x0001e20000100800 */
[----:B------:R-:W-:Y:S01]  /*2bd0*/  @!P5 IMAD.IADD R3, R3, 0x1, -R28 ;  /* 0x000000010303d824 */ /* 0x000fe200078e0a1c */
[----:B------:R-:W-:-:S02]  /*2be0*/  ISETP.GT.U32.AND P5, PT, R28, R9, PT ;  /* 0x000000091c00720c */ /* 0x000fc40003fa4070 */
[----:B------:R-:W-:Y:S01]  /*2bf0*/  ISETP.GE.AND P1, PT, R2, RZ, PT ;  /* 0x000000ff0200720c */ /* 0x000fe20003f26270 */
[----:B------:R-:W-:Y:S01]  /*2c00*/  IMAD.HI.U32 R2, R36, R27, RZ ;  /* 0x0000001b24027227 */ /* 0x000fe200078e00ff */
[----:B------:R-:W-:Y:S02]  /*2c10*/  ISETP.GT.U32.AND P3, PT, R28, R5, PT ;  /* 0x000000051c00720c */ /* 0x000fe40003f64070 */
[----:B------:R-:W-:Y:S01]  /*2c20*/  ISETP.GE.AND P0, PT, R10, RZ, PT ;  /* 0x000000ff0a00720c */ /* 0x000fe20003f06270 */
[----:B0-----:R-:W-:-:S04]  /*2c30*/  IMAD.HI.U32 R4, R36, R29, RZ ;  /* 0x0000001d24047227 */ /* 0x001fc800078e00ff */
[----:B------:R-:W-:Y:S02]  /*2c40*/  IMAD.MOV R4, RZ, RZ, -R4 ;  /* 0x000000ffff047224 */ /* 0x000fe400078e0a04 */
[----:B------:R-:W-:Y:S02]  /*2c50*/  IMAD.MOV R2, RZ, RZ, -R2 ;  /* 0x000000ffff027224 */ /* 0x000fe400078e0a02 */
[C---:B------:R-:W-:Y:S02]  /*2c60*/  IMAD R29, R28.reuse, R4, R29 ;  /* 0x000000041c1d7224 */ /* 0x040fe400078e021d */
[C---:B------:R-:W-:Y:S02]  /*2c70*/  IMAD R27, R28.reuse, R2, R27 ;  /* 0x000000021c1b7224 */ /* 0x040fe400078e021b */
[--C-:B------:R-:W-:Y:S01]  /*2c80*/  @!P5 IMAD.IADD R9, R9, 0x1, -R28.reuse ;  /* 0x000000010909d824 */ /* 0x100fe200078e0a1c */
[C---:B------:R-:W-:Y:S01]  /*2c90*/  ISETP.GT.U32.AND P5, PT, R28.reuse, R29, PT ;  /* 0x0000001d1c00720c */ /* 0x040fe20003fa4070 */
[----:B------:R-:W-:Y:S01]  /*2ca0*/  @!P3 IMAD.IADD R5, R5, 0x1, -R28 ;  /* 0x000000010505b824 */ /* 0x000fe200078e0a1c */
[----:B------:R-:W-:Y:S01]  /*2cb0*/  ISETP.GT.U32.AND P3, PT, R28, R27, PT ;  /* 0x0000001b1c00720c */ /* 0x000fe20003f64070 */
[----:B------:R-:W-:Y:S01]  /*2cc0*/  @!P0 IMAD.MOV R7, RZ, RZ, -R7 ;  /* 0x000000ffff078224 */ /* 0x000fe200078e0a07 */
[----:B------:R-:W-:Y:S01]  /*2cd0*/  ISETP.GE.AND P0, PT, R6, RZ, PT ;  /* 0x000000ff0600720c */ /* 0x000fe20003f06270 */
[----:B------:R-:W-:-:S02]  /*2ce0*/  VIADD R6, R92, 0x2d ;  /* 0x0000002d5c067836 */ /* 0x000fc40000000000 */
[----:B------:R-:W-:Y:S01]  /*2cf0*/  IMAD.MOV.U32 R34, RZ, RZ, R3 ;  /* 0x000000ffff227224 */ /* 0x000fe200078e0003 */
[----:B------:R0:W-:Y:S01]  /*2d00*/  STL [R1+0x418], R7 ;  /* 0x0004180701007387 */ /* 0x0001e20000100800 */
[----:B------:R-:W-:Y:S02]  /*2d10*/  VIADD R26, R92, 0x2f ;  /* 0x0000002f5c1a7836 */ /* 0x000fe40000000000 */
[----:B------:R-:W-:Y:S01]  /*2d20*/  @!P2 IMAD.MOV R34, RZ, RZ, -R34 ;  /* 0x000000ffff22a224 */ /* 0x000fe200078e0a22 */
[----:B------:R-:W-:Y:S01]  /*2d30*/  ISETP.GT.U32.AND P2, PT, R28, R9, PT ;  /* 0x000000091c00720c */ /* 0x000fe20003f44070 */
[--C-:B------:R-:W-:Y:S01]  /*2d40*/  @!P5 IMAD.IADD R29, R29, 0x1, -R28.reuse ;  /* 0x000000011d1dd824 */ /* 0x100fe200078e0a1c */
[----:B0-----:R-:W-:Y:S01]  /*2d50*/  IABS R7, R6 ;  /* 0x0000000600077213 */ /* 0x001fe20000000000 */
[----:B------:R-:W-:Y:S02]  /*2d60*/  @!P3 IMAD.IADD R27, R27, 0x1, -R28 ;  /* 0x000000011b1bb824 */ /* 0x000fe400078e0a1c */
[----:B------:R-:W-:-:S02]  /*2d70*/  IMAD.MOV.U32 R2, RZ, RZ, R5 ;  /* 0x000000ffff027224 */ /* 0x000fc400078e0005 */
[----:B------:R-:W-:Y:S01]  /*2d80*/  IMAD.HI.U32 R0, R36, R7, RZ ;  /* 0x0000000724007227 */ /* 0x000fe200078e00ff */
[----:B------:R-:W-:-:S03]  /*2d90*/  IADD3 R30, PT, PT, R92, 0x30, RZ ;  /* 0x000000305c1e7810 */ /* 0x000fc60007ffe0ff */
[----:B------:R-:W-:Y:S01]  /*2da0*/  VIADD R10, R92, 0x2e ;  /* 0x0000002e5c0a7836 */ /* 0x000fe20000000000 */
[C---:B------:R-:W-:Y:S01]  /*2db0*/  ISETP.GT.U32.AND P5, PT, R28.reuse, R29, PT ;  /* 0x0000001d1c00720c */ /* 0x040fe20003fa4070 */
[----:B------:R-:W-:Y:S01]  /*2dc0*/  IMAD.MOV R0, RZ, RZ, -R0 ;  /* 0x000000ffff007224 */ /* 0x000fe200078e0a00 */
[----:B------:R-:W-:Y:S01]  /*2dd0*/  IABS R31, R26 ;  /* 0x0000001a001f7213 */ /* 0x000fe20000000000 */
[----:B------:R-:W-:Y:S01]  /*2de0*/  @!P6 IMAD.MOV R2, RZ, RZ, -R2 ;  /* 0x000000ffff02e224 */ /* 0x000fe200078e0a02 */
[C---:B------:R-:W-:Y:S01]  /*2df0*/  ISETP.GT.U32.AND P3, PT, R28.reuse, R27, PT ;  /* 0x0000001b1c00720c */ /* 0x040fe20003f64070 */
[----:B------:R-:W-:Y:S01]  /*2e00*/  STL [R1+0x1ac], R34 ;  /* 0x0001ac2201007387 */ /* 0x000fe20000100800 */
[----:B------:R-:W-:Y:S01]  /*2e10*/  IABS R11, R10 ;  /* 0x0000000a000b7213 */ /* 0x000fe20000000000 */
[----:B------:R-:W-:Y:S01]  /*2e20*/  IMAD R3, R28, R0, R7 ;  /* 0x000000001c037224 */ /* 0x000fe200078e0207 */
[----:B------:R-:W-:Y:S01]  /*2e30*/  IABS R35, R30 ;  /* 0x0000001e00237213 */ /* 0x000fe20000000000 */
[----:B------:R0:W-:Y:S01]  /*2e40*/  STL [R1+0x1d0], R2 ;  /* 0x0001d00201007387 */ /* 0x0001e20000100800 */
[----:B------:R-:W-:Y:S01]  /*2e50*/  ISETP.GE.AND P6, PT, R8, RZ, PT ;  /* 0x000000ff0800720c */ /* 0x000fe20003fc6270 */
[----:B------:R-:W-:-:S04]  /*2e60*/  IMAD.HI.U32 R0, R36, R11, RZ ;  /* 0x0000000b24007227 */ /* 0x000fc800078e00ff */
[----:B------:R-:W-:Y:S01]  /*2e70*/  @!P2 IMAD.IADD R9, R9, 0x1, -R28 ;  /* 0x000000010909a824 */ /* 0x000fe200078e0a1c */
[----:B------:R-:W-:Y:S01]  /*2e80*/  ISETP.GT.U32.AND P2, PT, R28, R3, PT ;  /* 0x000000031c00720c */ /* 0x000fe20003f44070 */
[----:B0-----:R-:W-:-:S04]  /*2e90*/  IMAD.HI.U32 R2, R36, R31, RZ ;  /* 0x0000001f24027227 */ /* 0x001fc800078e00ff */
[----:B------:R-:W-:-:S04]  /*2ea0*/  IMAD.HI.U32 R4, R36, R35, RZ ;  /* 0x0000002324047227 */ /* 0x000fc800078e00ff */
[----:B------:R-:W-:Y:S02]  /*2eb0*/  IMAD.MOV R2, RZ, RZ, -R2 ;  /* 0x000000ffff027224 */ /* 0x000fe400078e0a02 */
[----:B------:R-:W-:Y:S02]  /*2ec0*/  IMAD.MOV R0, RZ, RZ, -R0 ;  /* 0x000000ffff007224 */ /* 0x000fe400078e0a00 */
[----:B------:R-:W-:Y:S02]  /*2ed0*/  IMAD.MOV R4, RZ, RZ, -R4 ;  /* 0x000000ffff047224 */ /* 0x000fe400078e0a04 */
[--C-:B------:R-:W-:Y:S02]  /*2ee0*/  @!P5 IMAD.IADD R29, R29, 0x1, -R28.reuse ;  /* 0x000000011d1dd824 */ /* 0x100fe400078e0a1c */
[----:B------:R-:W-:Y:S02]  /*2ef0*/  @!P3 IMAD.IADD R27, R27, 0x1, -R28 ;  /* 0x000000011b1bb824 */ /* 0x000fe400078e0a1c */
[----:B------:R-:W-:Y:S01]  /*2f00*/  IMAD R7, R28, R2, R31 ;  /* 0x000000021c077224 */ /* 0x000fe200078e021f */
[----:B------:R-:W-:Y:S01]  /*2f10*/  ISETP.GE.AND P3, PT, R6, RZ, PT ;  /* 0x000000ff0600720c */ /* 0x000fe20003f66270 */
[----:B------:R-:W-:-:S02]  /*2f20*/  IMAD R5, R28, R0, R11 ;  /* 0x000000001c057224 */ /* 0x000fc400078e020b */
[----:B------:R-:W-:Y:S02]  /*2f30*/  IMAD.MOV.U32 R34, RZ, RZ, R9 ;  /* 0x000000ffff227224 */ /* 0x000fe400078e0009 */
[C---:B------:R-:W-:Y:S02]  /*2f40*/  IMAD R11, R28.reuse, R4, R35 ;  /* 0x000000041c0b7224 */ /* 0x040fe400078e0223 */
[----:B------:R-:W-:Y:S01]  /*2f50*/  IMAD.MOV.U32 R6, RZ, RZ, R29 ;  /* 0x000000ffff067224 */ /* 0x000fe200078e001d */
[----:B------:R-:W-:Y:S01]  /*2f60*/  ISETP.GT.U32.AND P5, PT, R28, R7, PT ;  /* 0x000000071c00720c */ /* 0x000fe20003fa4070 */
[----:B------:R-:W-:Y:S02]  /*2f70*/  VIADD R2, R92, 0x31 ;  /* 0x000000315c027836 */ /* 0x000fe40000000000 */
[----:B------:R-:W-:Y:S02]  /*2f80*/  IMAD.MOV.U32 R0, RZ, RZ, R27 ;  /* 0x000000ffff007224 */ /* 0x000fe400078e001b */
[----:B------:R-:W-:Y:S01]  /*2f90*/  @!P1 IMAD.MOV R34, RZ, RZ, -R34 ;  /* 0x000000ffff229224 */ /* 0x000fe200078e0a22 */
[C---:B------:R-:W-:Y:S01]  /*2fa0*/  ISETP.GT.U32.AND P1, PT, R28.reuse, R5, PT ;  /* 0x000000051c00720c */ /* 0x040fe20003f24070 */
[----:B------:R-:W-:Y:S01]  /*2fb0*/  @!P6 IMAD.MOV R6, RZ, RZ, -R6 ;  /* 0x000000ffff06e224 */ /* 0x000fe200078e0a06 */
[----:B------:R-:W-:Y:S01]  /*2fc0*/  ISETP.GT.U32.AND P6, PT, R28, R11, PT ;  /* 0x0000000b1c00720c */ /* 0x000fe20003fc4070 */
[----:B------:R-:W-:Y:S01]  /*2fd0*/  @!P2 IMAD.IADD R3, R3, 0x1, -R28 ;  /* 0x000000010303a824 */ /* 0x000fe200078e0a1c */
[----:B------:R-:W-:Y:S01]  /*2fe0*/  IABS R9, R2 ;  /* 0x0000000200097213 */ /* 0x000fe20000000000 */
[----:B------:R-:W-:Y:S01]  /*2ff0*/  @!P0 IMAD.MOV R0, RZ, RZ, -R0 ;  /* 0x000000ffff008224 */ /* 0x000fe200078e0a00 */
[----:B------:R-:W-:Y:S01]  /*3000*/  STL [R1+0x1cc], R34 ;  /* 0x0001cc2201007387 */ /* 0x000fe20000100800 */
[----:B------:R-:W-:Y:S01]  /*3010*/  VIADD R4, R92, 0x32 ;  /* 0x000000325c047836 */ /* 0x000fe20000000000 */
[----:B------:R-:W-:-:S02]  /*3020*/  ISETP.GT.U32.AND P2, PT, R28, R3, PT ;  /* 0x000000031c00720c */ /* 0x000fc40003f44070 */
[----:B------:R0:W-:Y:S01]  /*3030*/  STL [R1+0x414], R0 ;  /* 0x0004140001007387 */ /* 0x0001e20000100800 */
[----:B------:R-:W-:Y:S02]  /*3040*/  @!P5 IADD3 R7, PT, PT, R7, -R28, RZ ;  /* 0x8000001c0707d210 */ /* 0x000fe40007ffe0ff */
[----:B------:R-:W-:Y:S01]  /*3050*/  IABS R27, R4 ;  /* 0x00000004001b7213 */ /* 0x000fe20000000000 */
[----:B0-----:R-:W-:-:S04]  /*3060*/  IMAD.HI.U32 R0, R36, R9, RZ ;  /* 0x0000000924007227 */ /* 0x001fc800078e00ff */
[----:B------:R-:W-:Y:S02]  /*3070*/  IMAD.MOV R0, RZ, RZ, -R0 ;  /* 0x000000ffff007224 */ /* 0x000fe400078e0a00 */
[--C-:B------:R-:W-:Y:S02]  /*3080*/  @!P1 IMAD.IADD R5, R5, 0x1, -R28.reuse ;  /* 0x0000000105059824 */ /* 0x100fe400078e0a1c */
[----:B------:R-:W-:Y:S01]  /*3090*/  @!P6 IMAD.IADD R11, R11, 0x1, -R28 ;  /* 0x000000010b0be824 */ /* 0x000fe200078e0a1c */
[C---:B------:R-:W-:Y:S01]  /*30a0*/  ISETP.GT.U32.AND P6, PT, R28.reuse, R7, PT ;  /* 0x000000071c00720c */ /* 0x040fe20003fc4070 */
[----:B------:R-:W-:Y:S02]  /*30b0*/  IMAD R29, R28, R0, R9 ;  /* 0x000000001c1d7224 */ /* 0x000fe400078e0209 */
[----:B------:R-:W-:Y:S01]  /*30c0*/  IMAD.HI.U32 R0, R36, R27, RZ ;  /* 0x0000001b24007227 */ /* 0x000fe200078e00ff */
[----:B------:R-:W-:-:S03]  /*30d0*/  ISETP.GT.U32.AND P5, PT, R28, R5, PT ;  /* 0x000000051c00720c */ /* 0x000fc60003fa4070 */
[----:B------:R-:W-:Y:S02]  /*30e0*/  @!P2 IMAD.IADD R3, R3, 0x1, -R28 ;  /* 0x000000010303a824 */ /* 0x000fe400078e0a1c */
[----:B------:R-:W-:Y:S01]  /*30f0*/  IMAD.MOV R0, RZ, RZ, -R0 ;  /* 0x000000ffff007224 */ /* 0x000fe200078e0a00 */
[----:B------:R0:W-:Y:S03]  /*3100*/  STL [R1+0x410], R6 ;  /* 0x0004100601007387 */ /* 0x0001e60000100800 */
[----:B------:R-:W-:Y:S02]  /*3110*/  @!P6 IMAD.IADD R7, R7, 0x1, -R28 ;  /* 0x000000010707e824 */ /* 0x000fe400078e0a1c */
[----:B0-----:R-:W-:Y:S02]  /*3120*/  IMAD.MOV.U32 R6, RZ, RZ, R3 ;  /* 0x000000ffff067224 */ /* 0x001fe400078e0003 */
[----:B------:R-:W-:-:S02]  /*3130*/  IMAD R3, R28, R0, R27 ;  /* 0x000000001c037224 */ /* 0x000fc400078e021b */
[----:B------:R-:W-:Y:S01]  /*3140*/  @!P3 IMAD.MOV R6, RZ, RZ, -R6 ;  /* 0x000000ffff06b224 */ /* 0x000fe200078e0a06 */
[C---:B------:R-:W-:Y:S02]  /*3150*/  ISETP.GT.U32.AND P3, PT, R28.reuse, R11, PT ;  /* 0x0000000b1c00720c */ /* 0x040fe40003f64070 */
[----:B------:R-:W-:Y:S01]  /*3160*/  ISETP.GT.U32.AND P6, PT, R28, R3, PT ;  /* 0x000000031c00720c */ /* 0x000fe20003fc4070 */
[----:B------:R-:W-:Y:S01]  /*3170*/  @!P5 IMAD.IADD R5, R5, 0x1, -R28 ;  /* 0x000000010505d824 */ /* 0x000fe200078e0a1c */
[----:B------:R-:W-:Y:S01]  /*3180*/  ISETP.GE.AND P0, PT, R10, RZ, PT ;  /* 0x000000ff0a00720c */ /* 0x000fe20003f06270 */
[----:B------:R-:W-:Y:S01]  /*3190*/  VIADD R8, R92, 0x33 ;  /* 0x000000335c087836 */ /* 0x000fe20000000000 */
[----:B------:R-:W-:Y:S01]  /*31a0*/  ISETP.GT.U32.AND P5, PT, R28, R29, PT ;  /* 0x0000001d1c00720c */ /* 0x000fe20003fa4070 */
[----:B------:R-:W-:Y:S01]  /*31b0*/  VIADD R10, R92, 0x34 ;  /* 0x000000345c0a7836 */ /* 0x000fe20000000000 */
[----:B------:R0:W-:Y:S02]  /*31c0*/  STL [R1+0x40c], R6 ;  /* 0x00040c0601007387 */ /* 0x0001e40000100800 */
[----:B------:R-:W-:-:S02]  /*31d0*/  IABS R9, R8 ;  /* 0x0000000800097213 */ /* 0x000fc40000000000 */
[----:B------:R-:W-:Y:S01]  /*31e0*/  IABS R27, R10 ;  /* 0x0000000a001b7213 */ /* 0x000fe20000000000 */
[--C-:B------:R-:W-:Y:S02]  /*31f0*/  @!P3 IMAD.IADD R11, R11, 0x1, -R28.reuse ;  /* 0x000000010b0bb824 */ /* 0x100fe400078e0a1c */
[----:B0-----:R-:W-:Y:S01]  /*3200*/  VIADD R6, R92, 0x35 ;  /* 0x000000355c067836 */ /* 0x001fe20000000000 */
[----:B------:R-:W-:Y:S01]  /*3210*/  ISETP.GE.AND P1, PT, R30, RZ, PT ;  /* 0x000000ff1e00720c */ /* 0x000fe20003f26270 */
[----:B------:R-:W-:Y:S01]  /*3220*/  @!P6 IMAD.IADD R3, R3, 0x1, -R28 ;  /* 0x000000010303e824 */ /* 0x000fe200078e0a1c */
[----:B------:R-:W-:Y:S01]  /*3230*/  ISETP.GE.AND P3, PT, R2, RZ, PT ;  /* 0x000000ff0200720c */ /* 0x000fe20003f66270 */
[----:B------:R-:W-:Y:S01]  /*3240*/  IMAD.HI.U32 R0, R36, R9, RZ ;  /* 0x0000000924007227 */ /* 0x000fe200078e00ff */
[----:B------:R-:W-:Y:S02]  /*3250*/  IABS R31, R6 ;  /* 0x00000006001f7213 */ /* 0x000fe40000000000 */
[----:B------:R-:W-:Y:S01]  /*3260*/  ISETP.GE.AND P2, PT, R26, RZ, PT ;  /* 0x000000ff1a00720c */ /* 0x000fe20003f46270 */
[----:B------:R-:W-:Y:S01]  /*3270*/  IMAD.HI.U32 R2, R36, R27, RZ ;  /* 0x0000001b24027227 */ /* 0x000fe200078e00ff */
[----:B------:R-:W-:-:S03]  /*3280*/  ISETP.GT.U32.AND P6, PT, R28, R3, PT ;  /* 0x000000031c00720c */ /* 0x000fc60003fc4070 */
[----:B------:R-:W-:Y:S01]  /*3290*/  @!P5 IMAD.IADD R29, R29, 0x1, -R28 ;  /* 0x000000011d1dd824 */ /* 0x000fe200078e0a1c */
[----:B------:R-:W-:Y:S01]  /*32a0*/  ISETP.GE.AND P5, PT, R4, RZ, PT ;  /* 0x000000ff0400720c */ /* 0x000fe20003fa6270 */
[----:B------:R-:W-:Y:S02]  /*32b0*/  IMAD.MOV R0, RZ, RZ, -R0 ;  /* 0x000000ffff007224 */ /* 0x000fe400078e0a00 */
[----:B------:R-:W-:-:S04]  /*32c0*/  IMAD.HI.U32 R4, R36, R31, RZ ;  /* 0x0000001f24047227 */ /* 0x000fc800078e00ff */
[----:B------:R-:W-:Y:S02]  /*32d0*/  IMAD.MOV R2, RZ, RZ, -R2 ;  /* 0x000000ffff027224 */ /* 0x000fe400078e0a02 */
[----:B------:R-:W-:Y:S02]  /*32e0*/  IMAD.MOV.U32 R26, RZ, RZ, R5 ;  /* 0x000000ffff1a7224 */ /* 0x000fe400078e0005 */
[C---:B------:R-:W-:Y:S02]  /*32f0*/  IMAD R5, R28.reuse, R0, R9 ;  /* 0x000000001c057224 */ /* 0x040fe400078e0209 */
[----:B------:R-:W-:Y:S02]  /*3300*/  IMAD.MOV R4, RZ, RZ, -R4 ;  /* 0x000000ffff047224 */ /* 0x000fe400078e0a04 */
[----:B------:R-:W-:Y:S02]  /*3310*/  IMAD R9, R28, R2, R27 ;  /* 0x000000021c097224 */ /* 0x000fe400078e021b */
[----:B------:R-:W-:-:S02]  /*3320*/  @!P0 IMAD.MOV R26, RZ, RZ, -R26 ;  /* 0x000000ffff1a8224 */ /* 0x000fc400078e0a1a */
[C---:B------:R-:W-:Y:S02]  /*3330*/  IMAD R27, R28.reuse, R4, R31 ;  /* 0x000000041c1b7224 */ /* 0x040fe400078e021f */
[----:B------:R-:W-:Y:S01]  /*3340*/  @!P1 IMAD.MOV R11, RZ, RZ, -R11 ;  /* 0x000000ffff0b9224 */ /* 0x000fe200078e0a0b */
[C---:B------:R-:W-:Y:S01]  /*3350*/  ISETP.GT.U32.AND P1, PT, R28.reuse, R9, PT ;  /* 0x000000091c00720c */ /* 0x040fe20003f24070 */
[----:B------:R-:W-:Y:S01]  /*3360*/  @!P2 IMAD.MOV R7, RZ, RZ, -R7 ;  /* 0x000000ffff07a224 */ /* 0x000fe200078e0a07 */
[C---:B------:R-:W-:Y:S01]  /*3370*/  ISETP.GT.U32.AND P2, PT, R28.reuse, R5, PT ;  /* 0x000000051c00720c */ /* 0x040fe20003f44070 */
[----:B------:R0:W-:Y:S01]  /*3380*/  STL [R1+0x404], R26 ;  /* 0x0004041a01007387 */ /* 0x0001e20000100800 */
[----:B------:R-:W-:Y:S01]  /*3390*/  @!P6 IMAD.IADD R3, R3, 0x1, -R28 ;  /* 0x000000010303e824 */ /* 0x000fe200078e0a1c */
[C---:B------:R-:W-:Y:S02]  /*33a0*/  ISETP.GT.U32.AND P6, PT, R28.reuse, R27, PT ;  /* 0x0000001b1c00720c */ /* 0x040fe40003fc4070 */
[----:B------:R-:W-:Y:S01]  /*33b0*/  STL [R1+0x400], R7 ;  /* 0x0004000701007387 */ /* 0x000fe20000100800 */
[----:B------:R-:W-:Y:S01]  /*33c0*/  ISETP.GT.U32.AND P0, PT, R28, R29, PT ;  /* 0x0000001d1c00720c */ /* 0x000fe20003f04070 */
[----:B0-----:R-:W-:-:S02]  /*33d0*/  VIADD R26, R92, 0x36 ;  /* 0x000000365c1a7836 */ /* 0x001fc40000000000 */
[----:B------:R0:W-:Y:S01]  /*33e0*/  STL [R1+0x1c8], R11 ;  /* 0x0001c80b01007387 */ /* 0x0001e20000100800 */
[----:B------:R-:W-:Y:S02]  /*33f0*/  VIADD R4, R92, 0x37 ;  /* 0x000000375c047836 */ /* 0x000fe40000000000 */
[--C-:B------:R-:W-:Y:S01]  /*3400*/  @!P1 IMAD.IADD R9, R9, 0x1, -R28.reuse ;  /* 0x0000000109099824 */ /* 0x100fe200078e0a1c */
[----:B0-----:R-:W-:Y:S01]  /*3410*/  IABS R11, R26 ;  /* 0x0000001a000b7213 */ /* 0x001fe20000000000 */
[----:B------:R-:W-:Y:S01]  /*3420*/  @!P2 IMAD.IADD R5, R5, 0x1, -R28 ;  /* 0x000000010505a824 */ /* 0x000fe200078e0a1c */
[----:B------:R-:W-:-:S03]  /*3430*/  IABS R7, R4 ;  /* 0x0000000400077213 */ /* 0x000fc60000000000 */
[----:B------:R-:W-:Y:S01]  /*3440*/  IMAD.HI.U32 R0, R36, R11, RZ ;  /* 0x0000000b24007227 */ /* 0x000fe200078e00ff */
[----:B------:R-:W-:-:S03]  /*3450*/  ISETP.GT.U32.AND P1, PT, R28, R5, PT ;  /* 0x000000051c00720c */ /* 0x000fc60003f24070 */
[----:B------:R-:W-:Y:S01]  /*3460*/  @!P6 IMAD.IADD R27, R27, 0x1, -R28 ;  /* 0x000000011b1be824 */ /* 0x000fe200078e0a1c */
[----:B------:R-:W-:Y:S01]  /*3470*/  ISETP.GT.U32.AND P6, PT, R28, R9, PT ;  /* 0x000000091c00720c */ /* 0x000fe20003fc4070 */
[----:B------:R-:W-:Y:S02]  /*3480*/  IMAD.MOV R2, RZ, RZ, -R0 ;  /* 0x000000ffff027224 */ /* 0x000fe400078e0a00 */
[----:B------:R-:W-:-:S04]  /*3490*/  IMAD.HI.U32 R0, R36, R7, RZ ;  /* 0x0000000724007227 */ /* 0x000fc800078e00ff */
[----:B------:R-:W-:Y:S02]  /*34a0*/  @!P0 IMAD.IADD R29, R29, 0x1, -R28 ;  /* 0x000000011d1d8824 */ /* 0x000fe400078e0a1c */
[----:B------:R-:W-:-:S03]  /*34b0*/  IMAD.MOV R0, RZ, RZ, -R0 ;  /* 0x000000ffff007224 */ /* 0x000fc600078e0a00 */
[----:B------:R-:W-:Y:S01]  /*34c0*/  MOV R30, R29 ;  /* 0x0000001d001e7202 */ /* 0x000fe20000000f00 */
        /* <DEDUP_REMOVED lines=8> */
[----:B------:R-:W-:Y:S01]  /*3550*/  VIADD R8, R92, 0x38 ;  /* 0x000000385c087836 */ /* 0x000fe20000000000 */
[----:B------:R-:W-:-:S02]  /*3560*/  ISETP.GT.U32.AND P3, PT, R28, R27, PT ;  /* 0x0000001b1c00720c */ /* 0x000fc40003f64070 */
[----:B------:R0:W-:Y:S02]  /*3570*/  STL [R1+0x1e4], R30 ;  /* 0x0001e41e01007387 */ /* 0x0001e40000100800 */
[----:B------:R-:W-:Y:S01]  /*3580*/  IABS R31, R8 ;  /* 0x00000008001f7213 */ /* 0x000fe20000000000 */
[----:B------:R-:W-:Y:S02]  /*3590*/  IMAD.MOV.U32 R34, RZ, RZ, R3 ;  /* 0x000000ffff227224 */ /* 0x000fe400078e0003 */
[----:B------:R-:W-:Y:S02]  /*35a0*/  @!P6 IMAD.IADD R29, R29, 0x1, -R28 ;  /* 0x000000011d1de824 */ /* 0x000fe400078e0a1c */
[----:B0-----:R-:W-:Y:S02]  /*35b0*/  VIADD R30, R92, 0x39 ;  /* 0x000000395c1e7836 */ /* 0x001fe40000000000 */
[----:B------:R-:W-:-:S03]  /*35c0*/  IMAD.HI.U32 R0, R36, R31, RZ ;  /* 0x0000001f24007227 */ /* 0x000fc600078e00ff */
[----:B------:R-:W-:Y:S01]  /*35d0*/  IABS R35, R30 ;  /* 0x0000001e00237213 */ /* 0x000fe20000000000 */
[----:B------:R-:W-:Y:S01]  /*35e0*/  @!P1 IMAD.IADD R11, R11, 0x1, -R28 ;  /* 0x000000010b0b9824 */ /* 0x000fe200078e0a1c */
[----:B------:R-:W-:Y:S01]  /*35f0*/  ISETP.GE.AND P2, PT, R10, RZ, PT ;  /* 0x000000ff0a00720c */ /* 0x000fe20003f46270 */
[----:B------:R-:W-:Y:S01]  /*3600*/  @!P5 IMAD.MOV R34, RZ, RZ, -R34 ;  /* 0x000000ffff22d224 */ /* 0x000fe200078e0a22 */
[C---:B------:R-:W-:Y:S01]  /*3610*/  ISETP.GT.U32.AND P5, PT, R28.reuse, R29, PT ;  /* 0x0000001d1c00720c */ /* 0x040fe20003fa4070 */
[----:B------:R-:W-:Y:S01]  /*3620*/  IMAD.MOV R7, RZ, RZ, -R0 ;  /* 0x000000ffff077224 */ /* 0x000fe200078e0a00 */
[----:B------:R-:W-:Y:S01]  /*3630*/  ISETP.GT.U32.AND P6, PT, R28, R11, PT ;  /* 0x0000000b1c00720c */ /* 0x000fe20003fc4070 */
[----:B------:R-:W-:Y:S02]  /*3640*/  VIADD R10, R92, 0x3a ;  /* 0x0000003a5c0a7836 */ /* 0x000fe40000000000 */
[----:B------:R-:W-:-:S04]  /*3650*/  IMAD.HI.U32 R0, R36, R35, RZ ;  /* 0x0000002324007227 */ /* 0x000fc800078e00ff */
[----:B------:R-:W-:Y:S01]  /*3660*/  @!P3 IMAD.IADD R27, R27, 0x1, -R28 ;  /* 0x000000011b1bb824 */ /* 0x000fe200078e0a1c */
[----:B------:R-:W-:Y:S01]  /*3670*/  ISETP.GE.AND P3, PT, R6, RZ, PT ;  /* 0x000000ff0600720c */ /* 0x000fe20003f66270 */
[C---:B------:R-:W-:Y:S01]  /*3680*/  IMAD R7, R28.reuse, R7, R31 ;  /* 0x000000071c077224 */ /* 0x040fe200078e021f */
[----:B------:R-:W-:Y:S01]  /*3690*/  IABS R2, R10 ;  /* 0x0000000a00027213 */ /* 0x000fe20000000000 */
[----:B------:R-:W-:Y:S02]  /*36a0*/  IMAD.MOV R3, RZ, RZ, -R0 ;  /* 0x000000ffff037224 */ /* 0x000fe400078e0a00 */
[----:B------:R-:W-:Y:S01]  /*36b0*/  @!P0 IMAD.MOV R5, RZ, RZ, -R5 ;  /* 0x000000ffff058224 */ /* 0x000fe200078e0a05 */
[C---:B------:R-:W-:Y:S01]  /*36c0*/  ISETP.GT.U32.AND P0, PT, R28.reuse, R7, PT ;  /* 0x000000071c00720c */ /* 0x040fe20003f04070 */
[----:B------:R-:W-:Y:S01]  /*36d0*/  IMAD R3, R28, R3, R35 ;  /* 0x000000031c037224 */ /* 0x000fe200078e0223 */
[----:B------:R-:W-:Y:S01]  /*36e0*/  ISETP.GE.AND P1, PT, R26, RZ, PT ;  /* 0x000000ff1a00720c */ /* 0x000fe20003f26270 */
[----:B------:R-:W-:-:S02]  /*36f0*/  IMAD.MOV.U32 R31, RZ, RZ, R2 ;  /* 0x000000ffff1f7224 */ /* 0x000fc400078e0002 */
[----:B------:R-:W-:Y:S02]  /*3700*/  IMAD.MOV.U32 R2, RZ, RZ, R9 ;  /* 0x000000ffff027224 */ /* 0x000fe400078e0009 */
[----:B------:R-:W-:Y:S02]  /*3710*/  IMAD.MOV.U32 R0, RZ, RZ, R27 ;  /* 0x000000ffff007224 */ /* 0x000fe400078e001b */
[--C-:B------:R-:W-:Y:S01]  /*3720*/  @!P5 IMAD.IADD R29, R29, 0x1, -R28.reuse ;  /* 0x000000011d1dd824 */ /* 0x100fe200078e0a1c */
[----:B------:R-:W-:Y:S01]  /*3730*/  ISETP.GT.U32.AND P5, PT, R28, R3, PT ;  /* 0x000000031c00720c */ /* 0x000fe20003fa4070 */
[----:B------:R-:W-:Y:S02]  /*3740*/  @!P6 IMAD.IADD R11, R11, 0x1, -R28 ;  /* 0x000000010b0be824 */ /* 0x000fe400078e0a1c */
[----:B------:R-:W-:Y:S02]  /*3750*/  @!P2 IMAD.MOV R2, RZ, RZ, -R2 ;  /* 0x000000ffff02a224 */ /* 0x000fe400078e0a02 */
[----:B------:R-:W-:Y:S01]  /*3760*/  @!P3 IMAD.MOV R0, RZ, RZ, -R0 ;  /* 0x000000ffff00b224 */ /* 0x000fe200078e0a00 */
[----:B------:R-:W-:Y:S01]  /*3770*/  STL [R1+0x1e0], R34 ;  /* 0x0001e02201007387 */ /* 0x000fe20000100800 */
[----:B------:R-:W-:Y:S01]  /*3780*/  MOV R6, R11 ;  /* 0x0000000b00067202 */ /* 0x000fe20000000f00 */
[----:B------:R-:W-:-:S02]  /*3790*/  @!P0 IMAD.IADD R7, R7, 0x1, -R28 ;  /* 0x0000000107078824 */ /* 0x000fc400078e0a1c */
[----:B------:R-:W-:Y:S04]  /*37a0*/  STL [R1+0x3fc], R5 ;  /* 0x0003fc0501007387 */ /* 0x000fe80000100800 */
[----:B------:R0:W-:Y:S01]  /*37b0*/  STL [R1+0x3f8], R2 ;  /* 0x0003f80201007387 */ /* 0x0001e20000100800 */
[----:B------:R-:W-:-:S03]  /*37c0*/  @!P1 IMAD.MOV R6, RZ, RZ, -R6 ;  /* 0x000000ffff069224 */ /* 0x000fc600078e0a06 */
[----:B------:R1:W-:Y:S01]  /*37d0*/  STL [R1+0x3f4], R0 ;  /* 0x0003f40001007387 */ /* 0x0003e20000100800 */
[----:B------:R-:W-:Y:S01]  /*37e0*/  ISETP.GT.U32.AND P0, PT, R28, R7, PT ;  /* 0x000000071c00720c */ /* 0x000fe20003f04070 */
[----:B0-----:R-:W-:Y:S02]  /*37f0*/  VIADD R2, R92, 0x3b ;  /* 0x0000003b5c027836 */ /* 0x001fe40000000000 */
[----:B-1----:R-:W-:-:S03]  /*3800*/  IMAD.HI.U32 R0, R36, R31, RZ ;  /* 0x0000001f24007227 */ /* 0x002fc600078e00ff */
[----:B------:R-:W-:Y:S01]  /*3810*/  IABS R5, R2 ;  /* 0x0000000200057213 */ /* 0x000fe20000000000 */
[----:B------:R-:W-:Y:S02]  /*3820*/  IMAD.MOV R0, RZ, RZ, -R0 ;  /* 0x000000ffff007224 */ /* 0x000fe400078e0a00 */
[----:B------:R-:W-:Y:S01]  /*3830*/  @!P5 IMAD.IADD R3, R3, 0x1, -R28 ;  /* 0x000000010303d824 */ /* 0x000fe200078e0a1c */
[----:B------:R0:W-:Y:S01]  /*3840*/  STL [R1+0x3f0], R6 ;  /* 0x0003f00601007387 */ /* 0x0001e20000100800 */
[----:B------:R-:W-:Y:S02]  /*3850*/  IMAD R9, R28, R0, R31 ;  /* 0x000000001c097224 */ /* 0x000fe400078e021f */
[----:B------:R-:W-:Y:S01]  /*3860*/  IMAD.HI.U32 R0, R36, R5, RZ ;  /* 0x0000000524007227 */ /* 0x000fe200078e00ff */
[----:B------:R-:W-:Y:S02]  /*3870*/  ISETP.GT.U32.AND P5, PT, R28, R3, PT ;  /* 0x000000031c00720c */ /* 0x000fe40003fa4070 */
[----:B------:R-:W-:Y:S01]  /*3880*/  ISETP.GE.AND P2, PT, R4, RZ, PT ;  /* 0x000000ff0400720c */ /* 0x000fe20003f46270 */
[----:B0-----:R-:W-:-:S02]  /*3890*/  VIADD R6, R92, 0x3c ;  /* 0x0000003c5c067836 */ /* 0x001fc40000000000 */
[----:B------:R-:W-:-:S03]  /*38a0*/  IMAD.MOV R0, RZ, RZ, -R0 ;  /* 0x000000ffff007224 */ /* 0x000fc600078e0a00 */
[----:B------:R-:W-:Y:S01]  /*38b0*/  IABS R11, R6 ;  /* 0x00000006000b7213 */ /* 0x000fe20000000000 */
[----:B------:R-:W-:Y:S01]  /*38c0*/  @!P0 IMAD.IADD R7, R7, 0x1, -R28 ;  /* 0x0000000107078824 */ /* 0x000fe200078e0a1c */
[----:B------:R-:W-:Y:S01]  /*38d0*/  ISETP.GE.AND P6, PT, R30, RZ, PT ;  /* 0x000000ff1e00720c */ /* 0x000fe20003fc6270 */
[----:B------:R-:W-:Y:S01]  /*38e0*/  IMAD R5, R28, R0, R5 ;  /* 0x000000001c057224 */ /* 0x000fe200078e0205 */
[----:B------:R-:W-:Y:S01]  /*38f0*/  ISETP.GE.AND P3, PT, R8, RZ, PT ;  /* 0x000000ff0800720c */ /* 0x000fe20003f66270 */
[----:B------:R-:W-:Y:S01]  /*3900*/  IMAD.HI.U32 R0, R36, R11, RZ ;  /* 0x0000000b24007227 */ /* 0x000fe200078e00ff */
[----:B------:R-:W-:-:S03]  /*3910*/  ISETP.GE.AND P1, PT, R10, RZ, PT ;  /* 0x000000ff0a00720c */ /* 0x000fc60003f26270 */
[----:B------:R-:W-:Y:S02]  /*3920*/  IMAD.MOV.U32 R4, RZ, RZ, R29 ;  /* 0x000000ffff047224 */ /* 0x000fe400078e001d */
[----:B------:R-:W-:Y:S02]  /*3930*/  IMAD.MOV.U32 R8, RZ, RZ, R7 ;  /* 0x000000ffff087224 */ /* 0x000fe400078e0007 */
[----:B------:R-:W-:Y:S02]  /*3940*/  IMAD.MOV R7, RZ, RZ, -R0 ;  /* 0x000000ffff077224 */ /* 0x000fe400078e0a00 */
[----:B------:R-:W-:Y:S01]  /*3950*/  @!P5 IMAD.IADD R3, R3, 0x1, -R28 ;  /* 0x000000010303d824 */ /* 0x000fe200078e0a1c */
[----:B------:R-:W-:Y:S01]  /*3960*/  ISETP.GE.AND P0, PT, R2, RZ, PT ;  /* 0x000000ff0200720c */ /* 0x000fe20003f06270 */
[----:B------:R-:W-:Y:S01]  /*3970*/  @!P2 IMAD.MOV R4, RZ, RZ, -R4 ;  /* 0x000000ffff04a224 */ /* 0x000fe200078e0a04 */
[----:B------:R-:W-:Y:S01]  /*3980*/  ISETP.GT.U32.AND P2, PT, R28, R9, PT ;  /* 0x000000091c00720c */ /* 0x000fe20003f44070 */
[----:B------:R-:W-:-:S02]  /*3990*/  VIADD R10, R92, 0x3d ;  /* 0x0000003d5c0a7836 */ /* 0x000fc40000000000 */
[C---:B------:R-:W-:Y:S02]  /*39a0*/  IMAD R7, R28.reuse, R7, R11 ;  /* 0x000000071c077224 */ /* 0x040fe400078e020b */
[----:B------:R-:W-:Y:S01]  /*39b0*/  IMAD.MOV.U32 R2, RZ, RZ, R3 ;  /* 0x000000ffff027224 */ /* 0x000fe200078e0003 */
[----:B------:R-:W-:Y:S01]  /*39c0*/  IABS R27, R10 ;  /* 0x0000000a001b7213 */ /* 0x000fe20000000000 */
[----:B------:R0:W-:Y:S02]  /*39d0*/  STL [R1+0x3ec], R4 ;  /* 0x0003ec0401007387 */ /* 0x0001e40000100800 */
[----:B------:R-:W-:Y:S01]  /*39e0*/  @!P6 IMAD.MOV R2, RZ, RZ, -R2 ;  /* 0x000000ffff02e224 */ /* 0x000fe200078e0a02 */
[----:B------:R-:W-:Y:S01]  /*39f0*/  ISETP.GT.U32.AND P6, PT, R28, R7, PT ;  /* 0x000000071c00720c */ /* 0x000fe20003fc4070 */
[----:B------:R-:W-:Y:S02]  /*3a00*/  @!P3 IMAD.MOV R8, RZ, RZ, -R8 ;  /* 0x000000ffff08b224 */ /* 0x000fe400078e0a08 */
[----:B------:R-:W-:-:S04]  /*3a10*/  IMAD.HI.U32 R0, R36, R27, RZ ;  /* 0x0000001b24007227 */ /* 0x000fc800078e00ff */
[----:B0-----:R-:W-:Y:S01]  /*3a20*/  VIADD R4, R92, 0x3e ;  /* 0x0000003e5c047836 */ /* 0x001fe20000000000 */
[----:B------:R0:W-:Y:S01]  /*3a30*/  STL [R1+0x1dc], R8 ;  /* 0x0001dc0801007387 */ /* 0x0001e20000100800 */
[----:B------:R-:W-:Y:S02]  /*3a40*/  @!P2 IMAD.IADD R9, R9, 0x1, -R28 ;  /* 0x000000010909a824 */ /* 0x000fe400078e0a1c */
[----:B------:R-:W-:Y:S01]  /*3a50*/  IMAD.MOV R0, RZ, RZ, -R0 ;  /* 0x000000ffff007224 */ /* 0x000fe200078e0a00 */
[----:B------:R-:W-:Y:S02]  /*3a60*/  IABS R29, R4 ;  /* 0x00000004001d7213 */ /* 0x000fe40000000000 */
[----:B------:R-:W-:Y:S01]  /*3a70*/  ISETP.GT.U32.AND P3, PT, R28, R5, PT ;  /* 0x000000051c00720c */ /* 0x000fe20003f64070 */
[----:B0-----:R-:W-:Y:S01]  /*3a80*/  VIADD R8, R92, 0x3f ;  /* 0x0000003f5c087836 */ /* 0x001fe20000000000 */
[C---:B------:R-:W-:Y:S01]  /*3a90*/  ISETP.GT.U32.AND P2, PT, R28.reuse, R9, PT ;  /* 0x000000091c00720c */ /* 0x040fe20003f44070 */
[----:B------:R-:W-:-:S02]  /*3aa0*/  IMAD R3, R28, R0, R27 ;  /* 0x000000001c037224 */ /* 0x000fc400078e021b */
[----:B------:R-:W-:Y:S01]  /*3ab0*/  IMAD.HI.U32 R0, R36, R29, RZ ;  /* 0x0000001d24007227 */ /* 0x000fe200078e00ff */
[----:B------:R-:W-:Y:S01]  /*3ac0*/  IABS R31, R8 ;  /* 0x00000008001f7213 */ /* 0x000fe20000000000 */
[----:B------:R0:W-:Y:S02]  /*3ad0*/  STL [R1+0x208], R2 ;  /* 0x0002080201007387 */ /* 0x0001e40000100800 */
[----:B------:R-:W-:-:S05]  /*3ae0*/  @!P6 IMAD.IADD R7, R7, 0x1, -R28 ;  /* 0x000000010707e824 */ /* 0x000fca00078e0a1c */
[----:B------:R-:W-:Y:S01]  /*3af0*/  ISETP.GT.U32.AND P6, PT, R28, R7, PT ;  /* 0x000000071c00720c */ /* 0x000fe20003fc4070 */
[----:B0-----:R-:W-:Y:S02]  /*3b00*/  IMAD.MOV R2, RZ, RZ, -R0 ;  /* 0x000000ffff027224 */ /* 0x001fe400078e0a00 */
[----:B------:R-:W-:-:S05]  /*3b10*/  IMAD.HI.U32 R0, R36, R31, RZ ;  /* 0x0000001f24007227 */ /* 0x000fca00078e00ff */
[----:B------:R-:W-:Y:S01]  /*3b20*/  IADD3 R0, PT, PT, -R0, RZ, RZ ;  /* 0x000000ff00007210 */ /* 0x000fe20007ffe1ff */
[--C-:B------:R-:W-:Y:S02]  /*3b30*/  @!P3 IMAD.IADD R5, R5, 0x1, -R28.reuse ;  /* 0x000000010505b824 */ /* 0x100fe400078e0a1c */
[--C-:B------:R-:W-:Y:S01]  /*3b40*/  @!P2 IMAD.IADD R9, R9, 0x1, -R28.reuse ;  /* 0x000000010909a824 */ /* 0x100fe200078e0a1c */
[----:B------:R-:W-:Y:S01]  /*3b50*/  ISETP.GE.AND P5, PT, R6, RZ, PT ;  /* 0x000000ff0600720c */ /* 0x000fe20003fa6270 */
[C---:B------:R-:W-:Y:S01]  /*3b60*/  IMAD R31, R28.reuse, R0, R31 ;  /* 0x000000001c1f7224 */ /* 0x040fe200078e021f */
[----:B------:R-:W-:Y:S01]  /*3b70*/  ISETP.GT.U32.AND P3, PT, R28, R5, PT ;  /* 0x000000051c00720c */ /* 0x000fe20003f64070 */
[----:B------:R-:W-:Y:S01]  /*3b80*/  IMAD.MOV.U32 R6, RZ, RZ, R9 ;  /* 0x000000ffff067224 */ /* 0x000fe200078e0009 */
[----:B------:R-:W-:Y:S01]  /*3b90*/  ISETP.GE.AND P2, PT, R10, RZ, PT ;  /* 0x000000ff0a00720c */ /* 0x000fe20003f46270 */
[----:B------:R-:W-:Y:S01]  /*3ba0*/  @!P6 IMAD.IADD R7, R7, 0x1, -R28 ;  /* 0x000000010707e824 */ /* 0x000fe200078e0a1c */
[----:B------:R-:W-:Y:S01]  /*3bb0*/  ISETP.GT.U32.AND P6, PT, R28, R31, PT ;  /* 0x0000001f1c00720c */ /* 0x000fe20003fc4070 */
[----:B------:R-:W-:-:S02]  /*3bc0*/  VIADD R10, R92, 0x40 ;  /* 0x000000405c0a7836 */ /* 0x000fc40000000000 */
[----:B------:R-:W-:Y:S01]  /*3bd0*/  @!P1 IMAD.MOV R6, RZ, RZ, -R6 ;  /* 0x000000ffff069224 */ /* 0x000fe200078e0a06 */
[C---:B------:R-:W-:Y:S02]  /*3be0*/  ISETP.GT.U32.AND P1, PT, R28.reuse, R3, PT ;  /* 0x000000031c00720c */ /* 0x040fe40003f24070 */
[----:B------:R-:W-:Y:S01]  /*3bf0*/  IABS R9, R10 ;  /* 0x0000000a00097213 */ /* 0x000fe20000000000 */
[----:B------:R-:W-:Y:S01]  /*3c00*/  IMAD R29, R28, R2, R29 ;  /* 0x000000021c1d7224 */ /* 0x000fe200078e021d */
[----:B------:R0:W-:Y:S01]  /*3c10*/  STL [R1+0x224], R6 ;  /* 0x0002240601007387 */ /* 0x0001e20000100800 */
[----:B------:R-:W-:Y:S02]  /*3c20*/  @!P3 IMAD.IADD R5, R5, 0x1, -R28 ;  /* 0x000000010505b824 */ /* 0x000fe400078e0a1c */
[----:B------:R-:W-:Y:S01]  /*3c30*/  IMAD.HI.U32 R0, R36, R9, RZ ;  /* 0x0000000924007227 */ /* 0x000fe200078e00ff */
[----:B------:R-:W-:-:S03]  /*3c40*/  ISETP.GT.U32.AND P3, PT, R28, R29, PT ;  /* 0x0000001d1c00720c */ /* 0x000fc60003f64070 */
[C---:B0-----:R-:W-:Y:S02]  /*3c50*/  VIADD R6, R92.reuse, 0x41 ;  /* 0x000000415c067836 */ /* 0x041fe40000000000 */
[----:B------:R-:W-:Y:S02]  /*3c60*/  @!P6 IMAD.IADD R31, R31, 0x1, -R28 ;  /* 0x000000011f1fe824 */ /* 0x000fe400078e0a1c */
[----:B------:R-:W-:Y:S01]  /*3c70*/  IMAD.MOV.U32 R30, RZ, RZ, R5 ;  /* 0x000000ffff1e7224 */ /* 0x000fe200078e0005 */
[----:B------:R-:W-:Y:S01]  /*3c80*/  IABS R27, R6 ;  /* 0x00000006001b7213 */ /* 0x000fe20000000000 */
[----:B------:R-:W-:Y:S02]  /*3c90*/  IMAD.MOV R0, RZ, RZ, -R0 ;  /* 0x000000ffff007224 */ /* 0x000fe400078e0a00 */
[----:B------:R-:W-:Y:S02]  /*3ca0*/  VIADD R26, R92, 0x42 ;  /* 0x000000425c1a7836 */ /* 0x000fe40000000000 */
[----:B------:R-:W-:-:S02]  /*3cb0*/  @!P1 IMAD.IADD R3, R3, 0x1, -R28 ;  /* 0x0000000103039824 */ /* 0x000fc400078e0a1c */
[----:B------:R-:W-:Y:S01]  /*3cc0*/  IMAD.MOV.U32 R2, RZ, RZ, R7 ;  /* 0x000000ffff027224 */ /* 0x000fe200078e0007 */
[C---:B------:R-:W-:Y:S01]  /*3cd0*/  ISETP.GT.U32.AND P6, PT, R28.reuse, R31, PT ;  /* 0x0000001f1c00720c */ /* 0x040fe20003fc4070 */
[----:B------:R-:W-:Y:S02]  /*3ce0*/  @!P0 IMAD.MOV R30, RZ, RZ, -R30 ;  /* 0x000000ffff1e8224 */ /* 0x000fe400078e0a1e */
[----:B------:R-:W-:Y:S01]  /*3cf0*/  IMAD R9, R28, R0, R9 ;  /* 0x000000001c097224 */ /* 0x000fe200078e0209 */
[----:B------:R-:W-:Y:S01]  /*3d00*/  IABS R11, R26 ;  /* 0x0000001a000b7213 */ /* 0x000fe20000000000 */
[----:B------:R-:W-:Y:S01]  /*3d10*/  IMAD.HI.U32 R0, R36, R27, RZ ;  /* 0x0000001b24007227 */ /* 0x000fe200078e00ff */
[----:B------:R-:W-:-:S03]  /*3d20*/  ISETP.GT.U32.AND P1, PT, R28, R3, PT ;  /* 0x000000031c00720c */ /* 0x000fc60003f24070 */
[----:B------:R-:W-:Y:S01]  /*3d30*/  @!P5 IMAD.MOV R2, RZ, RZ, -R2 ;  /* 0x000000ffff02d224 */ /* 0x000fe200078e0a02 */
[----:B------:R-:W-:Y:S01]  /*3d40*/  STL [R1+0x3e8], R30 ;  /* 0x0003e81e01007387 */ /* 0x000fe20000100800 */
[----:B------:R-:W-:-:S03]  /*3d50*/  IMAD.MOV R0, RZ, RZ, -R0 ;  /* 0x000000ffff007224 */ /* 0x000fc600078e0a00 */
[----:B------:R0:W-:Y:S01]  /*3d60*/  STL [R1+0x3e4], R2 ;  /* 0x0003e40201007387 */ /* 0x0001e20000100800 */
[----:B------:R-:W-:Y:S02]  /*3d70*/  @!P3 IMAD.IADD R29, R29, 0x1, -R28 ;  /* 0x000000011d1db824 */ /* 0x000fe400078e0a1c */
[----:B------:R-:W-:Y:S02]  /*3d80*/  IMAD R27, R28, R0, R27 ;  /* 0x000000001c1b7224 */ /* 0x000fe400078e021b */
[----:B0-----:R-:W-:Y:S01]  /*3d90*/  IMAD.HI.U32 R2, R36, R11, RZ ;  /* 0x0000000b24027227 */ /* 0x001fe200078e00ff */
[----:B------:R-:W-:-:S03]  /*3da0*/  ISETP.GT.U32.AND P0, PT, R28, R29, PT ;  /* 0x0000001d1c00720c */ /* 0x000fc60003f04070 */
[----:B------:R-:W-:Y:S02]  /*3db0*/  IMAD.MOV R2, RZ, RZ, -R2 ;  /* 0x000000ffff027224 */ /* 0x000fe400078e0a02 */
[--C-:B------:R-:W-:Y:S01]  /*3dc0*/  @!P6 IMAD.IADD R31, R31, 0x1, -R28.reuse ;  /* 0x000000011f1fe824 */ /* 0x100fe200078e0a1c */
[C---:B------:R-:W-:Y:S01]  /*3dd0*/  ISETP.GT.U32.AND P6, PT, R28.reuse, R27, PT ;  /* 0x0000001b1c00720c */ /* 0x040fe20003fc4070 */
[----:B------:R-:W-:Y:S02]  /*3de0*/  @!P1 IMAD.IADD R3, R3, 0x1, -R28 ;  /* 0x0000000103039824 */ /* 0x000fe400078e0a1c */
[----:B------:R-:W-:Y:S02]  /*3df0*/  IMAD R11, R28, R2, R11 ;  /* 0x000000021c0b7224 */ /* 0x000fe400078e020b */
[----:B------:R-:W-:Y:S01]  /*3e00*/  @!P2 IMAD.MOV R3, RZ, RZ, -R3 ;  /* 0x000000ffff03a224 */ /* 0x000fe200078e0a03 */
[----:B------:R-:W-:Y:S02]  /*3e10*/  ISETP.GE.AND P3, PT, R4, RZ, PT ;  /* 0x000000ff0400720c */ /* 0x000fe40003f66270 */
[----:B------:R-:W-:Y:S01]  /*3e20*/  ISETP.GT.U32.AND P2, PT, R28, R11, PT ;  /* 0x0000000b1c00720c */ /* 0x000fe20003f44070 */
[----:B------:R-:W-:-:S02]  /*3e30*/  VIADD R4, R92, 0x43 ;  /* 0x000000435c047836 */ /* 0x000fc40000000000 */
[--C-:B------:R-:W-:Y:S01]  /*3e40*/  @!P0 IMAD.IADD R29, R29, 0x1, -R28.reuse ;  /* 0x000000011d1d8824 */ /* 0x100fe200078e0a1c */
[----:B------:R-:W-:Y:S01]  /*3e50*/  ISETP.GE.AND P0, PT, R10, RZ, PT ;  /* 0x000000ff0a00720c */ /* 0x000fe20003f06270 */
[----:B------:R-:W-:Y:S01]  /*3e60*/  @!P6 IMAD.IADD R27, R27, 0x1, -R28 ;  /* 0x000000011b1be824 */ /* 0x000fe200078e0a1c */
[----:B------:R-:W-:Y:S01]  /*3e70*/  IABS R5, R4 ;  /* 0x0000000400057213 */ /* 0x000fe20000000000 */
[----:B------:R-:W-:Y:S01]  /*3e80*/  VIADD R10, R92, 0x44 ;  /* 0x000000445c0a7836 */ /* 0x000fe20000000000 */
[C---:B------:R-:W-:Y:S01]  /*3e90*/  ISETP.GT.U32.AND P1, PT, R28.reuse, R9, PT ;  /* 0x000000091c00720c */ /* 0x040fe20003f24070 */
[----:B------:R-:W-:Y:S01]  /*3ea0*/  IMAD.MOV.U32 R34, RZ, RZ, R29 ;  /* 0x000000ffff227224 */ /* 0x000fe200078e001d */
[----:B------:R-:W-:Y:S01]  /*3eb0*/  ISETP.GT.U32.AND P6, PT, R28, R27, PT ;  /* 0x0000001b1c00720c */ /* 0x000fe20003fc4070 */
[----:B------:R-:W-:Y:S01]  /*3ec0*/  IMAD.HI.U32 R0, R36, R5, RZ ;  /* 0x0000000524007227 */ /* 0x000fe200078e00ff */
[----:B------:R-:W-:-:S03]  /*3ed0*/  IABS R7, R10 ;  /* 0x0000000a00077213 */ /* 0x000fc60000000000 */
[----:B------:R-:W-:Y:S02]  /*3ee0*/  @!P2 IMAD.IADD R11, R11, 0x1, -R28 ;  /* 0x000000010b0ba824 */ /* 0x000fe400078e0a1c */
[----:B------:R-:W-:Y:S01]  /*3ef0*/  @!P3 IMAD.MOV R34, RZ, RZ, -R34 ;  /* 0x000000ffff22b224 */ /* 0x000fe200078e0a22 */
[----:B------:R-:W-:Y:S01]  /*3f00*/  ISETP.GE.AND P3, PT, R6, RZ, PT ;  /* 0x000000ff0600720c */ /* 0x000fe20003f66270 */
[----:B------:R-:W-:Y:S01]  /*3f10*/  IMAD.MOV R0, RZ, RZ, -R0 ;  /* 0x000000ffff007224 */ /* 0x000fe200078e0a00 */
[----:B------:R-:W-:Y:S01]  /*3f20*/  IADD3 R6, PT, PT, R92, 0x45, RZ ;  /* 0x000000455c067810 */ /* 0x000fe20007ffe0ff */
[----:B------:R-:W-:Y:S01]  /*3f30*/  IMAD.HI.U32 R2, R36, R7, RZ ;  /* 0x0000000724027227 */ /* 0x000fe200078e00ff */
[C---:B------:R-:W-:Y:S01]  /*3f40*/  ISETP.GT.U32.AND P2, PT, R28.reuse, R11, PT ;  /* 0x0000000b1c00720c */ /* 0x040fe20003f44070 */
[----:B------:R0:W-:Y:S02]  /*3f50*/  STL [R1+0x3e0], R3 ;  /* 0x0003e00301007387 */ /* 0x0001e40000100800 */
[----:B------:R-:W-:-:S02]  /*3f60*/  IMAD R5, R28, R0, R5 ;  /* 0x000000001c057224 */ /* 0x000fc400078e0205 */
[----:B------:R-:W-:Y:S02]  /*3f70*/  IMAD.MOV R2, RZ, RZ, -R2 ;  /* 0x000000ffff027224 */ /* 0x000fe400078e0a02 */
[--C-:B------:R-:W-:Y:S01]  /*3f80*/  @!P6 IMAD.IADD R27, R27, 0x1, -R28.reuse ;  /* 0x000000011b1be824 */ /* 0x100fe200078e0a1c */
[----:B0-----:R-:W-:Y:S01]  /*3f90*/  IABS R3, R6 ;  /* 0x0000000600037213 */ /* 0x001fe20000000000 */
[----:B------:R-:W-:Y:S01]  /*3fa0*/  @!P1 IMAD.IADD R9, R9, 0x1, -R28 ;  /* 0x0000000109099824 */ /* 0x000fe200078e0a1c */
[C---:B------:R-:W-:Y:S01]  /*3fb0*/  ISETP.GT.U32.AND P6, PT, R28.reuse, R5, PT ;  /* 0x000000051c00720c */ /* 0x040fe20003fc4070 */
[----:B------:R-:W-:Y:S02]  /*3fc0*/  IMAD R7, R28, R2, R7 ;  /* 0x000000021c077224 */ /* 0x000fe400078e0207 */
[----:B------:R-:W-:Y:S01]  /*3fd0*/  IMAD.HI.U32 R2, R36, R3, RZ ;  /* 0x0000000324027227 */ /* 0x000fe200078e00ff */
[----:B------:R-:W-:-:S03]  /*3fe0*/  ISETP.GT.U32.AND P1, PT, R28, R9, PT ;  /* 0x000000091c00720c */ /* 0x000fc60003f24070 */
[----:B------:R-:W-:Y:S02]  /*3ff0*/  IMAD.MOV R2, RZ, RZ, -R2 ;  /* 0x000000ffff027224 */ /* 0x000fe400078e0a02 */
[--C-:B------:R-:W-:Y:S01]  /*4000*/  @!P2 IMAD.IADD R11, R11, 0x1, -R28.reuse ;  /* 0x000000010b0ba824 */ /* 0x100fe200078e0a1c */
[C---:B------:R-:W-:Y:S01]  /*4010*/  ISETP.GT.U32.AND P2, PT, R28.reuse, R7, PT ;  /* 0x000000071c00720c */ /* 0x040fe20003f44070 */
[----:B------:R-:W-:Y:S01]  /*4020*/  IMAD R3, R28, R2, R3 ;  /* 0x000000021c037224 */ /* 0x000fe200078e0203 */
[----:B------:R-:W-:Y:S01]  /*4030*/  ISETP.GE.AND P5, PT, R8, RZ, PT ;  /* 0x000000ff0800720c */ /* 0x000fe20003fa6270 */
[----:B------:R-:W-:-:S03]  /*4040*/  @!P6 IMAD.IADD R5, R5, 0x1, -R28 ;  /* 0x000000010505e824 */ /* 0x000fc600078e0a1c */
[----:B------:R-:W-:Y:S01]  /*4050*/  ISETP.GT.U32.AND P6, PT, R28, R3, PT ;  /* 0x000000031c00720c */ /* 0x000fe20003fc4070 */
[----:B------:R-:W-:Y:S02]  /*4060*/  VIADD R8, R92, 0x46 ;  /* 0x000000465c087836 */ /* 0x000fe40000000000 */
[--C-:B------:R-:W-:Y:S01]  /*4070*/  @!P1 IMAD.IADD R9, R9, 0x1, -R28.reuse ;  /* 0x0000000109099824 */ /* 0x100fe200078e0a1c */
[----:B------:R-:W-:Y:S01]  /*4080*/  ISETP.GE.AND P1, PT, R4, RZ, PT ;  /* 0x000000ff0400720c */ /* 0x000fe20003f26270 */
[----:B------:R-:W-:Y:S02]  /*4090*/  VIADD R0, R92, 0x48 ;  /* 0x000000485c007836 */ /* 0x000fe40000000000 */
[----:B------:R-:W-:Y:S01]  /*40a0*/  @!P2 IMAD.IADD R7, R7, 0x1, -R28 ;  /* 0x000000010707a824 */ /* 0x000fe200078e0a1c */
[----:B------:R-:W-:Y:S01]  /*40b0*/  ISETP.GT.U32.AND P2, PT, R28, R5, PT ;  /* 0x000000051c00720c */ /* 0x000fe20003f44070 */
[----:B------:R-:W-:Y:S01]  /*40c0*/  IMAD.MOV.U32 R30, RZ, RZ, R31 ;  /* 0x000000ffff1e7224 */ /* 0x000fe200078e001f */
[----:B------:R-:W-:Y:S01]  /*40d0*/  IABS R31, R8 ;  /* 0x00000008001f7213 */ /* 0x000fe20000000000 */
[----:B------:R-:W-:Y:S01]  /*40e0*/  VIADD R4, R92, 0x47 ;  /* 0x000000475c047836 */ /* 0x000fe20000000000 */
[----:B------:R0:W-:Y:S01]  /*40f0*/  STL [R1+0x3ac], R34 ;  /* 0x0003ac2201007387 */ /* 0x0001e20000100800 */
[----:B------:R-:W-:Y:S01]  /*4100*/  @!P5 IMAD.MOV R30, RZ, RZ, -R30 ;  /* 0x000000ffff1ed224 */ /* 0x000fe200078e0a1e */
[----:B------:R-:W-:-:S02]  /*4110*/  IABS R29, R0 ;  /* 0x00000000001d7213 */ /* 0x000fc40000000000 */
[----:B------:R-:W-:Y:S01]  /*4120*/  ISETP.GE.AND P5, PT, R26, RZ, PT ;  /* 0x000000ff1a00720c */ /* 0x000fe20003fa6270 */
[----:B------:R-:W-:Y:S01]  /*4130*/  IMAD.HI.U32 R26, R36, R31, RZ ;  /* 0x0000001f241a7227 */ /* 0x000fe200078e00ff */
[----:B------:R-:W-:-:S03]  /*4140*/  IABS R35, R4 ;  /* 0x0000000400237213 */ /* 0x000fc60000000000 */
[----:B0-----:R-:W-:Y:S02]  /*4150*/  IMAD.MOV.U32 R34, RZ, RZ, R9 ;  /* 0x000000ffff227224 */ /* 0x001fe400078e0009 */
[----:B------:R-:W-:Y:S01]  /*4160*/  @!P6 IMAD.IADD R3, R3, 0x1, -R28 ;  /* 0x000000010303e824 */ /* 0x000fe200078e0a1c */
[----:B------:R-:W-:Y:S01]  /*4170*/  ISETP.GT.U32.AND P6, PT, R28, R7, PT ;  /* 0x000000071c00720c */ /* 0x000fe20003fc4070 */
[----:B------:R-:W-:Y:S01]  /*4180*/  @!P0 IMAD.MOV R34, RZ, RZ, -R34 ;  /* 0x000000ffff228224 */ /* 0x000fe200078e0a22 */
[----:B------:R-:W-:Y:S01]  /*4190*/  ISETP.GE.AND P0, PT, R10, RZ, PT ;  /* 0x000000ff0a00720c */ /* 0x000fe20003f06270 */
[----:B------:R0:W-:Y:S01]  /*41a0*/  STL [R1+0x3a8], R30 ;  /* 0x0003a81e01007387 */ /* 0x0001e20000100800 */
[----:B------:R-:W-:-:S04]  /*41b0*/  IMAD.HI.U32 R10, R36, R29, RZ ;  /* 0x0000001d240a7227 */ /* 0x000fc800078e00ff */
[----:B------:R-:W-:Y:S02]  /*41c0*/  IMAD.MOV R26, RZ, RZ, -R26 ;  /* 0x000000ffff1a7224 */ /* 0x000fe400078e0a1a */
[----:B------:R-:W-:Y:S02]  /*41d0*/  VIADD R2, R92, 0x49 ;  /* 0x000000495c027836 */ /* 0x000fe40000000000 */
[----:B0-----:R-:W-:-:S04]  /*41e0*/  IMAD.HI.U32 R30, R36, R35, RZ ;  /* 0x00000023241e7227 */ /* 0x001fc800078e00ff */
[----:B------:R-:W-:Y:S02]  /*41f0*/  IMAD.MOV R10, RZ, RZ, -R10 ;  /* 0x000000ffff0a7224 */ /* 0x000fe400078e0a0a */
[----:B------:R-:W-:Y:S02]  /*4200*/  @!P2 IMAD.IADD R5, R5, 0x1, -R28 ;  /* 0x000000010505a824 */ /* 0x000fe400078e0a1c */
[----:B------:R-:W-:Y:S02]  /*4210*/  IMAD.MOV R30, RZ, RZ, -R30 ;  /* 0x000000ffff1e7224 */ /* 0x000fe400078e0a1e */
[C---:B------:R-:W-:Y:S02]  /*4220*/  IMAD R31, R28.reuse, R26, R31 ;  /* 0x0000001a1c1f7224 */ /* 0x040fe400078e021f */
[----:B------:R-:W-:Y:S01]  /*4230*/  @!P3 IMAD.MOV R27, RZ, RZ, -R27 ;  /* 0x000000ffff1bb224 */ /* 0x000fe200078e0a1b */
[C---:B------:R-:W-:Y:S01]  /*4240*/  ISETP.GT.U32.AND P3, PT, R28.reuse, R3, PT ;  /* 0x000000031c00720c */ /* 0x040fe20003f64070 */
[C---:B------:R-:W-:Y:S01]  /*4250*/  IMAD R29, R28.reuse, R10, R29 ;  /* 0x0000000a1c1d7224 */ /* 0x040fe200078e021d */
[----:B------:R-:W-:Y:S01]  /*4260*/  IABS R9, R2 ;  /* 0x0000000200097213 */ /* 0x000fe20000000000 */
[----:B------:R-:W-:Y:S01]  /*4270*/  IMAD.MOV.U32 R26, RZ, RZ, R5 ;  /* 0x000000ffff1a7224 */ /* 0x000fe200078e0005 */
[C---:B------:R-:W-:Y:S01]  /*4280*/  ISETP.GT.U32.AND P2, PT, R28.reuse, R31, PT ;  /* 0x0000001f1c00720c */ /* 0x040fe20003f44070 */
[----:B------:R-:W-:-:S02]  /*4290*/  IMAD R30, R28, R30, R35 ;  /* 0x0000001e1c1e7224 */ /* 0x000fc400078e0223 */
[----:B------:R-:W-:Y:S02]  /*42a0*/  @!P5 IMAD.MOV R11, RZ, RZ, -R11 ;  /* 0x000000ffff0bd224 */ /* 0x000fe400078e0a0b */
[----:B------:R-:W-:Y:S02]  /*42b0*/  @!P1 IMAD.MOV R26, RZ, RZ, -R26 ;  /* 0x000000ffff1a9224 */ /* 0x000fe400078e0a1a */
[--C-:B------:R-:W-:Y:S01]  /*42c0*/  @!P6 IMAD.IADD R7, R7, 0x1, -R28.reuse ;  /* 0x000000010707e824 */ /* 0x100fe200078e0a1c */
[----:B------:R-:W-:Y:S01]  /*42d0*/  ISETP.GT.U32.AND P6, PT, R28, R29, PT ;  /* 0x0000001d1c00720c */ /* 0x000fe20003fc4070 */
[----:B------:R-:W-:Y:S01]  /*42e0*/  STL [R1+0x220], R34 ;  /* 0x0002202201007387 */ /* 0x000fe20000100800 */
[----:B------:R-:W-:Y:S01]  /*42f0*/  IMAD.HI.U32 R5, R36, R9, RZ ;  /* 0x0000000924057227 */ /* 0x000fe200078e00ff */
[----:B------:R-:W-:Y:S02]  /*4300*/  ISETP.GT.U32.AND P5, PT, R28, R30, PT ;  /* 0x0000001e1c00720c */ /* 0x000fe40003fa4070 */
[----:B------:R-:W-:Y:S04]  /*4310*/  STL [R1+0x23c], R27 ;  /* 0x00023c1b01007387 */ /* 0x000fe80000100800 */
[----:B------:R-:W-:Y:S04]  /*4320*/  STL [R1+0x238], R11 ;  /* 0x0002380b01007387 */ /* 0x000fe80000100800 */
[----:B------:R0:W-:Y:S01]  /*4330*/  STL [R1+0x3a4], R26 ;  /* 0x0003a41a01007387 */ /* 0x0001e20000100800 */
[--C-:B------:R-:W-:Y:S01]  /*4340*/  @!P3 IMAD.IADD R3, R3, 0x1, -R28.reuse ;  /* 0x000000010303b824 */ /* 0x100fe200078e0a1c */
[----:B------:R-:W-:Y:S01]  /*4350*/  ISETP.GE.AND P3, PT, R8, RZ, PT ;  /* 0x000000ff0800720c */ /* 0x000fe20003f66270 */
[----:B------:R-:W-:Y:S01]  /*4360*/  @!P2 IMAD.IADD R31, R31, 0x1, -R28 ;  /* 0x000000011f1fa824 */ /* 0x000fe200078e0a1c */
[----:B------:R-:W-:Y:S01]  /*4370*/  ISETP.GE.AND P2, PT, R4, RZ, PT ;  /* 0x000000ff0400720c */ /* 0x000fe20003f46270 */
[----:B0-----:R-:W-:Y:S01]  /*4380*/  IMAD.MOV R26, RZ, RZ, -R5 ;  /* 0x000000ffff1a7224 */ /* 0x001fe200078e0a05 */
[C---:B------:R-:W-:Y:S01]  /*4390*/  IADD3 R5, PT, PT, R92.reuse, 0x4a, RZ ;  /* 0x0000004a5c057810 */ /* 0x040fe20007ffe0ff */
[----:B------:R-:W-:-:S03]  /*43a0*/  VIADD R4, R92, 0x4b ;  /* 0x0000004b5c047836 */ /* 0x000fc60000000000 */
[----:B------:R-:W-:Y:S01]  /*43b0*/  IABS R8, R5 ;  /* 0x0000000500087213 */ /* 0x000fe20000000000 */
[--C-:B------:R-:W-:Y:S01]  /*43c0*/  @!P6 IMAD.IADD R29, R29, 0x1, -R28.reuse ;  /* 0x000000011d1de824 */ /* 0x100fe200078e0a1c */
[----:B------:R-:W-:Y:S01]  /*43d0*/  ISETP.GE.AND P1, PT, R6, RZ, PT ;  /* 0x000000ff0600720c */ /* 0x000fe20003f26270 */
[----:B------:R-:W-:Y:S01]  /*43e0*/  @!P5 IMAD.IADD R30, R30, 0x1, -R28 ;  /* 0x000000011e1ed824 */ /* 0x000fe200078e0a1c */
[C---:B------:R-:W-:Y:S01]  /*43f0*/  ISETP.GT.U32.AND P5, PT, R28.reuse, R31, PT ;  /* 0x0000001f1c00720c */ /* 0x040fe20003fa4070 */
[----:B------:R-:W-:Y:S02]  /*4400*/  IMAD.MOV.U32 R10, RZ, RZ, R7 ;  /* 0x000000ffff0a7224 */ /* 0x000fe400078e0007 */
[----:B------:R-:W-:Y:S01]  /*4410*/  IMAD.MOV.U32 R7, RZ, RZ, R8 ;  /* 0x000000ffff077224 */ /* 0x000fe200078e0008 */
[----:B------:R-:W-:Y:S02]  /*4420*/  IABS R6, R4 ;  /* 0x0000000400067213 */ /* 0x000fe40000000000 */
[----:B------:R-:W-:Y:S01]  /*4430*/  ISETP.GT.U32.AND P6, PT, R28, R29, PT ;  /* 0x0000001d1c00720c */ /* 0x000fe20003fc4070 */
[----:B------:R-:W-:-:S04]  /*4440*/  IMAD.HI.U32 R8, R36, R7, RZ ;  /* 0x0000000724087227 */ /* 0x000fc800078e00ff */
[C---:B------:R-:W-:Y:S02]  /*4450*/  IMAD R26, R28.reuse, R26, R9 ;  /* 0x0000001a1c1a7224 */ /* 0x040fe400078e0209 */
[----:B------:R-:W-:Y:S01]  /*4460*/  @!P0 IMAD.MOV R10, RZ, RZ, -R10 ;  /* 0x000000ffff0a8224 */ /* 0x000fe200078e0a0a */
[C---:B------:R-:W-:Y:S01]  /*4470*/  ISETP.GT.U32.AND P0, PT, R28.reuse, R30, PT ;  /* 0x0000001e1c00720c */ /* 0x040fe20003f04070 */
[----:B------:R-:W-:Y:S02]  /*4480*/  IMAD.MOV.U32 R9, RZ, RZ, R3 ;  /* 0x000000ffff097224 */ /* 0x000fe400078e0003 */
[----:B------:R-:W-:Y:S02]  /*4490*/  IMAD.MOV.U32 R3, RZ, RZ, R6 ;  /* 0x000000ffff037224 */ /* 0x000fe400078e0006 */
[----:B------:R-:W-:Y:S02]  /*44a0*/  IMAD.MOV R6, RZ, RZ, -R8 ;  /* 0x000000ffff067224 */ /* 0x000fe400078e0a08 */
[----:B------:R-:W-:Y:S01]  /*44b0*/  @!P1 IMAD.MOV R9, RZ, RZ, -R9 ;  /* 0x000000ffff099224 */ /* 0x000fe200078e0a09 */
[C---:B------:R-:W-:Y:S01]  /*44c0*/  ISETP.GT.U32.AND P1, PT, R28.reuse, R26, PT ;  /* 0x0000001a1c00720c */ /* 0x040fe20003f24070 */
[----:B------:R-:W-:-:S02]  /*44d0*/  IMAD R7, R28, R6, R7 ;  /* 0x000000061c077224 */ /* 0x000fc400078e0207 */
[----:B------:R-:W-:Y:S01]  /*44e0*/  @!P5 IMAD.IADD R31, R31, 0x1, -R28 ;  /* 0x000000011f1fd824 */ /* 0x000fe200078e0a1c */
[----:B------:R-:W-:Y:S01]  /*44f0*/  ISETP.GE.AND P5, PT, R0, RZ, PT ;  /* 0x000000ff0000720c */ /* 0x000fe20003fa6270 */
[----:B------:R-:W-:-:S04]  /*4500*/  IMAD.HI.U32 R0, R36, R3, RZ ;  /* 0x0000000324007227 */ /* 0x000fc800078e00ff */
[--C-:B------:R-:W-:Y:S01]  /*4510*/  @!P6 IMAD.IADD R29, R29, 0x1, -R28.reuse ;  /* 0x000000011d1de824 */ /* 0x100fe200078e0a1c */
[----:B------:R-:W-:Y:S01]  /*4520*/  ISETP.GT.U32.AND P6, PT, R28, R7, PT ;  /* 0x000000071c00720c */ /* 0x000fe20003fc4070 */
[----:B------:R-:W-:Y:S02]  /*4530*/  @!P0 IMAD.IADD R30, R30, 0x1, -R28 ;  /* 0x000000011e1e8824 */ /* 0x000fe400078e0a1c */
[----:B------:R-:W-:Y:S01]  /*4540*/  IMAD.MOV R0, RZ, RZ, -R0 ;  /* 0x000000ffff007224 */ /* 0x000fe200078e0a00 */
[----:B------:R0:W-:Y:S01]  /*4550*/  STL [R1+0x3a0], R10 ;  /* 0x0003a00a01007387 */ /* 0x0001e20000100800 */
[----:B------:R-:W-:Y:S02]  /*4560*/  IMAD.MOV.U32 R34, RZ, RZ, R30 ;  /* 0x000000ffff227224 */ /* 0x000fe400078e001e */
[----:B------:R-:W-:Y:S02]  /*4570*/  IMAD R8, R28, R0, R3 ;  /* 0x000000001c087224 */ /* 0x000fe400078e0203 */
[----:B------:R-:W-:-:S02]  /*4580*/  @!P1 IMAD.IADD R26, R26, 0x1, -R28 ;  /* 0x000000011a1a9824 */ /* 0x000fc400078e0a1c */
[----:B0-----:R-:W-:Y:S02]  /*4590*/  VIADD R10, R92, 0x4c ;  /* 0x0000004c5c0a7836 */ /* 0x001fe40000000000 */
[----:B------:R-:W-:Y:S01]  /*45a0*/  @!P2 IMAD.MOV R34, RZ, RZ, -R34 ;  /* 0x000000ffff22a224 */ /* 0x000fe200078e0a22 */
[C---:B------:R-:W-:Y:S02]  /*45b0*/  ISETP.GT.U32.AND P2, PT, R28.reuse, R8, PT ;  /* 0x000000081c00720c */ /* 0x040fe40003f44070 */
[----:B------:R-:W-:Y:S01]  /*45c0*/  IABS R6, R10 ;  /* 0x0000000a00067213 */ /* 0x000fe20000000000 */
[----:B------:R-:W-:Y:S01]  /*45d0*/  @!P6 IMAD.IADD R7, R7, 0x1, -R28 ;  /* 0x000000010707e824 */ /* 0x000fe200078e0a1c */
[----:B------:R-:W-:-:S03]  /*45e0*/  ISETP.GT.U32.AND P6, PT, R28, R26, PT ;  /* 0x0000001a1c00720c */ /* 0x000fc60003fc4070 */
[----:B------:R-:W-:Y:S01]  /*45f0*/  IMAD.HI.U32 R11, R36, R6, RZ ;  /* 0x00000006240b7227 */ /* 0x000fe200078e00ff */
[----:B------:R-:W-:-:S03]  /*4600*/  @!P5 IADD3 R29, PT, PT, -R29, RZ, RZ ;  /* 0x000000ff1d1dd210 */ /* 0x000fc60007ffe1ff */
[----:B------:R-:W-:Y:S01]  /*4610*/  IMAD.MOV R11, RZ, RZ, -R11 ;  /* 0x000000ffff0b7224 */ /* 0x000fe200078e0a0b */
[----:B------:R-:W-:Y:S01]  /*4620*/  ISETP.GE.AND P5, PT, R4, RZ, PT ;  /* 0x000000ff0400720c */ /* 0x000fe20003fa6270 */
[----:B------:R-:W-:Y:S02]  /*4630*/  VIADD R3, R92, 0x4e ;  /* 0x0000004e5c037836 */ /* 0x000fe40000000000 */
[----:B------:R-:W-:Y:S02]  /*4640*/  IMAD R4, R28, R11, R6 ;  /* 0x0000000b1c047224 */ /* 0x000fe400078e0206 */
[----:B------:R-:W-:Y:S01]  /*4650*/  @!P2 IMAD.IADD R8, R8, 0x1, -R28 ;  /* 0x000000010808a824 */ /* 0x000fe200078e0a1c */
[----:B------:R-:W-:Y:S01]  /*4660*/  ISETP.GE.AND P0, PT, R2, RZ, PT ;  /* 0x000000ff0200720c */ /* 0x000fe20003f06270 */
[----:B------:R-:W-:Y:S01]  /*4670*/  IMAD.MOV.U32 R35, RZ, RZ, R31 ;  /* 0x000000ffff237224 */ /* 0x000fe200078e001f */
[----:B------:R-:W-:Y:S01]  /*4680*/  ISETP.GE.AND P1, PT, R5, RZ, PT ;  /* 0x000000ff0500720c */ /* 0x000fe20003f26270 */
[C---:B------:R-:W-:Y:S01]  /*4690*/  VIADD R2, R92.reuse, 0x4d ;  /* 0x0000004d5c027836 */ /* 0x040fe20000000000 */
[----:B------:R0:W-:Y:S01]  /*46a0*/  STL [R1+0x39c], R9 ;  /* 0x00039c0901007387 */ /* 0x0001e20000100800 */
[----:B------:R-:W-:-:S02]  /*46b0*/  VIADD R5, R92, 0x4f ;  /* 0x0000004f5c057836 */ /* 0x000fc40000000000 */
[----:B------:R-:W-:Y:S01]  /*46c0*/  @!P6 IMAD.IADD R26, R26, 0x1, -R28 ;  /* 0x000000011a1ae824 */ /* 0x000fe200078e0a1c */
[C---:B------:R-:W-:Y:S01]  /*46d0*/  ISETP.GT.U32.AND P6, PT, R28.reuse, R4, PT ;  /* 0x000000041c00720c */ /* 0x040fe20003fc4070 */
[----:B------:R-:W-:Y:S01]  /*46e0*/  @!P3 IMAD.MOV R35, RZ, RZ, -R35 ;  /* 0x000000ffff23b224 */ /* 0x000fe200078e0a23 */
[C---:B------:R-:W-:Y:S02]  /*46f0*/  ISETP.GT.U32.AND P2, PT, R28.reuse, R8, PT ;  /* 0x000000081c00720c */ /* 0x040fe40003f44070 */
[----:B0-----:R-:W-:Y:S02]  /*4700*/  IABS R9, R3 ;  /* 0x0000000300097213 */ /* 0x001fe40000000000 */
[----:B------:R-:W-:Y:S02]  /*4710*/  IABS R27, R2 ;  /* 0x00000002001b7213 */ /* 0x000fe40000000000 */
[----:B------:R-:W-:Y:S01]  /*4720*/  IABS R0, R5 ;  /* 0x0000000500007213 */ /* 0x000fe20000000000 */
[----:B------:R-:W-:Y:S01]  /*4730*/  STL [R1+0x398], R35 ;  /* 0x0003982301007387 */ /* 0x000fe20000100800 */
[----:B------:R-:W-:Y:S01]  /*4740*/  ISETP.GT.U32.AND P3, PT, R28, R7, PT ;  /* 0x000000071c00720c */ /* 0x000fe20003f64070 */
[----:B------:R-:W-:-:S02]  /*4750*/  IMAD.HI.U32 R6, R36, R9, RZ ;  /* 0x0000000924067227 */ /* 0x000fc400078e00ff */
[----:B------:R-:W-:Y:S02]  /*4760*/  STL [R1+0x394], R34 ;  /* 0x0003942201007387 */ /* 0x000fe40000100800 */
[----:B------:R-:W-:Y:S02]  /*4770*/  IMAD.HI.U32 R11, R36, R0, RZ ;  /* 0x00000000240b7227 */ /* 0x000fe400078e00ff */
[----:B------:R0:W-:Y:S02]  /*4780*/  STL [R1+0x258], R29 ;  /* 0x0002581d01007387 */ /* 0x0001e40000100800 */
[----:B------:R-:W-:Y:S02]  /*4790*/  IMAD.MOV R6, RZ, RZ, -R6 ;  /* 0x000000ffff067224 */ /* 0x000fe400078e0a06 */
[----:B------:R-:W-:Y:S02]  /*47a0*/  IMAD.MOV R11, RZ, RZ, -R11 ;  /* 0x000000ffff0b7224 */ /* 0x000fe400078e0a0b */
[----:B------:R-:W-:-:S02]  /*47b0*/  IMAD.MOV.U32 R30, RZ, RZ, R26 ;  /* 0x000000ffff1e7224 */ /* 0x000fc400078e001a */
[----:B0-----:R-:W-:-:S04]  /*47c0*/  IMAD.HI.U32 R29, R36, R27, RZ ;  /* 0x0000001b241d7227 */ /* 0x001fc800078e00ff */
[----:B------:R-:W-:Y:S02]  /*47d0*/  IMAD.MOV R29, RZ, RZ, -R29 ;  /* 0x000000ffff1d7224 */ /* 0x000fe400078e0a1d */
[--C-:B------:R-:W-:Y:S02]  /*47e0*/  @!P6 IMAD.IADD R4, R4, 0x1, -R28.reuse ;  /* 0x000000010404e824 */ /* 0x100fe400078e0a1c */
[----:B------:R-:W-:Y:S02]  /*47f0*/  IMAD R9, R28, R6, R9 ;  /* 0x000000061c097224 */ /* 0x000fe400078e0209 */
[----:B------:R-:W-:Y:S02]  /*4800*/  @!P2 IMAD.IADD R8, R8, 0x1, -R28 ;  /* 0x000000010808a824 */ /* 0x000fe400078e0a1c */
[C---:B------:R-:W-:Y:S02]  /*4810*/  IMAD R27, R28.reuse, R29, R27 ;  /* 0x0000001d1c1b7224 */ /* 0x040fe400078e021b */
[----:B------:R-:W-:-:S02]  /*4820*/  IMAD R0, R28, R11, R0 ;  /* 0x0000000b1c007224 */ /* 0x000fc400078e0200 */
[----:B------:R-:W-:Y:S01]  /*4830*/  @!P0 IMAD.MOV R30, RZ, RZ, -R30 ;  /* 0x000000ffff1e8224 */ /* 0x000fe200078e0a1e */
[C---:B------:R-:W-:Y:S01]  /*4840*/  ISETP.GT.U32.AND P0, PT, R28.reuse, R4, PT ;  /* 0x000000041c00720c */ /* 0x040fe20003f04070 */
[----:B------:R-:W-:Y:S01]  /*4850*/  @!P3 IMAD.IADD R7, R7, 0x1, -R28 ;  /* 0x000000010707b824 */ /* 0x000fe200078e0a1c */
[C---:B------:R-:W-:Y:S01]  /*4860*/  ISETP.GT.U32.AND P2, PT, R28.reuse, R9, PT ;  /* 0x000000091c00720c */ /* 0x040fe20003f44070 */
[----:B------:R-:W-:Y:S01]  /*4870*/  IMAD.MOV.U32 R11, RZ, RZ, R8 ;  /* 0x000000ffff0b7224 */ /* 0x000fe200078e0008 */
[C---:B------:R-:W-:Y:S01]  /*4880*/  ISETP.GT.U32.AND P6, PT, R28.reuse, R27, PT ;  /* 0x0000001b1c00720c */ /* 0x040fe20003fc4070 */
[----:B------:R-:W-:Y:S02]  /*4890*/  IMAD.MOV.U32 R26, RZ, RZ, R7 ;  /* 0x000000ffff1a7224 */ /* 0x000fe400078e0007 */
[----:B------:R-:W-:Y:S01]  /*48a0*/  @!P5 IMAD.MOV R11, RZ, RZ, -R11 ;  /* 0x000000ffff0bd224 */ /* 0x000fe200078e0a0b */
[----:B------:R-:W-:Y:S01]  /*48b0*/  ISETP.GT.U32.AND P5, PT, R28, R0, PT ;  /* 0x000000001c00720c */ /* 0x000fe20003fa4070 */
[----:B------:R-:W-:Y:S01]  /*48c0*/  @!P1 IMAD.MOV R26, RZ, RZ, -R26 ;  /* 0x000000ffff1a9224 */ /* 0x000fe200078e0a1a */
[----:B------:R-:W-:Y:S01]  /*48d0*/  ISETP.GE.AND P1, PT, R2, RZ, PT ;  /* 0x000000ff0200720c */ /* 0x000fe20003f26270 */
[----:B------:R-:W-:Y:S01]  /*48e0*/  VIADD R2, R92, 0x51 ;  /* 0x000000515c027836 */ /* 0x000fe20000000000 */
[----:B------:R-:W-:Y:S01]  /*48f0*/  ISETP.GE.AND P3, PT, R10, RZ, PT ;  /* 0x000000ff0a00720c */ /* 0x000fe20003f66270 */
[----:B------:R-:W-:-:S02]  /*4900*/  VIADD R10, R92, 0x50 ;  /* 0x000000505c0a7836 */ /* 0x000fc40000000000 */
[--C-:B------:R-:W-:Y:S01]  /*4910*/  @!P0 IMAD.IADD R4, R4, 0x1, -R28.reuse ;  /* 0x0000000104048824 */ /* 0x100fe200078e0a1c */
[----:B------:R-:W-:Y:S01]  /*4920*/  ISETP.GE.AND P0, PT, R3, RZ, PT ;  /* 0x000000ff0300720c */ /* 0x000fe20003f06270 */
[--C-:B------:R-:W-:Y:S01]  /*4930*/  @!P2 IMAD.IADD R9, R9, 0x1, -R28.reuse ;  /* 0x000000010909a824 */ /* 0x100fe200078e0a1c */
[----:B------:R-:W-:Y:S01]  /*4940*/  IABS R3, R2 ;  /* 0x0000000200037213 */ /* 0x000fe20000000000 */
[----:B------:R-:W-:Y:S01]  /*4950*/  STL [R1+0x254], R30 ;  /* 0x0002541e01007387 */ /* 0x000fe20000100800 */
[--C-:B------:R-:W-:Y:S01]  /*4960*/  @!P6 IMAD.IADD R27, R27, 0x1, -R28.reuse ;  /* 0x000000011b1be824 */ /* 0x100fe200078e0a1c */
[----:B------:R-:W-:Y:S01]  /*4970*/  IABS R6, R10 ;  /* 0x0000000a00067213 */ /* 0x000fe20000000000 */
[----:B------:R-:W-:Y:S01]  /*4980*/  @!P5 IMAD.IADD R0, R0, 0x1, -R28 ;  /* 0x000000010000d824 */ /* 0x000fe200078e0a1c */
[----:B------:R-:W-:Y:S01]  /*4990*/  STL [R1+0x260], R26 ;  /* 0x0002601a01007387 */ /* 0x000fe20000100800 */
[----:B------:R-:W-:-:S03]  /*49a0*/  ISETP.GT.U32.AND P5, PT, R28, R9, PT ;  /* 0x000000091c00720c */ /* 0x000fc60003fa4070 */
[----:B------:R0:W-:Y:S01]  /*49b0*/  STL [R1+0x390], R11 ;  /* 0x0003900b01007387 */ /* 0x0001e20000100800 */
[----:B------:R-:W-:Y:S01]  /*49c0*/  ISETP.GT.U32.AND P2, PT, R28, R27, PT ;  /* 0x0000001b1c00720c */ /* 0x000fe20003f44070 */
[----:B------:R-:W-:-:S04]  /*49d0*/  IMAD.HI.U32 R7, R36, R6, RZ ;  /* 0x0000000624077227 */ /* 0x000fc800078e00ff */
[----:B0-----:R-:W-:-:S04]  /*49e0*/  IMAD.HI.U32 R11, R36, R3, RZ ;  /* 0x00000003240b7227 */ /* 0x001fc800078e00ff */
[----:B------:R-:W-:Y:S02]  /*49f0*/  IMAD.MOV R11, RZ, RZ, -R11 ;  /* 0x000000ffff0b7224 */ /* 0x000fe400078e0a0b */
[----:B------:R-:W-:Y:S02]  /*4a00*/  IMAD.MOV R7, RZ, RZ, -R7 ;  /* 0x000000ffff077224 */ /* 0x000fe400078e0a07 */
[----:B------:R-:W-:Y:S02]  /*4a10*/  IMAD.MOV.U32 R8, RZ, RZ, R4 ;  /* 0x000000ffff087224 */ /* 0x000fe400078e0004 */
[C---:B------:R-:W-:Y:S01]  /*4a20*/  IMAD R3, R28.reuse, R11, R3 ;  /* 0x0000000b1c037224 */ /* 0x040fe200078e0203 */
[----:B------:R-:W-:Y:S01]  /*4a30*/  ISETP.GE.AND P6, PT, R5, RZ, PT ;  /* 0x000000ff0500720c */ /* 0x000fe20003fc6270 */
[----:B------:R-:W-:Y:S02]  /*4a40*/  IMAD R5, R28, R7, R6 ;  /* 0x000000071c057224 */ /* 0x000fe400078e0206 */
[----:B------:R-:W-:-:S02]  /*4a50*/  @!P3 IMAD.MOV R8, RZ, RZ, -R8 ;  /* 0x000000ffff08b224 */ /* 0x000fc400078e0a08 */
[--C-:B------:R-:W-:Y:S01]  /*4a60*/  @!P5 IMAD.IADD R9, R9, 0x1, -R28.reuse ;  /* 0x000000010909d824 */ /* 0x100fe200078e0a1c */
[----:B------:R-:W-:Y:S01]  /*4a70*/  ISETP.GT.U32.AND P5, PT, R28, R3, PT ;  /* 0x000000031c00720c */ /* 0x000fe20003fa4070 */
[----:B------:R-:W-:Y:S02]  /*4a80*/  VIADD R7, R92, 0x52 ;  /* 0x000000525c077836 */ /* 0x000fe40000000000 */
[----:B------:R-:W-:Y:S01]  /*4a90*/  @!P2 IMAD.IADD R27, R27, 0x1, -R28 ;  /* 0x000000011b1ba824 */ /* 0x000fe200078e0a1c */
[----:B------:R-:W-:Y:S01]  /*4aa0*/  ISETP.GT.U32.AND P2, PT, R28, R5, PT ;  /* 0x000000051c00720c */ /* 0x000fe20003f44070 */
[----:B------:R0:W-:Y:S01]  /*4ab0*/  STL [R1+0x38c], R8 ;  /* 0x00038c0801007387 */ /* 0x0001e20000100800 */
[----:B------:R-:W-:Y:S02]  /*4ac0*/  IADD3 R4, PT, PT, R92, 0x54, RZ ;  /* 0x000000545c047810 */ /* 0x000fe40007ffe0ff */
[----:B0-----:R-:W-:-:S05]  /*4ad0*/  IABS R8, R7 ;  /* 0x0000000700087213 */ /* 0x001fca0000000000 */
[----:B------:R-:W-:Y:S02]  /*4ae0*/  @!P5 IMAD.IADD R3, R3, 0x1, -R28 ;  /* 0x000000010303d824 */ /* 0x000fe400078e0a1c */
[----:B------:R-:W-:Y:S01]  /*4af0*/  IMAD.HI.U32 R29, R36, R8, RZ ;  /* 0x00000008241d7227 */ /* 0x000fe200078e00ff */
[----:B------:R-:W-:-:S03]  /*4b00*/  IABS R11, R4 ;  /* 0x00000004000b7213 */ /* 0x000fc60000000000 */
[----:B------:R-:W-:Y:S01]  /*4b10*/  IMAD.MOV R29, RZ, RZ, -R29 ;  /* 0x000000ffff1d7224 */ /* 0x000fe200078e0a1d */
[----:B------:R-:W-:Y:S01]  /*4b20*/  ISETP.GT.U32.AND P3, PT, R28, R0, PT ;  /* 0x000000001c00720c */ /* 0x000fe20003f64070 */
[----:B------:R-:W-:Y:S01]  /*4b30*/  @!P2 IMAD.IADD R5, R5, 0x1, -R28 ;  /* 0x000000010505a824 */ /* 0x000fe200078e0a1c */
[----:B------:R-:W-:Y:S01]  /*4b40*/  ISETP.GE.AND P2, PT, R2, RZ, PT ;  /* 0x000000ff0200720c */ /* 0x000fe20003f46270 */
[C---:B------:R-:W-:Y:S01]  /*4b50*/  IMAD R2, R28.reuse, R29, R8 ;  /* 0x0000001d1c027224 */ /* 0x040fe200078e0208 */
[----:B------:R-:W-:Y:S01]  /*4b60*/  ISETP.GT.U32.AND P5, PT, R28, R3, PT ;  /* 0x000000031c00720c */ /* 0x000fe20003fa4070 */
[----:B------:R-:W-:-:S04]  /*4b70*/  IMAD.HI.U32 R8, R36, R11, RZ ;  /* 0x0000000b24087227 */ /* 0x000fc800078e00ff */
[----:B------:R-:W-:Y:S02]  /*4b80*/  VIADD R6, R92, 0x53 ;  /* 0x000000535c067836 */ /* 0x000fe40000000000 */
[----:B------:R-:W-:-:S03]  /*4b90*/  IMAD.MOV R8, RZ, RZ, -R8 ;  /* 0x000000ffff087224 */ /* 0x000fc600078e0a08 */
[----:B------:R-:W-:Y:S01]  /*4ba0*/  IABS R26, R6 ;  /* 0x00000006001a7213 */ /* 0x000fe20000000000 */
[----:B------:R-:W-:Y:S02]  /*4bb0*/  IMAD R11, R28, R8, R11 ;  /* 0x000000081c0b7224 */ /* 0x000fe400078e020b */
[----:B------:R-:W-:Y:S01]  /*4bc0*/  @!P3 IMAD.IADD R0, R0, 0x1, -R28 ;  /* 0x000000010000b824 */ /* 0x000fe200078e0a1c */
[----:B------:R-:W-:Y:S01]  /*4bd0*/  ISETP.GE.AND P3, PT, R10, RZ, PT ;  /* 0x000000ff0a00720c */ /* 0x000fe20003f66270 */
[----:B------:R-:W-:Y:S02]  /*4be0*/  IMAD.MOV.U32 R31, RZ, RZ, R27 ;  /* 0x000000ffff1f7224 */ /* 0x000fe400078e001b */
[----:B------:R-:W-:-:S04]  /*4bf0*/  IMAD.HI.U32 R10, R36, R26, RZ ;  /* 0x0000001a240a7227 */ /* 0x000fc800078e00ff */
[----:B------:R-:W-:Y:S01]  /*4c00*/  @!P5 IMAD.IADD R3, R3, 0x1, -R28 ;  /* 0x000000010303d824 */ /* 0x000fe200078e0a1c */
[C---:B------:R-:W-:Y:S01]  /*4c10*/  ISETP.GT.U32.AND P5, PT, R28.reuse, R11, PT ;  /* 0x0000000b1c00720c */ /* 0x040fe20003fa4070 */
[----:B------:R-:W-:Y:S01]  /*4c20*/  @!P1 IMAD.MOV R31, RZ, RZ, -R31 ;  /* 0x000000ffff1f9224 */ /* 0x000fe200078e0a1f */
[C---:B------:R-:W-:Y:S01]  /*4c30*/  ISETP.GT.U32.AND P1, PT, R28.reuse, R5, PT ;  /* 0x000000051c00720c */ /* 0x040fe20003f24070 */
[----:B------:R-:W-:Y:S02]  /*4c40*/  IMAD.MOV R10, RZ, RZ, -R10 ;  /* 0x000000ffff0a7224 */ /* 0x000fe400078e0a0a */
[----:B------:R-:W-:Y:S02]  /*4c50*/  IMAD.MOV.U32 R30, RZ, RZ, R9 ;  /* 0x000000ffff1e7224 */ /* 0x000fe400078e0009 */
[C---:B------:R-:W-:Y:S02]  /*4c60*/  IMAD R26, R28.reuse, R10, R26 ;  /* 0x0000000a1c1a7224 */ /* 0x040fe400078e021a */
[----:B------:R-:W-:Y:S01]  /*4c70*/  @!P0 IMAD.MOV R30, RZ, RZ, -R30 ;  /* 0x000000ffff1e8224 */ /* 0x000fe200078e0a1e */
[----:B------:R-:W-:Y:S01]  /*4c80*/  ISETP.GT.U32.AND P0, PT, R28, R2, PT ;  /* 0x000000021c00720c */ /* 0x000fe20003f04070 */
[----:B------:R-:W-:-:S02]  /*4c90*/  IMAD.MOV.U32 R9, RZ, RZ, R0 ;  /* 0x000000ffff097224 */ /* 0x000fc400078e0000 */
[----:B------:R-:W-:Y:S02]  /*4ca0*/  VIADD R27, R92, 0x56 ;  /* 0x000000565c1b7836 */ /* 0x000fe40000000000 */
[----:B------:R-:W-:Y:S01]  /*4cb0*/  @!P6 IMAD.MOV R9, RZ, RZ, -R9 ;  /* 0x000000ffff09e224 */ /* 0x000fe200078e0a09 */
[----:B------:R-:W-:Y:S01]  /*4cc0*/  ISETP.GT.U32.AND P6, PT, R28, R26, PT ;  /* 0x0000001a1c00720c */ /* 0x000fe20003fc4070 */
[--C-:B------:R-:W-:Y:S01]  /*4cd0*/  @!P5 IMAD.IADD R11, R11, 0x1, -R28.reuse ;  /* 0x000000010b0bd824 */ /* 0x100fe200078e0a1c */
[----:B------:R-:W-:Y:S01]  /*4ce0*/  IABS R29, R27 ;  /* 0x0000001b001d7213 */ /* 0x000fe20000000000 */
[----:B------:R-:W-:Y:S01]  /*4cf0*/  @!P1 IMAD.IADD R5, R5, 0x1, -R28 ;  /* 0x0000000105059824 */ /* 0x000fe200078e0a1c */
[----:B------:R-:W-:Y:S01]  /*4d00*/  ISETP.GE.AND P1, PT, R7, RZ, PT ;  /* 0x000000ff0700720c */ /* 0x000fe20003f26270 */
[----:B------:R-:W-:Y:S01]  /*4d10*/  VIADD R0, R92, 0x55 ;  /* 0x000000555c007836 */ /* 0x000fe20000000000 */
[----:B------:R-:W-:Y:S01]  /*4d20*/  ISETP.GT.U32.AND P5, PT, R28, R11, PT ;  /* 0x0000000b1c00720c */ /* 0x000fe20003fa4070 */
[----:B------:R-:W-:-:S02]  /*4d30*/  IMAD.MOV.U32 R7, RZ, RZ, R3 ;  /* 0x000000ffff077224 */ /* 0x000fc400078e0003 */
[----:B------:R-:W-:Y:S01]  /*4d40*/  IMAD.HI.U32 R3, R36, R29, RZ ;  /* 0x0000001d24037227 */ /* 0x000fe200078e00ff */
[----:B------:R-:W-:-:S03]  /*4d50*/  IABS R10, R0 ;  /* 0x00000000000a7213 */ /* 0x000fc60000000000 */
[--C-:B------:R-:W-:Y:S02]  /*4d60*/  @!P0 IMAD.IADD R2, R2, 0x1, -R28.reuse ;  /* 0x0000000102028824 */ /* 0x100fe400078e0a1c */
[----:B------:R-:W-:Y:S01]  /*4d70*/  IMAD.MOV R3, RZ, RZ, -R3 ;  /* 0x000000ffff037224 */ /* 0x000fe200078e0a03 */
[----:B------:R-:W-:Y:S01]  /*4d80*/  ISETP.GE.AND P0, PT, R6, RZ, PT ;  /* 0x000000ff0600720c */ /* 0x000fe20003f06270 */
[----:B------:R-:W-:Y:S01]  /*4d90*/  @!P6 IMAD.IADD R26, R26, 0x1, -R28 ;  /* 0x000000011a1ae824 */ /* 0x000fe200078e0a1c */
[----:B------:R-:W-:Y:S01]  /*4da0*/  ISETP.GT.U32.AND P6, PT, R28, R2, PT ;  /* 0x000000021c00720c */ /* 0x000fe20003fc4070 */
[----:B------:R-:W-:-:S04]  /*4db0*/  IMAD.HI.U32 R6, R36, R10, RZ ;  /* 0x0000000a24067227 */ /* 0x000fc800078e00ff */
[C---:B------:R-:W-:Y:S02]  /*4dc0*/  IMAD R29, R28.reuse, R3, R29 ;  /* 0x000000031c1d7224 */ /* 0x040fe400078e021d */
[----:B------:R-:W-:Y:S02]  /*4dd0*/  IMAD.MOV R6, RZ, RZ, -R6 ;  /* 0x000000ffff067224 */ /* 0x000fe400078e0a06 */
[----:B------:R-:W-:Y:S01]  /*4de0*/  @!P5 IMAD.IADD R11, R11, 0x1, -R28 ;  /* 0x000000010b0bd824 */ /* 0x000fe200078e0a1c */
[C---:B------:R-:W-:Y:S01]  /*4df0*/  ISETP.GT.U32.AND P5, PT, R28.reuse, R29, PT ;  /* 0x0000001d1c00720c */ /* 0x040fe20003fa4070 */
[----:B------:R-:W-:Y:S02]  /*4e00*/  IMAD.MOV.U32 R8, RZ, RZ, R5 ;  /* 0x000000ffff087224 */ /* 0x000fe400078e0005 */
[----:B------:R-:W-:Y:S01]  /*4e10*/  IMAD R10, R28, R6, R10 ;  /* 0x000000061c0a7224 */ /* 0x000fe200078e020a */
[----:B------:R-:W-:Y:S01]  /*4e20*/  @!P2 IADD3 R7, PT, PT, -R7, RZ, RZ ;  /* 0x000000ff0707a210 */ /* 0x000fe20007ffe1ff */
[----:B------:R-:W-:-:S02]  /*4e30*/  @!P3 IMAD.MOV R8, RZ, RZ, -R8 ;  /* 0x000000ffff08b224 */ /* 0x000fc400078e0a08 */
[----:B------:R-:W-:Y:S01]  /*4e40*/  @!P6 IMAD.IADD R2, R2, 0x1, -R28 ;  /* 0x000000010202e824 */ /* 0x000fe200078e0a1c */
[----:B------:R-:W-:Y:S01]  /*4e50*/  ISETP.GT.U32.AND P6, PT, R28, R10, PT ;  /* 0x0000000a1c00720c */ /* 0x000fe20003fc4070 */
[C---:B------:R-:W-:Y:S01]  /*4e60*/  VIADD R5, R92.reuse, 0x57 ;  /* 0x000000575c057836 */ /* 0x040fe20000000000 */
[----:B------:R-:W-:Y:S01]  /*4e70*/  STL [R1+0x388], R31 ;  /* 0x0003881f01007387 */ /* 0x000fe20000100800 */
[----:B------:R-:W-:-:S03]  /*4e80*/  VIADD R3, R92, 0x59 ;  /* 0x000000595c037836 */ /* 0x000fc60000000000 */
[----:B------:R-:W-:Y:S01]  /*4e90*/  STL [R1+0x384], R30 ;  /* 0x0003841e01007387 */ /* 0x000fe20000100800 */
[----:B------:R-:W-:-:S03]  /*4ea0*/  @!P5 IMAD.IADD R29, R29, 0x1, -R28 ;  /* 0x000000011d1dd824 */ /* 0x000fc600078e0a1c */
[----:B------:R0:W-:Y:S04]  /*4eb0*/  STL [R1+0x380], R9 ;  /* 0x0003800901007387 */ /* 0x0001e80000100800 */
[----:B------:R-:W-:Y:S01]  /*4ec0*/  STL [R1+0x25c], R8 ;  /* 0x00025c0801007387 */ /* 0x000fe20000100800 */
[----:B------:R-:W-:-:S03]  /*4ed0*/  ISETP.GE.AND P2, PT, R4, RZ, PT ;  /* 0x000000ff0400720c */ /* 0x000fc60003f46270 */
[----:B------:R1:W-:Y:S01]  /*4ee0*/  STL [R1+0x268], R7 ;  /* 0x0002680701007387 */ /* 0x0003e20000100800 */
[----:B0-----:R-:W-:Y:S01]  /*4ef0*/  IABS R9, R5 ;  /* 0x0000000500097213 */ /* 0x001fe20000000000 */
[----:B------:R-:W-:Y:S01]  /*4f00*/  VIADD R4, R92, 0x58 ;  /* 0x000000585c047836 */ /* 0x000fe20000000000 */
[----:B------:R-:W-:Y:S01]  /*4f10*/  ISETP.GT.U32.AND P5, PT, R28, R29, PT ;  /* 0x0000001d1c00720c */ /* 0x000fe20003fa4070 */
[----:B------:R-:W-:Y:S01]  /*4f20*/  IMAD.MOV.U32 R30, RZ, RZ, R2 ;  /* 0x000000ffff1e7224 */ /* 0x000fe200078e0002 */
[----:B-1----:R-:W-:Y:S01]  /*4f30*/  IABS R7, R3 ;  /* 0x0000000300077213 */ /* 0x002fe20000000000 */
[----:B------:R-:W-:Y:S01]  /*4f40*/  IMAD.HI.U32 R6, R36, R9, RZ ;  /* 0x0000000924067227 */ /* 0x000fe200078e00ff */
[----:B------:R-:W-:-:S03]  /*4f50*/  IABS R8, R4 ;  /* 0x0000000400087213 */ /* 0x000fc60000000000 */
[----:B------:R-:W-:-:S04]  /*4f60*/  IMAD.HI.U32 R2, R36, R7, RZ ;  /* 0x0000000724027227 */ /* 0x000fc800078e00ff */
[----:B------:R-:W-:Y:S02]  /*4f70*/  @!P6 IMAD.IADD R10, R10, 0x1, -R28 ;  /* 0x000000010a0ae824 */ /* 0x000fe400078e0a1c */
[----:B------:R-:W-:Y:S02]  /*4f80*/  IMAD.MOV R6, RZ, RZ, -R6 ;  /* 0x000000ffff067224 */ /* 0x000fe400078e0a06 */
[----:B------:R-:W-:Y:S01]  /*4f90*/  IMAD.MOV R2, RZ, RZ, -R2 ;  /* 0x000000ffff027224 */ /* 0x000fe200078e0a02 */
[C---:B------:R-:W-:Y:S01]  /*4fa0*/  ISETP.GT.U32.AND P3, PT, R28.reuse, R26, PT ;  /* 0x0000001a1c00720c */ /* 0x040fe20003f64070 */
[----:B------:R-:W-:Y:S01]  /*4fb0*/  @!P1 IMAD.MOV R30, RZ, RZ, -R30 ;  /* 0x000000ffff1e9224 */ /* 0x000fe200078e0a1e */
[C---:B------:R-:W-:Y:S01]  /*4fc0*/  ISETP.GT.U32.AND P1, PT, R28.reuse, R10, PT ;  /* 0x0000000a1c00720c */ /* 0x040fe20003f24070 */
[----:B------:R-:W-:Y:S02]  /*4fd0*/  IMAD R9, R28, R6, R9 ;  /* 0x000000061c097224 */ /* 0x000fe400078e0209 */
[----:B------:R-:W-:-:S04]  /*4fe0*/  IMAD.HI.U32 R6, R36, R8, RZ ;  /* 0x0000000824067227 */ /* 0x000fc800078e00ff */
[C---:B------:R-:W-:Y:S02]  /*4ff0*/  IMAD R7, R28.reuse, R2, R7 ;  /* 0x000000021c077224 */ /* 0x040fe400078e0207 */
[----:B------:R-:W-:Y:S02]  /*5000*/  IMAD.MOV R6, RZ, RZ, -R6 ;  /* 0x000000ffff067224 */ /* 0x000fe400078e0a06 */
[----:B------:R-:W-:Y:S01]  /*5010*/  @!P5 IMAD.IADD R29, R29, 0x1, -R28 ;  /* 0x000000011d1dd824 */ /* 0x000fe200078e0a1c */
[C---:B------:R-:W-:Y:S01]  /*5020*/  ISETP.GT.U32.AND P5, PT, R28.reuse, R7, PT ;  /* 0x000000071c00720c */ /* 0x040fe20003fa4070 */
[----:B------:R-:W-:Y:S02]  /*5030*/  IMAD R8, R28, R6, R8 ;  /* 0x000000061c087224 */ /* 0x000fe400078e0208 */
[--C-:B------:R-:W-:Y:S02]  /*5040*/  @!P3 IMAD.IADD R26, R26, 0x1, -R28.reuse ;  /* 0x000000011a1ab824 */ /* 0x100fe400078e0a1c */
[----:B------:R-:W-:Y:S01]  /*5050*/  @!P1 IMAD.IADD R10, R10, 0x1, -R28 ;  /* 0x000000010a0a9824 */ /* 0x000fe200078e0a1c */
[----:B------:R-:W-:Y:S01]  /*5060*/  ISETP.GT.U32.AND P1, PT, R28, R8, PT ;  /* 0x000000081c00720c */ /* 0x000fe20003f24070 */
[----:B------:R-:W-:-:S02]  /*5070*/  VIADD R2, R92, 0x5b ;  /* 0x0000005b5c027836 */ /* 0x000fc40000000000 */
[----:B------:R-:W-:Y:S01]  /*5080*/  @!P0 IMAD.MOV R26, RZ, RZ, -R26 ;  /* 0x000000ffff1a8224 */ /* 0x000fe200078e0a1a */
[----:B------:R-:W-:Y:S02]  /*5090*/  ISETP.GT.U32.AND P0, PT, R28, R9, PT ;  /* 0x000000091c00720c */ /* 0x000fe40003f04070 */
[----:B------:R-:W-:Y:S01]  /*50a0*/  ISETP.GE.AND P3, PT, R0, RZ, PT ;  /* 0x000000ff0000720c */ /* 0x000fe20003f66270 */
[----:B------:R-:W-:Y:S01]  /*50b0*/  VIADD R0, R92, 0x5a ;  /* 0x0000005a5c007836 */ /* 0x000fe20000000000 */
[----:B------:R-:W-:Y:S01]  /*50c0*/  IABS R6, R2 ;  /* 0x0000000200067213 */ /* 0x000fe20000000000 */
[--C-:B------:R-:W-:Y:S01]  /*50d0*/  @!P5 IMAD.IADD R7, R7, 0x1, -R28.reuse ;  /* 0x000000010707d824 */ /* 0x100fe200078e0a1c */
[----:B------:R-:W-:Y:S01]  /*50e0*/  ISETP.GE.AND P6, PT, R27, RZ, PT ;  /* 0x000000ff1b00720c */ /* 0x000fe20003fc6270 */
[----:B------:R0:W-:Y:S01]  /*50f0*/  STL [R1+0x264], R30 ;  /* 0x0002641e01007387 */ /* 0x0001e20000100800 */
[----:B------:R-:W-:Y:S02]  /*5100*/  IABS R27, R0 ;  /* 0x00000000001b7213 */ /* 0x000fe40000000000 */
[----:B------:R-:W-:Y:S01]  /*5110*/  ISETP.GT.U32.AND P5, PT, R28, R7, PT ;  /* 0x000000071c00720c */ /* 0x000fe20003fa4070 */
[----:B------:R-:W-:Y:S01]  /*5120*/  @!P2 IMAD.MOV R11, RZ, RZ, -R11 ;  /* 0x000000ffff0ba224 */ /* 0x000fe200078e0a0b */
[----:B------:R-:W-:Y:S01]  /*5130*/  ISETP.GE.AND P2, PT, R5, RZ, PT ;  /* 0x000000ff0500720c */ /* 0x000fe20003f46270 */
[----:B------:R-:W-:-:S02]  /*5140*/  @!P1 IMAD.IADD R8, R8, 0x1, -R28 ;  /* 0x0000000108089824 */ /* 0x000fc400078e0a1c */
[----:B0-----:R-:W-:Y:S02]  /*5150*/  IMAD.MOV.U32 R30, RZ, RZ, R10 ;  /* 0x000000ffff1e7224 */ /* 0x001fe400078e000a */
[----:B------:R-:W-:-:S04]  /*5160*/  IMAD.HI.U32 R10, R36, R6, RZ ;  /* 0x00000006240a7227 */ /* 0x000fc800078e00ff */
[----:B------:R-:W-:Y:S01]  /*5170*/  IMAD.HI.U32 R5, R36, R27, RZ ;  /* 0x0000001b24057227 */ /* 0x000fe200078e00ff */
[----:B------:R-:W-:-:S03]  /*5180*/  @!P3 IADD3 R30, PT, PT, -R30, RZ, RZ ;  /* 0x000000ff1e1eb210 */ /* 0x000fc60007ffe1ff */
[----:B------:R-:W-:Y:S02]  /*5190*/  IMAD.MOV R10, RZ, RZ, -R10 ;  /* 0x000000ffff0a7224 */ /* 0x000fe400078e0a0a */
[----:B------:R-:W-:Y:S01]  /*51a0*/  @!P0 IMAD.IADD R9, R9, 0x1, -R28 ;  /* 0x0000000109098824 */ /* 0x000fe200078e0a1c */
[----:B------:R-:W-:Y:S01]  /*51b0*/  ISETP.GE.AND P0, PT, R4, RZ, PT ;  /* 0x000000ff0400720c */ /* 0x000fe20003f06270 */
[----:B------:R-:W-:Y:S01]  /*51c0*/  IMAD.MOV R5, RZ, RZ, -R5 ;  /* 0x000000ffff057224 */ /* 0x000fe200078e0a05 */
[----:B------:R-:W-:Y:S01]  /*51d0*/  ISETP.GT.U32.AND P3, PT, R28, R8, PT ;  /* 0x000000081c00720c */ /* 0x000fe20003f64070 */
[----:B------:R-:W-:Y:S02]  /*51e0*/  VIADD R4, R92, 0x5c ;  /* 0x0000005c5c047836 */ /* 0x000fe40000000000 */
[C---:B------:R-:W-:Y:S01]  /*51f0*/  IMAD R6, R28.reuse, R10, R6 ;  /* 0x0000000a1c067224 */ /* 0x040fe200078e0206 */
[C---:B------:R-:W-:Y:S01]  /*5200*/  ISETP.GT.U32.AND P1, PT, R28.reuse, R9, PT ;  /* 0x000000091c00720c */ /* 0x040fe20003f24070 */
[C---:B------:R-:W-:Y:S01]  /*5210*/  IMAD R27, R28.reuse, R5, R27 ;  /* 0x000000051c1b7224 */ /* 0x040fe200078e021b */
[----:B------:R-:W-:Y:S01]  /*5220*/  IABS R5, R4 ;  /* 0x0000000400057213 */ /* 0x000fe20000000000 */
[----:B------:R-:W-:Y:S01]  /*5230*/  @!P5 IMAD.IADD R7, R7, 0x1, -R28 ;  /* 0x000000010707d824 */ /* 0x000fe200078e0a1c */
[----:B------:R-:W-:Y:S01]  /*5240*/  ISETP.GT.U32.AND P5, PT, R28, R6, PT ;  /* 0x000000061c00720c */ /* 0x000fe20003fa4070 */
[----:B------:R0:W-:Y:S02]  /*5250*/  STL [R1+0x37c], R26 ;  /* 0x00037c1a01007387 */ /* 0x0001e40000100800 */
[----:B------:R-:W-:-:S04]  /*5260*/  IMAD.HI.U32 R10, R36, R5, RZ ;  /* 0x00000005240a7227 */ /* 0x000fc800078e00ff */
[----:B------:R-:W-:Y:S02]  /*5270*/  @!P6 IMAD.MOV R29, RZ, RZ, -R29 ;  /* 0x000000ffff1de224 */ /* 0x000fe400078e0a1d */
[----:B------:R-:W-:Y:S01]  /*5280*/  @!P3 IMAD.IADD R8, R8, 0x1, -R28 ;  /* 0x000000010808b824 */ /* 0x000fe200078e0a1c */
[----:B------:R-:W-:Y:S01]  /*5290*/  ISETP.GE.AND P3, PT, R0, RZ, PT ;  /* 0x000000ff0000720c */ /* 0x000fe20003f66270 */
[----:B0-----:R-:W-:Y:S01]  /*52a0*/  VIADD R26, R92, 0x5d ;  /* 0x0000005d5c1a7836 */ /* 0x001fe20000000000 */
[----:B------:R0:W-:Y:S01]  /*52b0*/  STL [R1+0x378], R11 ;  /* 0x0003780b01007387 */ /* 0x0001e20000100800 */
[----:B------:R-:W-:Y:S01]  /*52c0*/  IMAD.MOV R10, RZ, RZ, -R10 ;  /* 0x000000ffff0a7224 */ /* 0x000fe200078e0a0a */
[----:B------:R-:W-:Y:S01]  /*52d0*/  ISETP.GT.U32.AND P6, PT, R28, R27, PT ;  /* 0x0000001b1c00720c */ /* 0x000fe20003fc4070 */
[----:B------:R-:W-:Y:S01]  /*52e0*/  VIADD R0, R92, 0x5e ;  /* 0x0000005e5c007836 */ /* 0x000fe20000000000 */
[----:B------:R1:W-:Y:S01]  /*52f0*/  STL [R1+0x374], R30 ;  /* 0x0003741e01007387 */ /* 0x0003e20000100800 */
[----:B------:R-:W-:-:S02]  /*5300*/  @!P1 IMAD.IADD R9, R9, 0x1, -R28 ;  /* 0x0000000109099824 */ /* 0x000fc400078e0a1c */
[----:B------:R-:W-:Y:S01]  /*5310*/  IMAD R5, R28, R10, R5 ;  /* 0x0000000a1c057224 */ /* 0x000fe200078e0205 */
[----:B------:R2:W-:Y:S01]  /*5320*/  STL [R1+0x370], R29 ;  /* 0x0003701d01007387 */ /* 0x0005e20000100800 */
[----:B------:R-:W-:Y:S01]  /*5330*/  @!P5 IMAD.IADD R6, R6, 0x1, -R28 ;  /* 0x000000010606d824 */ /* 0x000fe200078e0a1c */
[----:B0-----:R-:W-:Y:S02]  /*5340*/  IABS R11, R26 ;  /* 0x0000001a000b7213 */ /* 0x001fe40000000000 */
[----:B------:R-:W-:Y:S01]  /*5350*/  IABS R10, R0 ;  /* 0x00000000000a7213 */ /* 0x000fe20000000000 */
[----:B-1----:R-:W-:Y:S01]  /*5360*/  IMAD.MOV.U32 R30, RZ, RZ, R9 ;  /* 0x000000ffff1e7224 */ /* 0x002fe200078e0009 */
[----:B------:R-:W-:Y:S01]  /*5370*/  ISETP.GE.AND P1, PT, R3, RZ, PT ;  /* 0x000000ff0300720c */ /* 0x000fe20003f26270 */
[----:B--2---:R-:W-:Y:S01]  /*5380*/  IMAD.MOV.U32 R29, RZ, RZ, R8 ;  /* 0x000000ffff1d7224 */ /* 0x004fe200078e0008 */
[----:B------:R-:W-:Y:S01]  /*5390*/  ISETP.GT.U32.AND P5, PT, R28, R6, PT ;  /* 0x000000061c00720c */ /* 0x000fe20003fa4070 */
[----:B------:R-:W-:-:S04]  /*53a0*/  IMAD.HI.U32 R3, R36, R11, RZ ;  /* 0x0000000b24037227 */ /* 0x000fc800078e00ff */
[----:B------:R-:W-:Y:S01]  /*53b0*/  @!P0 IMAD.MOV R29, RZ, RZ, -R29 ;  /* 0x000000ffff1d8224 */ /* 0x000fe200078e0a1d */
[----:B------:R-:W-:Y:S01]  /*53c0*/  ISETP.GT.U32.AND P0, PT, R28, R5, PT ;  /* 0x000000051c00720c */ /* 0x000fe20003f04070 */
[----:B------:R-:W-:Y:S02]  /*53d0*/  @!P2 IMAD.MOV R30, RZ, RZ, -R30 ;  /* 0x000000ffff1ea224 */ /* 0x000fe400078e0a1e */
[----:B------:R-:W-:-:S04]  /*53e0*/  IMAD.HI.U32 R9, R36, R10, RZ ;  /* 0x0000000a24097227 */ /* 0x000fc800078e00ff */
[----:B------:R-:W-:Y:S01]  /*53f0*/  IMAD.MOV R3, RZ, RZ, -R3 ;  /* 0x000000ffff037224 */ /* 0x000fe200078e0a03 */
[----:B------:R-:W-:Y:S01]  /*5400*/  STL [R1+0x36c], R30 ;  /* 0x00036c1e01007387 */ /* 0x000fe20000100800 */
[----:B------:R-:W-:Y:S02]  /*5410*/  @!P6 IMAD.IADD R27, R27, 0x1, -R28 ;  /* 0x000000011b1be824 */ /* 0x000fe400078e0a1c */
[----:B------:R-:W-:Y:S01]  /*5420*/  IMAD.MOV R9, RZ, RZ, -R9 ;  /* 0x000000ffff097224 */ /* 0x000fe200078e0a09 */
[----:B------:R0:W-:Y:S01]  /*5430*/  STL [R1+0x270], R29 ;  /* 0x0002701d01007387 */ /* 0x0001e20000100800 */
[C---:B------:R-:W-:Y:S01]  /*5440*/  IMAD R11, R28.reuse, R3, R11 ;  /* 0x000000031c0b7224 */ /* 0x040fe200078e020b */
[C---:B------:R-:W-:Y:S01]  /*5450*/  ISETP.GT.U32.AND P2, PT, R28.reuse, R27, PT ;  /* 0x0000001b1c00720c */ /* 0x040fe20003f44070 */
[----:B------:R-:W-:Y:S02]  /*5460*/  IMAD R10, R28, R9, R10 ;  /* 0x000000091c0a7224 */ /* 0x000fe400078e020a */
[----:B0-----:R-:W-:-:S02]  /*5470*/  IMAD.MOV.U32 R29, RZ, RZ, R7 ;  /* 0x000000ffff1d7224 */ /* 0x001fc400078e0007 */
[--C-:B------:R-:W-:Y:S02]  /*5480*/  @!P5 IMAD.IADD R6, R6, 0x1, -R28.reuse ;  /* 0x000000010606d824 */ /* 0x100fe400078e0a1c */
[----:B------:R-:W-:Y:S01]  /*5490*/  @!P1 IMAD.MOV R29, RZ, RZ, -R29 ;  /* 0x000000ffff1d9224 */ /* 0x000fe200078e0a1d */
[C---:B------:R-:W-:Y:S01]  /*54a0*/  ISETP.GT.U32.AND P1, PT, R28.reuse, R11, PT ;  /* 0x0000000b1c00720c */ /* 0x040fe20003f24070 */
[--C-:B------:R-:W-:Y:S01]  /*54b0*/  @!P0 IMAD.IADD R5, R5, 0x1, -R28.reuse ;  /* 0x0000000105058824 */ /* 0x100fe200078e0a1c */
[----:B------:R-:W-:Y:S01]  /*54c0*/  ISETP.GT.U32.AND P5, PT, R28, R10, PT ;  /* 0x0000000a1c00720c */ /* 0x000fe20003fa4070 */
[----:B------:R-:W-:Y:S01]  /*54d0*/  VIADD R3, R92, 0x60 ;  /* 0x000000605c037836 */ /* 0x000fe20000000000 */
[----:B------:R-:W-:Y:S01]  /*54e0*/  ISETP.GE.AND P6, PT, R2, RZ, PT ;  /* 0x000000ff0200720c */ /* 0x000fe20003fc6270 */
[----:B------:R-:W-:Y:S01]  /*54f0*/  VIADD R2, R92, 0x5f ;  /* 0x0000005f5c027836 */ /* 0x000fe20000000000 */
[----:B------:R-:W-:Y:S02]  /*5500*/  ISETP.GT.U32.AND P0, PT, R28, R5, PT ;  /* 0x000000051c00720c */ /* 0x000fe40003f04070 */
[----:B------:R-:W-:Y:S01]  /*5510*/  IABS R7, R3 ;  /* 0x0000000300077213 */ /* 0x000fe20000000000 */
[--C-:B------:R-:W-:Y:S01]  /*5520*/  @!P2 IMAD.IADD R27, R27, 0x1, -R28.reuse ;  /* 0x000000011b1ba824 */ /* 0x100fe200078e0a1c */
[----:B------:R-:W-:Y:S01]  /*5530*/  IABS R8, R2 ;  /* 0x0000000200087213 */ /* 0x000fe20000000000 */
[----:B------:R-:W-:Y:S01]  /*5540*/  VIADD R9, R92, 0x61 ;  /* 0x000000615c097836 */ /* 0x000fe20000000000 */
[----:B------:R-:W-:Y:S01]  /*5550*/  ISETP.GE.AND P2, PT, R4, RZ, PT ;  /* 0x000000ff0400720c */ /* 0x000fe20003f46270 */
[----:B------:R-:W-:Y:S01]  /*5560*/  IMAD.HI.U32 R4, R36, R7, RZ ;  /* 0x0000000724047227 */ /* 0x000fe200078e00ff */
[----:B------:R0:W-:Y:S03]  /*5570*/  STL [R1+0x26c], R29 ;  /* 0x00026c1d01007387 */ /* 0x0001e60000100800 */
[----:B------:R-:W-:Y:S01]  /*5580*/  @!P1 IMAD.IADD R11, R11, 0x1, -R28 ;  /* 0x000000010b0b9824 */ /* 0x000fe200078e0a1c */
[----:B------:R-:W-:Y:S01]  /*5590*/  ISETP.GE.AND P1, PT, R26, RZ, PT ;  /* 0x000000ff1a00720c */ /* 0x000fe20003f26270 */
[----:B------:R-:W-:-:S02]  /*55a0*/  IMAD.MOV.U32 R30, RZ, RZ, R27 ;  /* 0x000000ffff1e7224 */ /* 0x000fc400078e001b */
[----:B------:R-:W-:Y:S01]  /*55b0*/  @!P5 IMAD.IADD R10, R10, 0x1, -R28 ;  /* 0x000000010a0ad824 */ /* 0x000fe200078e0a1c */
[----:B------:R-:W-:Y:S01]  /*55c0*/  IABS R26, R9 ;  /* 0x00000009001a7213 */ /* 0x000fe20000000000 */
[----:B0-----:R-:W-:Y:S01]  /*55d0*/  IMAD.HI.U32 R29, R36, R8, RZ ;  /* 0x00000008241d7227 */ /* 0x001fe200078e00ff */
[----:B------:R-:W-:Y:S02]  /*55e0*/  IADD3 R27, PT, PT, -R4, RZ, RZ ;  /* 0x000000ff041b7210 */ /* 0x000fe40007ffe1ff */
[C---:B------:R-:W-:Y:S01]  /*55f0*/  ISETP.GT.U32.AND P5, PT, R28.reuse, R11, PT ;  /* 0x0000000b1c00720c */ /* 0x040fe20003fa4070 */
[----:B------:R-:W-:Y:S01]  /*5600*/  @!P3 IMAD.MOV R30, RZ, RZ, -R30 ;  /* 0x000000ffff1eb224 */ /* 0x000fe200078e0a1e */
[----:B------:R-:W-:Y:S01]  /*5610*/  ISETP.GT.U32.AND P3, PT, R28, R10, PT ;  /* 0x0000000a1c00720c */ /* 0x000fe20003f64070 */
[----:B------:R-:W-:Y:S02]  /*5620*/  @!P0 IMAD.IADD R5, R5, 0x1, -R28 ;  /* 0x0000000105058824 */ /* 0x000fe400078e0a1c */
[----:B------:R-:W-:-:S02]  /*5630*/  IMAD.MOV R29, RZ, RZ, -R29 ;  /* 0x000000ffff1d7224 */ /* 0x000fc400078e0a1d */
[----:B------:R-:W-:Y:S02]  /*5640*/  IMAD.MOV.U32 R4, RZ, RZ, R26 ;  /* 0x000000ffff047224 */ /* 0x000fe400078e001a */
[C---:B------:R-:W-:Y:S02]  /*5650*/  IMAD R7, R28.reuse, R27, R7 ;  /* 0x0000001b1c077224 */ /* 0x040fe400078e0207 */
[----:B------:R-:W-:Y:S02]  /*5660*/  IMAD.MOV.U32 R26, RZ, RZ, R5 ;  /* 0x000000ffff1a7224 */ /* 0x000fe400078e0005 */
[----:B------:R-:W-:Y:S02]  /*5670*/  IMAD R8, R28, R29, R8 ;  /* 0x0000001d1c087224 */ /* 0x000fe400078e0208 */
[----:B------:R-:W-:Y:S02]  /*5680*/  IMAD.MOV.U32 R29, RZ, RZ, R6 ;  /* 0x000000ffff1d7224 */ /* 0x000fe400078e0006 */
[----:B------:R-:W-:Y:S01]  /*5690*/  IMAD.HI.U32 R6, R36, R4, RZ ;  /* 0x0000000424067227 */ /* 0x000fe200078e00ff */
[----:B------:R-:W-:-:S03]  /*56a0*/  ISETP.GT.U32.AND P0, PT, R28, R8, PT ;  /* 0x000000081c00720c */ /* 0x000fc60003f04070 */
[----:B------:R-:W-:Y:S01]  /*56b0*/  @!P2 IMAD.MOV R26, RZ, RZ, -R26 ;  /* 0x000000ffff1aa224 */ /* 0x000fe200078e0a1a */
[----:B------:R-:W-:Y:S01]  /*56c0*/  ISETP.GT.U32.AND P2, PT, R28, R7, PT ;  /* 0x000000071c00720c */ /* 0x000fe20003f44070 */
[----:B------:R-:W-:Y:S02]  /*56d0*/  IMAD.MOV R6, RZ, RZ, -R6 ;  /* 0x000000ffff067224 */ /* 0x000fe400078e0a06 */
[--C-:B------:R-:W-:Y:S02]  /*56e0*/  @!P5 IMAD.IADD R11, R11, 0x1, -R28.reuse ;  /* 0x000000010b0bd824 */ /* 0x100fe400078e0a1c */
[----:B------:R-:W-:Y:S01]  /*56f0*/  @!P3 IMAD.IADD R10, R10, 0x1, -R28 ;  /* 0x000000010a0ab824 */ /* 0x000fe200078e0a1c */
[----:B------:R-:W-:Y:S01]  /*5700*/  ISETP.GE.AND P3, PT, R3, RZ, PT ;  /* 0x000000ff0300720c */ /* 0x000fe20003f66270 */
[----:B------:R-:W-:Y:S02]  /*5710*/  IMAD R3, R28, R6, R4 ;  /* 0x000000061c037224 */ /* 0x000fe400078e0204 */
[----:B------:R-:W-:-:S02]  /*5720*/  IMAD.MOV.U32 R27, RZ, RZ, R11 ;  /* 0x000000ffff1b7224 */ /* 0x000fc400078e000b */
[----:B------:R-:W-:Y:S02]  /*5730*/  @!P6 IMAD.MOV R29, RZ, RZ, -R29 ;  /* 0x000000ffff1de224 */ /* 0x000fe400078e0a1d */
[----:B------:R-:W-:Y:S01]  /*5740*/  @!P1 IMAD.MOV R27, RZ, RZ, -R27 ;  /* 0x000000ffff1b9224 */ /* 0x000fe200078e0a1b */
[----:B------:R-:W-:Y:S01]  /*5750*/  ISETP.GT.U32.AND P1, PT, R28, R3, PT ;  /* 0x000000031c00720c */ /* 0x000fe20003f24070 */
[--C-:B------:R-:W-:Y:S01]  /*5760*/  @!P2 IMAD.IADD R7, R7, 0x1, -R28.reuse ;  /* 0x000000010707a824 */ /* 0x100fe200078e0a1c */
[----:B------:R-:W-:Y:S01]  /*5770*/  ISETP.GE.AND P6, PT, R0, RZ, PT ;  /* 0x000000ff0000720c */ /* 0x000fe20003fc6270 */
[----:B------:R-:W-:Y:S01]  /*5780*/  @!P0 IMAD.IADD R8, R8, 0x1, -R28 ;  /* 0x0000000108088824 */ /* 0x000fe200078e0a1c */
[----:B------:R-:W-:Y:S01]  /*5790*/  STL [R1+0x274], R30 ;  /* 0x0002741e01007387 */ /* 0x000fe20000100800 */
[----:B------:R-:W-:Y:S01]  /*57a0*/  VIADD R6, R92, 0x62 ;  /* 0x000000625c067836 */ /* 0x000fe20000000000 */
[C---:B------:R-:W-:Y:S02]  /*57b0*/  ISETP.GT.U32.AND P2, PT, R28.reuse, R7, PT ;  /* 0x000000071c00720c */ /* 0x040fe40003f44070 */
[----:B------:R-:W-:Y:S01]  /*57c0*/  ISETP.GT.U32.AND P0, PT, R28, R8, PT ;  /* 0x000000081c00720c */ /* 0x000fe20003f04070 */
[----:B------:R-:W-:Y:S01]  /*57d0*/  STL [R1+0x368], R29 ;  /* 0x0003681d01007387 */ /* 0x000fe20000100800 */
[----:B------:R-:W-:-:S03]  /*57e0*/  IABS R5, R6 ;  /* 0x0000000600057213 */ /* 0x000fc60000000000 */
[----:B------:R0:W-:Y:S01]  /*57f0*/  STL [R1+0x364], R26 ;  /* 0x0003641a01007387 */ /* 0x0001e20000100800 */
[----:B------:R-:W-:Y:S01]  /*5800*/  @!P1 IMAD.IADD R3, R3, 0x1, -R28 ;  /* 0x0000000103039824 */ /* 0x000fe200078e0a1c */
[----:B------:R-:W-:Y:S01]  /*5810*/  ISETP.GE.AND P5, PT, R2, RZ, PT ;  /* 0x000000ff0200720c */ /* 0x000fe20003fa6270 */
[----:B------:R-:W-:Y:S02]  /*5820*/  VIADD R4, R92, 0x63 ;  /* 0x000000635c047836 */ /* 0x000fe40000000000 */
[----:B0-----:R-:W-:Y:S01]  /*5830*/  IMAD.MOV.U32 R26, RZ, RZ, R10 ;  /* 0x000000ffff1a7224 */ /* 0x001fe200078e000a */
[----:B------:R-:W-:-:S03]  /*5840*/  ISETP.GT.U32.AND P1, PT, R28, R3, PT ;  /* 0x000000031c00720c */ /* 0x000fc60003f24070 */
[----:B------:R-:W-:Y:S01]  /*5850*/  @!P6 IMAD.MOV R26, RZ, RZ, -R26 ;  /* 0x000000ffff1ae224 */ /* 0x000fe200078e0a1a */
[----:B------:R-:W-:Y:S01]  /*5860*/  ISETP.GE.AND P6, PT, R9, RZ, PT ;  /* 0x000000ff0900720c */ /* 0x000fe20003fc6270 */
[----:B------:R-:W-:Y:S01]  /*5870*/  IMAD.HI.U32 R9, R36, R5, RZ ;  /* 0x0000000524097227 */ /* 0x000fe200078e00ff */
[----:B------:R-:W-:-:S03]  /*5880*/  IABS R2, R4 ;  /* 0x0000000400027213 */ /* 0x000fc60000000000 */
[--C-:B------:R-:W-:Y:S02]  /*5890*/  @!P2 IMAD.IADD R7, R7, 0x1, -R28.reuse ;  /* 0x000000010707a824 */ /* 0x100fe400078e0a1c */
[----:B------:R-:W-:Y:S02]  /*58a0*/  @!P0 IMAD.IADD R8, R8, 0x1, -R28 ;  /* 0x0000000108088824 */ /* 0x000fe400078e0a1c */
[----:B------:R-:W-:Y:S01]  /*58b0*/  IMAD.MOV R9, RZ, RZ, -R9 ;  /* 0x000000ffff097224 */ /* 0x000fe200078e0a09 */
[----:B------:R-:W-:Y:S01]  /*58c0*/  MOV R10, R7 ;  /* 0x00000007000a7202 */ /* 0x000fe20000000f00 */
[----:B------:R-:W-:Y:S01]  /*58d0*/  IMAD.MOV.U32 R11, RZ, RZ, R8 ;  /* 0x000000ffff0b7224 */ /* 0x000fe200078e0008 */
[----:B------:R-:W-:Y:S01]  /*58e0*/  ISETP.GE.AND P0, PT, R6, RZ, PT ;  /* 0x000000ff0600720c */ /* 0x000fe20003f06270 */
[----:B------:R-:W-:Y:S02]  /*58f0*/  IMAD R5, R28, R9, R5 ;  /* 0x000000091c057224 */ /* 0x000fe400078e0205 */
[----:B------:R-:W-:Y:S01]  /*5900*/  IMAD.HI.U32 R6, R36, R2, RZ ;  /* 0x0000000224067227 */ /* 0x000fe200078e00ff */
[----:B------:R-:W-:Y:S03]  /*5910*/  STL [R1+0x360], R27 ;  /* 0x0003601b01007387 */ /* 0x000fe60000100800 */
[----:B------:R-:W-:Y:S01]  /*5920*/  @!P5 IMAD.MOV R11, RZ, RZ, -R11 ;  /* 0x000000ffff0bd224 */ /* 0x000fe200078e0a0b */
[----:B------:R-:W-:Y:S01]  /*5930*/  ISETP.GT.U32.AND P5, PT, R28, R5, PT ;  /* 0x000000051c00720c */ /* 0x000fe20003fa4070 */
[----:B------:R-:W-:-:S02]  /*5940*/  @!P3 IMAD.MOV R10, RZ, RZ, -R10 ;  /* 0x000000ffff0ab224 */ /* 0x000fc400078e0a0a */
[----:B------:R-:W-:Y:S01]  /*5950*/  VIADD R31, R92, 0x65 ;  /* 0x000000655c1f7836 */ /* 0x000fe20000000000 */
[----:B------:R-:W-:Y:S01]  /*5960*/  STL [R1+0x32c], R26 ;  /* 0x00032c1a01007387 */ /* 0x000fe20000100800 */
[----:B------:R-:W-:Y:S02]  /*5970*/  IMAD.MOV R6, RZ, RZ, -R6 ;  /* 0x000000ffff067224 */ /* 0x000fe400078e0a06 */
[----:B------:R-:W-:Y:S01]  /*5980*/  @!P1 IMAD.IADD R3, R3, 0x1, -R28 ;  /* 0x0000000103039824 */ /* 0x000fe200078e0a1c */
[----:B------:R-:W-:Y:S01]  /*5990*/  STL [R1+0x328], R11 ;  /* 0x0003280b01007387 */ /* 0x000fe20000100800 */
[----:B------:R-:W-:Y:S01]  /*59a0*/  IMAD R2, R28, R6, R2 ;  /* 0x000000061c027224 */ /* 0x000fe200078e0202 */
[----:B------:R-:W-:Y:S02]  /*59b0*/  ISETP.GE.AND P1, PT, R31, RZ, PT ;  /* 0x000000ff1f00720c */ /* 0x000fe40003f26270 */
[----:B------:R0:W-:Y:S01]  /*59c0*/  STL [R1+0x27c], R10 ;  /* 0x00027c0a01007387 */ /* 0x0001e20000100800 */
[----:B------:R-:W-:Y:S01]  /*59d0*/  IABS R31, R31 ;  /* 0x0000001f001f7213 */ /* 0x000fe20000000000 */
[----:B------:R-:W-:-:S02]  /*59e0*/  VIADD R0, R92, 0x64 ;  /* 0x000000645c007836 */ /* 0x000fc40000000000 */
[----:B0-----:R-:W-:Y:S02]  /*59f0*/  IMAD.MOV.U32 R10, RZ, RZ, R3 ;  /* 0x000000ffff0a7224 */ /* 0x001fe400078e0003 */
[----:B------:R-:W-:-:S04]  /*5a00*/  IMAD.HI.U32 R9, R36, R31, RZ ;  /* 0x0000001f24097227 */ /* 0x000fc800078e00ff */
[----:B------:R-:W-:Y:S01]  /*5a10*/  @!P6 IMAD.MOV R10, RZ, RZ, -R10 ;  /* 0x000000ffff0ae224 */ /* 0x000fe200078e0a0a */
[----:B------:R-:W-:Y:S01]  /*5a20*/  ISETP.GT.U32.AND P6, PT, R28, R2, PT ;  /* 0x000000021c00720c */ /* 0x000fe20003fc4070 */
[----:B------:R-:W-:Y:S01]  /*5a30*/  @!P5 IMAD.IADD R5, R5, 0x1, -R28 ;  /* 0x000000010505d824 */ /* 0x000fe200078e0a1c */
[----:B------:R-:W-:Y:S01]  /*5a40*/  IABS R34, R0 ;  /* 0x0000000000227213 */ /* 0x000fe20000000000 */
[----:B------:R-:W-:Y:S01]  /*5a50*/  IMAD.MOV R9, RZ, RZ, -R9 ;  /* 0x000000ffff097224 */ /* 0x000fe200078e0a09 */
[----:B------:R-:W-:Y:S02]  /*5a60*/  ISETP.GE.AND P2, PT, R4, RZ, PT ;  /* 0x000000ff0400720c */ /* 0x000fe40003f46270 */
[----:B------:R-:W-:Y:S01]  /*5a70*/  ISETP.GT.U32.AND P5, PT, R28, R5, PT ;  /* 0x000000051c00720c */ /* 0x000fe20003fa4070 */
[----:B------:R-:W-:-:S04]  /*5a80*/  IMAD.HI.U32 R4, R36, R34, RZ ;  /* 0x0000002224047227 */ /* 0x000fc800078e00ff */
[----:B------:R-:W-:Y:S02]  /*5a90*/  IMAD R31, R28, R9, R31 ;  /* 0x000000091c1f7224 */ /* 0x000fe400078e021f */
[----:B------:R-:W-:Y:S02]  /*5aa0*/  IMAD.MOV R4, RZ, RZ, -R4 ;  /* 0x000000ffff047224 */ /* 0x000fe400078e0a04 */
[----:B------:R-:W-:Y:S01]  /*5ab0*/  @!P6 IMAD.IADD R2, R2, 0x1, -R28 ;  /* 0x000000010202e824 */ /* 0x000fe200078e0a1c */
[----:B------:R-:W-:Y:S01]  /*5ac0*/  ISETP.GT.U32.AND P6, PT, R28, R31, PT ;  /* 0x0000001f1c00720c */ /* 0x000fe20003fc4070 */
[----:B------:R-:W-:Y:S02]  /*5ad0*/  VIADD R6, R92, 0x66 ;  /* 0x000000665c067836 */ /* 0x000fe40000000000 */
[----:B------:R-:W-:-:S03]  /*5ae0*/  IMAD R34, R28, R4, R34 ;  /* 0x000000041c227224 */ /* 0x000fc600078e0222 */
[----:B------:R-:W-:Y:S01]  /*5af0*/  IABS R30, R6 ;  /* 0x00000006001e7213 */ /* 0x000fe20000000000 */
[----:B------:R-:W-:Y:S01]  /*5b00*/  @!P5 IMAD.IADD R5, R5, 0x1, -R28 ;  /* 0x000000010505d824 */ /* 0x000fe200078e0a1c */
[----:B------:R-:W-:Y:S01]  /*5b10*/  ISETP.GT.U32.AND P5, PT, R28, R34, PT ;  /* 0x000000221c00720c */ /* 0x000fe20003fa4070 */
[----:B------:R-:W-:Y:S02]  /*5b20*/  VIADD R4, R92, 0x69 ;  /* 0x000000695c047836 */ /* 0x000fe40000000000 */
[----:B------:R-:W-:-:S03]  /*5b30*/  IMAD.HI.U32 R8, R36, R30, RZ ;  /* 0x0000001e24087227 */ /* 0x000fc600078e00ff */
[----:B------:R-:W-:Y:S01]  /*5b40*/  IABS R26, R4 ;  /* 0x00000004001a7213 */ /* 0x000fe20000000000 */
[----:B------:R-:W-:Y:S02]  /*5b50*/  @!P6 IMAD.IADD R31, R31, 0x1, -R28 ;  /* 0x000000011f1fe824 */ /* 0x000fe400078e0a1c */
[----:B------:R-:W-:Y:S01]  /*5b60*/  IMAD.MOV R8, RZ, RZ, -R8 ;  /* 0x000000ffff087224 */ /* 0x000fe200078e0a08 */
[----:B------:R-:W-:Y:S01]  /*5b70*/  ISETP.GE.AND P3, PT, R0, RZ, PT ;  /* 0x000000ff0000720c */ /* 0x000fe20003f66270 */
[----:B------:R-:W-:Y:S01]  /*5b80*/  VIADD R0, R92, 0x68 ;  /* 0x000000685c007836 */ /* 0x000fe20000000000 */
[C---:B------:R-:W-:Y:S01]  /*5b90*/  ISETP.GT.U32.AND P6, PT, R28.reuse, R31, PT ;  /* 0x0000001f1c00720c */ /* 0x040fe20003fc4070 */
[----:B------:R-:W-:Y:S02]  /*5ba0*/  IMAD R30, R28, R8, R30 ;  /* 0x000000081c1e7224 */ /* 0x000fe400078e021e */
[----:B------:R-:W-:Y:S01]  /*5bb0*/  IMAD.HI.U32 R8, R36, R26, RZ ;  /* 0x0000001a24087227 */ /* 0x000fe200078e00ff */
[----:B------:R-:W-:-:S03]  /*5bc0*/  IABS R11, R0 ;  /* 0x00000000000b7213 */ /* 0x000fc60000000000 */
[----:B------:R-:W-:Y:S01]  /*5bd0*/  @!P5 IMAD.IADD R34, R34, 0x1, -R28 ;  /* 0x000000012222d824 */ /* 0x000fe200078e0a1c */
[----:B------:R-:W-:Y:S01]  /*5be0*/  ISETP.GT.U32.AND P5, PT, R28, R2, PT ;  /* 0x000000021c00720c */ /* 0x000fe20003fa4070 */
[----:B------:R-:W-:Y:S02]  /*5bf0*/  VIADD R7, R92, 0x67 ;  /* 0x000000675c077836 */ /* 0x000fe40000000000 */
[----:B------:R-:W-:Y:S02]  /*5c00*/  IMAD.MOV R8, RZ, RZ, -R8 ;  /* 0x000000ffff087224 */ /* 0x000fe400078e0a08 */
[----:B------:R-:W-:Y:S01]  /*5c10*/  IMAD.MOV.U32 R35, RZ, RZ, R5 ;  /* 0x000000ffff237224 */ /* 0x000fe200078e0005 */
[----:B------:R-:W-:Y:S01]  /*5c20*/  IABS R27, R7 ;  /* 0x00000007001b7213 */ /* 0x000fe20000000000 */
[C---:B------:R-:W-:Y:S02]  /*5c30*/  IMAD R26, R28.reuse, R8, R26 ;  /* 0x000000081c1a7224 */ /* 0x040fe400078e021a */
[----:B------:R-:W-:Y:S01]  /*5c40*/  @!P0 IMAD.MOV R35, RZ, RZ, -R35 ;  /* 0x000000ffff238224 */ /* 0x000fe200078e0a23 */
[----:B------:R-:W-:Y:S01]  /*5c50*/  ISETP.GT.U32.AND P0, PT, R28, R34, PT ;  /* 0x000000221c00720c */ /* 0x000fe20003f04070 */
[----:B------:R-:W-:-:S04]  /*5c60*/  IMAD.HI.U32 R9, R36, R11, RZ ;  /* 0x0000000b24097227 */ /* 0x000fc800078e00ff */
[----:B------:R-:W-:Y:S01]  /*5c70*/  @!P6 IMAD.IADD R31, R31, 0x1, -R28 ;  /* 0x000000011f1fe824 */ /* 0x000fe200078e0a1c */
[----:B------:R-:W-:Y:S01]  /*5c80*/  ISETP.GT.U32.AND P6, PT, R28, R26, PT ;  /* 0x0000001a1c00720c */ /* 0x000fe20003fc4070 */
[----:B------:R-:W-:-:S04]  /*5c90*/  IMAD.HI.U32 R3, R36, R27, RZ ;  /* 0x0000001b24037227 */ /* 0x000fc800078e00ff */
[----:B------:R-:W-:Y:S02]  /*5ca0*/  IMAD.MOV R9, RZ, RZ, -R9 ;  /* 0x000000ffff097224 */ /* 0x000fe400078e0a09 */
[----:B------:R-:W-:Y:S01]  /*5cb0*/  @!P5 IMAD.IADD R2, R2, 0x1, -R28 ;  /* 0x000000010202d824 */ /* 0x000fe200078e0a1c */
[----:B------:R-:W-:Y:S01]  /*5cc0*/  ISETP.GT.U32.AND P5, PT, R28, R30, PT ;  /* 0x0000001e1c00720c */ /* 0x000fe20003fa4070 */
[----:B------:R-:W-:Y:S02]  /*5cd0*/  IMAD.MOV R3, RZ, RZ, -R3 ;  /* 0x000000ffff037224 */ /* 0x000fe400078e0a03 */
[----:B------:R-:W-:Y:S02]  /*5ce0*/  VIADD R29, R92, 0x6a ;  /* 0x0000006a5c1d7836 */ /* 0x000fe40000000000 */
[C---:B------:R-:W-:Y:S01]  /*5cf0*/  IMAD R11, R28.reuse, R9, R11 ;  /* 0x000000091c0b7224 */ /* 0x040fe200078e020b */
[----:B------:R0:W-:Y:S01]  /*5d00*/  STL [R1+0x278], R10 ;  /* 0x0002780a01007387 */ /* 0x0001e20000100800 */
[----:B------:R-:W-:Y:S01]  /*5d10*/  IMAD R27, R28, R3, R27 ;  /* 0x000000031c1b7224 */ /* 0x000fe200078e021b */
[----:B------:R-:W-:Y:S01]  /*5d20*/  IADD3 R5, PT, PT, R92, 0x6c, RZ ;  /* 0x0000006c5c057810 */ /* 0x000fe20007ffe0ff */
[----:B------:R-:W-:-:S02]  /*5d30*/  IMAD.MOV.U32 R37, RZ, RZ, R2 ;  /* 0x000000ffff257224 */ /* 0x000fc400078e0002 */
[--C-:B------:R-:W-:Y:S01]  /*5d40*/  @!P0 IMAD.IADD R34, R34, 0x1, -R28.reuse ;  /* 0x0000000122228824 */ /* 0x100fe200078e0a1c */
[----:B------:R-:W-:Y:S01]  /*5d50*/  ISETP.GT.U32.AND P0, PT, R28, R11, PT ;  /* 0x0000000b1c00720c */ /* 0x000fe20003f04070 */
[----:B------:R-:W-:Y:S01]  /*5d60*/  @!P2 IMAD.MOV R37, RZ, RZ, -R37 ;  /* 0x000000ffff25a224 */ /* 0x000fe200078e0a25 */
[----:B0-----:R-:W-:Y:S01]  /*5d70*/  IABS R10, R29 ;  /* 0x0000001d000a7213 */ /* 0x001fe20000000000 */
[--C-:B------:R-:W-:Y:S01]  /*5d80*/  @!P6 IMAD.IADD R26, R26, 0x1, -R28.reuse ;  /* 0x000000011a1ae824 */ /* 0x100fe200078e0a1c */
[----:B------:R0:W-:Y:S01]  /*5d90*/  STL [R1+0x288], R35 ;  /* 0x0002882301007387 */ /* 0x0001e20000100800 */
[----:B------:R-:W-:Y:S01]  /*5da0*/  VIADD R3, R92, 0x6b ;  /* 0x0000006b5c037836 */ /* 0x000fe20000000000 */
[----:B------:R-:W-:Y:S02]  /*5db0*/  IABS R9, R5 ;  /* 0x0000000500097213 */ /* 0x000fe40000000000 */
[----:B------:R-:W-:Y:S01]  /*5dc0*/  ISETP.GT.U32.AND P2, PT, R28, R27, PT ;  /* 0x0000001b1c00720c */ /* 0x000fe20003f44070 */
[----:B------:R-:W-:Y:S01]  /*5dd0*/  @!P5 IMAD.IADD R30, R30, 0x1, -R28 ;  /* 0x000000011e1ed824 */ /* 0x000fe200078e0a1c */
[----:B------:R-:W-:Y:S01]  /*5de0*/  ISETP.GE.AND P5, PT, R6, RZ, PT ;  /* 0x000000ff0600720c */ /* 0x000fe20003fa6270 */
[----:B0-----:R-:W-:Y:S01]  /*5df0*/  IMAD.HI.U32 R35, R36, R10, RZ ;  /* 0x0000000a24237227 */ /* 0x001fe200078e00ff */
[----:B------:R-:W-:-:S02]  /*5e00*/  ISETP.GT.U32.AND P6, PT, R28, R26, PT ;  /* 0x0000001a1c00720c */ /* 0x000fc40003fc4070 */
[----:B------:R-:W-:Y:S01]  /*5e10*/  IABS R8, R3 ;  /* 0x0000000300087213 */ /* 0x000fe20000000000 */
[----:B------:R-:W-:Y:S02]  /*5e20*/  IMAD.MOV R35, RZ, RZ, -R35 ;  /* 0x000000ffff237224 */ /* 0x000fe400078e0a23 */
[----:B------:R-:W-:Y:S01]  /*5e30*/  IMAD.HI.U32 R6, R36, R9, RZ ;  /* 0x0000000924067227 */ /* 0x000fe200078e00ff */
[----:B------:R0:W-:Y:S03]  /*5e40*/  STL [R1+0x324], R37 ;  /* 0x0003242501007387 */ /* 0x0001e60000100800 */
[----:B------:R-:W-:Y:S02]  /*5e50*/  IMAD R10, R28, R35, R10 ;  /* 0x000000231c0a7224 */ /* 0x000fe400078e020a */
[----:B------:R-:W-:Y:S02]  /*5e60*/  @!P0 IMAD.IADD R11, R11, 0x1, -R28 ;  /* 0x000000010b0b8824 */ /* 0x000fe400078e0a1c */
[----:B------:R-:W-:-:S02]  /*5e70*/  IMAD.MOV R6, RZ, RZ, -R6 ;  /* 0x000000ffff067224 */ /* 0x000fc400078e0a06 */
[----:B0-----:R-:W-:Y:S02]  /*5e80*/  IMAD.MOV.U32 R37, RZ, RZ, R34 ;  /* 0x000000ffff257224 */ /* 0x001fe400078e0022 */
[----:B------:R-:W-:Y:S02]  /*5e90*/  IMAD.MOV.U32 R34, RZ, RZ, R31 ;  /* 0x000000ffff227224 */ /* 0x000fe400078e001f */
[----:B------:R-:W-:-:S04]  /*5ea0*/  IMAD.HI.U32 R2, R36, R8, RZ ;  /* 0x0000000824027227 */ /* 0x000fc800078e00ff */
[----:B------:R-:W-:Y:S01]  /*5eb0*/  @!P2 IMAD.IADD R27, R27, 0x1, -R28 ;  /* 0x000000011b1ba824 */ /* 0x000fe200078e0a1c */
[C---:B------:R-:W-:Y:S01]  /*5ec0*/  ISETP.GT.U32.AND P2, PT, R28.reuse, R30, PT ;  /* 0x0000001e1c00720c */ /* 0x040fe20003f44070 */
[----:B------:R-:W-:Y:S01]  /*5ed0*/  @!P3 IMAD.MOV R37, RZ, RZ, -R37 ;  /* 0x000000ffff25b224 */ /* 0x000fe200078e0a25 */
[C---:B------:R-:W-:Y:S01]  /*5ee0*/  ISETP.GT.U32.AND P3, PT, R28.reuse, R11, PT ;  /* 0x0000000b1c00720c */ /* 0x040fe20003f64070 */
[----:B------:R-:W-:Y:S01]  /*5ef0*/  @!P1 IMAD.MOV R34, RZ, RZ, -R34 ;  /* 0x000000ffff229224 */ /* 0x000fe200078e0a22 */
[C---:B------:R-:W-:Y:S01]  /*5f00*/  ISETP.GT.U32.AND P1, PT, R28.reuse, R10, PT ;  /* 0x0000000a1c00720c */ /* 0x040fe20003f24070 */
[----:B------:R-:W-:Y:S02]  /*5f10*/  IMAD R9, R28, R6, R9 ;  /* 0x000000061c097224 */ /* 0x000fe400078e0209 */
[----:B------:R-:W-:Y:S02]  /*5f20*/  IMAD.MOV R2, RZ, RZ, -R2 ;  /* 0x000000ffff027224 */ /* 0x000fe400078e0a02 */
[----:B------:R-:W-:Y:S01]  /*5f30*/  @!P6 IMAD.IADD R26, R26, 0x1, -R28 ;  /* 0x000000011a1ae824 */ /* 0x000fe200078e0a1c */
[C---:B------:R-:W-:Y:S01]  /*5f40*/  ISETP.GT.U32.AND P6, PT, R28.reuse, R9, PT ;  /* 0x000000091c00720c */ /* 0x040fe20003fc4070 */
[C---:B------:R-:W-:Y:S01]  /*5f50*/  IMAD R8, R28.reuse, R2, R8 ;  /* 0x000000021c087224 */ /* 0x040fe200078e0208 */
[----:B------:R-:W-:Y:S01]  /*5f60*/  ISETP.GT.U32.AND P0, PT, R28, R27, PT ;  /* 0x0000001b1c00720c */ /* 0x000fe20003f04070 */
[----:B------:R-:W-:-:S02]  /*5f70*/  VIADD R2, R92, 0x6d ;  /* 0x0000006d5c027836 */ /* 0x000fc40000000000 */
[----:B------:R-:W-:-:S03]  /*5f80*/  @!P2 IMAD.IADD R30, R30, 0x1, -R28 ;  /* 0x000000011e1ea824 */ /* 0x000fc600078e0a1c */
[----:B------:R-:W-:Y:S01]  /*5f90*/  IABS R31, R2 ;  /* 0x00000002001f7213 */ /* 0x000fe20000000000 */
[--C-:B------:R-:W-:Y:S01]  /*5fa0*/  @!P3 IMAD.IADD R11, R11, 0x1, -R28.reuse ;  /* 0x000000010b0bb824 */ /* 0x100fe200078e0a1c */
[----:B------:R-:W-:Y:S01]  /*5fb0*/  ISETP.GE.AND P2, PT, R7, RZ, PT ;  /* 0x000000ff0700720c */ /* 0x000fe20003f46270 */
[--C-:B------:R-:W-:Y:S01]  /*5fc0*/  @!P1 IMAD.IADD R10, R10, 0x1, -R28.reuse ;  /* 0x000000010a0a9824 */ /* 0x100fe200078e0a1c */
[----:B------:R-:W-:Y:S01]  /*5fd0*/  ISETP.GE.AND P3, PT, R0, RZ, PT ;  /* 0x000000ff0000720c */ /* 0x000fe20003f66270 */
[----:B------:R-:W-:Y:S02]  /*5fe0*/  IMAD.MOV.U32 R7, RZ, RZ, R31 ;  /* 0x000000ffff077224 */ /* 0x000fe400078e001f */
[----:B------:R-:W-:Y:S01]  /*5ff0*/  VIADD R0, R92, 0x6e ;  /* 0x0000006e5c007836 */ /* 0x000fe20000000000 */
[----:B------:R-:W-:Y:S01]  /*6000*/  MOV R35, R30 ;  /* 0x0000001e00237202 */ /* 0x000fe20000000f00 */
[--C-:B------:R-:W-:Y:S01]  /*6010*/  @!P6 IMAD.IADD R9, R9, 0x1, -R28.reuse ;  /* 0x000000010909e824 */ /* 0x100fe200078e0a1c */
[----:B------:R-:W-:Y:S01]  /*6020*/  ISETP.GT.U32.AND P6, PT, R28, R10, PT ;  /* 0x0000000a1c00720c */ /* 0x000fe20003fc4070 */
[----:B------:R-:W-:Y:S01]  /*6030*/  @!P0 IMAD.IADD R27, R27, 0x1, -R28 ;  /* 0x000000011b1b8824 */ /* 0x000fe200078e0a1c */
[----:B------:R-:W-:Y:S01]  /*6040*/  IABS R6, R0 ;  /* 0x0000000000067213 */ /* 0x000fe20000000000 */
[----:B------:R-:W-:Y:S01]  /*6050*/  IMAD.HI.U32 R31, R36, R7, RZ ;  /* 0x00000007241f7227 */ /* 0x000fe200078e00ff */
[----:B------:R-:W-:Y:S01]  /*6060*/  STL [R1+0x320], R37 ;  /* 0x0003202501007387 */ /* 0x000fe20000100800 */
[----:B------:R-:W-:-:S02]  /*6070*/  ISETP.GT.U32.AND P0, PT, R28, R8, PT ;  /* 0x000000081c00720c */ /* 0x000fc40003f04070 */
[----:B------:R-:W-:Y:S01]  /*6080*/  IMAD.MOV R31, RZ, RZ, -R31 ;  /* 0x000000ffff1f7224 */ /* 0x000fe200078e0a1f */
[----:B------:R0:W-:Y:S01]  /*6090*/  STL [R1+0x31c], R34 ;  /* 0x00031c2201007387 */ /* 0x0001e20000100800 */
[----:B------:R-:W-:Y:S01]  /*60a0*/  @!P5 IMAD.MOV R35, RZ, RZ, -R35 ;  /* 0x000000ffff23d224 */ /* 0x000fe200078e0a23 */
[C---:B------:R-:W-:Y:S01]  /*60b0*/  ISETP.GT.U32.AND P5, PT, R28.reuse, R9, PT ;  /* 0x000000091c00720c */ /* 0x040fe20003fa4070 */
[----:B------:R-:W-:Y:S02]  /*60c0*/  IMAD R7, R28, R31, R7 ;  /* 0x0000001f1c077224 */ /* 0x000fe400078e0207 */
[----:B0-----:R-:W-:Y:S02]  /*60d0*/  IMAD.MOV.U32 R34, RZ, RZ, R27 ;  /* 0x000000ffff227224 */ /* 0x001fe400078e001b */
[----:B------:R-:W-:Y:S02]  /*60e0*/  IMAD.MOV.U32 R27, RZ, RZ, R11 ;  /* 0x000000ffff1b7224 */ /* 0x000fe400078e000b */
[----:B------:R-:W-:-:S04]  /*60f0*/  IMAD.HI.U32 R11, R36, R6, RZ ;  /* 0x00000006240b7227 */ /* 0x000fc800078e00ff */
[----:B------:R-:W-:Y:S02]  /*6100*/  IMAD.MOV R11, RZ, RZ, -R11 ;  /* 0x000000ffff0b7224 */ /* 0x000fe400078e0a0b */
[----:B------:R-:W-:Y:S01]  /*6110*/  @!P3 IMAD.MOV R27, RZ, RZ, -R27 ;  /* 0x000000ffff1bb224 */ /* 0x000fe200078e0a1b */
[----:B------:R-:W-:Y:S01]  /*6120*/  ISETP.GT.U32.AND P3, PT, R28, R7, PT ;  /* 0x000000071c00720c */ /* 0x000fe20003f64070 */
[----:B------:R-:W-:Y:S01]  /*6130*/  @!P6 IMAD.IADD R10, R10, 0x1, -R28 ;  /* 0x000000010a0ae824 */ /* 0x000fe200078e0a1c */
[----:B------:R-:W-:Y:S01]  /*6140*/  ISETP.GE.AND P6, PT, R5, RZ, PT ;  /* 0x000000ff0500720c */ /* 0x000fe20003fc6270 */
[----:B------:R-:W-:Y:S01]  /*6150*/  IMAD R5, R28, R11, R6 ;  /* 0x0000000b1c057224 */ /* 0x000fe200078e0206 */
[----:B------:R-:W-:Y:S01]  /*6160*/  ISETP.GE.AND P1, PT, R4, RZ, PT ;  /* 0x000000ff0400720c */ /* 0x000fe20003f26270 */
[--C-:B------:R-:W-:Y:S02]  /*6170*/  @!P0 IMAD.IADD R8, R8, 0x1, -R28.reuse ;  /* 0x0000000108088824 */ /* 0x100fe400078e0a1c */
[----:B------:R-:W-:Y:S01]  /*6180*/  @!P5 IMAD.IADD R9, R9, 0x1, -R28 ;  /* 0x000000010909d824 */ /* 0x000fe200078e0a1c */
[C---:B------:R-:W-:Y:S01]  /*6190*/  ISETP.GT.U32.AND P5, PT, R28.reuse, R5, PT ;  /* 0x000000051c00720c */ /* 0x040fe20003fa4070 */
[----:B------:R-:W-:Y:S01]  /*61a0*/  @!P2 IMAD.MOV R34, RZ, RZ, -R34 ;  /* 0x000000ffff22a224 */ /* 0x000fe200078e0a22 */
[----:B------:R-:W-:Y:S01]  /*61b0*/  ISETP.GT.U32.AND P2, PT, R28, R8, PT ;  /* 0x000000081c00720c */ /* 0x000fe20003f44070 */
[----:B------:R-:W-:-:S02]  /*61c0*/  VIADD R4, R92, 0x6f ;  /* 0x0000006f5c047836 */ /* 0x000fc40000000000 */
[----:B------:R-:W-:Y:S01]  /*61d0*/  @!P3 IMAD.IADD R7, R7, 0x1, -R28 ;  /* 0x000000010707b824 */ /* 0x000fe200078e0a1c */
[----:B------:R-:W-:Y:S01]  /*61e0*/  ISETP.GE.AND P3, PT, R0, RZ, PT ;  /* 0x000000ff0000720c */ /* 0x000fe20003f66270 */
[----:B------:R-:W-:Y:S02]  /*61f0*/  VIADD R0, R92, 0x70 ;  /* 0x000000705c007836 */ /* 0x000fe40000000000 */
[----:B------:R-:W-:Y:S01]  /*6200*/  @!P1 IMAD.MOV R26, RZ, RZ, -R26 ;  /* 0x000000ffff1a9224 */ /* 0x000fe200078e0a1a */
[----:B------:R-:W-:Y:S01]  /*6210*/  STL [R1+0x318], R35 ;  /* 0x0003182301007387 */ /* 0x000fe20000100800 */
[----:B------:R-:W-:Y:S02]  /*6220*/  ISETP.GE.AND P0, PT, R29, RZ, PT ;  /* 0x000000ff1d00720c */ /* 0x000fe40003f06270 */
[----:B------:R-:W-:Y:S01]  /*6230*/  IABS R29, R4 ;  /* 0x00000004001d7213 */ /* 0x000fe20000000000 */
[----:B------:R-:W-:Y:S01]  /*6240*/  STL [R1+0x314], R34 ;  /* 0x0003142201007387 */ /* 0x000fe20000100800 */
[----:B------:R-:W-:-:S03]  /*6250*/  @!P5 IMAD.IADD R5, R5, 0x1, -R28 ;  /* 0x000000010505d824 */ /* 0x000fc600078e0a1c */
[----:B------:R0:W-:Y:S01]  /*6260*/  STL [R1+0x284], R27 ;  /* 0x0002841b01007387 */ /* 0x0001e20000100800 */
[----:B------:R-:W-:-:S03]  /*6270*/  @!P2 IMAD.IADD R8, R8, 0x1, -R28 ;  /* 0x000000010808a824 */ /* 0x000fc600078e0a1c */
[----:B------:R1:W-:Y:S01]  /*6280*/  STL [R1+0x280], R26 ;  /* 0x0002801a01007387 */ /* 0x0003e20000100800 */
[----:B------:R-:W-:Y:S01]  /*6290*/  ISETP.GE.AND P1, PT, R3, RZ, PT ;  /* 0x000000ff0300720c */ /* 0x000fe20003f26270 */
[----:B------:R-:W-:Y:S01]  /*62a0*/  IMAD.HI.U32 R3, R36, R29, RZ ;  /* 0x0000001d24037227 */ /* 0x000fe200078e00ff */
[----:B------:R-:W-:-:S03]  /*62b0*/  ISETP.GT.U32.AND P5, PT, R28, R5, PT ;  /* 0x000000051c00720c */ /* 0x000fc60003fa4070 */
[----:B0-----:R-:W-:Y:S01]  /*62c0*/  IMAD.MOV.U32 R27, RZ, RZ, R10 ;  /* 0x000000ffff1b7224 */ /* 0x001fe200078e000a */
[----:B-1----:R-:W-:Y:S01]  /*62d0*/  IABS R26, R0 ;  /* 0x00000000001a7213 */ /* 0x002fe20000000000 */
[----:B------:R-:W-:Y:S02]  /*62e0*/  IMAD.MOV.U32 R10, RZ, RZ, R8 ;  /* 0x000000ffff0a7224 */ /* 0x000fe400078e0008 */
[----:B------:R-:W-:Y:S02]  /*62f0*/  IMAD.MOV R6, RZ, RZ, -R3 ;  /* 0x000000ffff067224 */ /* 0x000fe400078e0a03 */
[----:B------:R-:W-:-:S04]  /*6300*/  IMAD.HI.U32 R8, R36, R26, RZ ;  /* 0x0000001a24087227 */ /* 0x000fc800078e00ff */
[----:B------:R-:W-:Y:S02]  /*6310*/  IMAD.MOV R8, RZ, RZ, -R8 ;  /* 0x000000ffff087224 */ /* 0x000fe400078e0a08 */
[C---:B------:R-:W-:Y:S02]  /*6320*/  IMAD R29, R28.reuse, R6, R29 ;  /* 0x000000061c1d7224 */ /* 0x040fe400078e021d */
[C---:B------:R-:W-:Y:S02]  /*6330*/  IMAD R26, R28.reuse, R8, R26 ;  /* 0x000000081c1a7224 */ /* 0x040fe400078e021a */
[----:B------:R-:W-:Y:S01]  /*6340*/  @!P1 IMAD.MOV R10, RZ, RZ, -R10 ;  /* 0x000000ffff0a9224 */ /* 0x000fe200078e0a0a */
[C---:B------:R-:W-:Y:S01]  /*6350*/  ISETP.GT.U32.AND P1, PT, R28.reuse, R29, PT ;  /* 0x0000001d1c00720c */ /* 0x040fe20003f24070 */
[----:B------:R-:W-:Y:S01]  /*6360*/  @!P5 IMAD.IADD R5, R5, 0x1, -R28 ;  /* 0x000000010505d824 */ /* 0x000fe200078e0a1c */
[C---:B------:R-:W-:Y:S01]  /*6370*/  ISETP.GT.U32.AND P5, PT, R28.reuse, R26, PT ;  /* 0x0000001a1c00720c */ /* 0x040fe20003fa4070 */
[----:B------:R-:W-:Y:S01]  /*6380*/  @!P0 IMAD.MOV R27, RZ, RZ, -R27 ;  /* 0x000000ffff1b8224 */ /* 0x000fe200078e0a1b */
[----:B------:R-:W-:-:S02]  /*6390*/  ISETP.GT.U32.AND P0, PT, R28, R7, PT ;  /* 0x000000071c00720c */ /* 0x000fc40003f04070 */
[----:B------:R-:W-:Y:S01]  /*63a0*/  ISETP.GE.AND P2, PT, R2, RZ, PT ;  /* 0x000000ff0200720c */ /* 0x000fe20003f46270 */
[C---:B------:R-:W-:Y:S02]  /*63b0*/  VIADD R2, R92.reuse, 0x71 ;  /* 0x000000715c027836 */ /* 0x040fe40000000000 */
[----:B------:R-:W-:-:S03]  /*63c0*/  VIADD R3, R92, 0x72 ;  /* 0x000000725c037836 */ /* 0x000fc60000000000 */
[----:B------:R-:W-:Y:S02]  /*63d0*/  IABS R11, R2 ;  /* 0x00000002000b7213 */ /* 0x000fe40000000000 */
[----:B------:R-:W-:Y:S01]  /*63e0*/  @!P1 IADD3 R29, PT, PT, R29, -R28, RZ ;  /* 0x8000001c1d1d9210 */ /* 0x000fe20007ffe0ff */
[--C-:B------:R-:W-:Y:S01]  /*63f0*/  @!P5 IMAD.IADD R26, R26, 0x1, -R28.reuse ;  /* 0x000000011a1ad824 */ /* 0x100fe200078e0a1c */
[----:B------:R-:W-:Y:S01]  /*6400*/  IABS R6, R3 ;  /* 0x0000000300067213 */ /* 0x000fe20000000000 */
[----:B------:R-:W-:Y:S01]  /*6410*/  @!P6 IMAD.MOV R9, RZ, RZ, -R9 ;  /* 0x000000ffff09e224 */ /* 0x000fe200078e0a09 */
[----:B------:R-:W-:Y:S01]  /*6420*/  ISETP.GE.AND P6, PT, R4, RZ, PT ;  /* 0x000000ff0400720c */ /* 0x000fe20003fc6270 */
[----:B------:R-:W-:Y:S01]  /*6430*/  IMAD.HI.U32 R4, R36, R11, RZ ;  /* 0x0000000b24047227 */ /* 0x000fe200078e00ff */
[C---:B------:R-:W-:Y:S02]  /*6440*/  ISETP.GT.U32.AND P1, PT, R28.reuse, R29, PT ;  /* 0x0000001d1c00720c */ /* 0x040fe40003f24070 */
[----:B------:R-:W-:Y:S01]  /*6450*/  ISETP.GT.U32.AND P5, PT, R28, R26, PT ;  /* 0x0000001a1c00720c */ /* 0x000fe20003fa4070 */
[----:B------:R-:W-:Y:S01]  /*6460*/  @!P0 IMAD.IADD R7, R7, 0x1, -R28 ;  /* 0x0000000107078824 */ /* 0x000fe200078e0a1c */
[----:B------:R-:W-:Y:S01]  /*6470*/  ISETP.GE.AND P0, PT, R0, RZ, PT ;  /* 0x000000ff0000720c */ /* 0x000fe20003f06270 */
[----:B------:R-:W-:-:S04]  /*6480*/  IMAD.HI.U32 R0, R36, R6, RZ ;  /* 0x0000000624007227 */ /* 0x000fc800078e00ff */
[----:B------:R-:W-:Y:S02]  /*6490*/  IMAD.MOV R4, RZ, RZ, -R4 ;  /* 0x000000ffff047224 */ /* 0x000fe400078e0a04 */
[----:B------:R-:W-:Y:S02]  /*64a0*/  IMAD.MOV R0, RZ, RZ, -R0 ;  /* 0x000000ffff007224 */ /* 0x000fe400078e0a00 */
[C---:B------:R-:W-:Y:S02]  /*64b0*/  IMAD R11, R28.reuse, R4, R11 ;  /* 0x000000041c0b7224 */ /* 0x040fe400078e020b */
[C---:B------:R-:W-:Y:S02]  /*64c0*/  IMAD R6, R28.reuse, R0, R6 ;  /* 0x000000001c067224 */ /* 0x040fe400078e0206 */
[--C-:B------:R-:W-:Y:S01]  /*64d0*/  @!P1 IMAD.IADD R29, R29, 0x1, -R28.reuse ;  /* 0x000000011d1d9824 */ /* 0x100fe200078e0a1c */
[----:B------:R-:W-:Y:S01]  /*64e0*/  ISETP.GT.U32.AND P1, PT, R28, R11, PT ;  /* 0x0000000b1c00720c */ /* 0x000fe20003f24070 */
[----:B------:R-:W-:Y:S01]  /*64f0*/  @!P5 IMAD.IADD R26, R26, 0x1, -R28 ;  /* 0x000000011a1ad824 */ /* 0x000fe200078e0a1c */
[----:B------:R-:W-:Y:S01]  /*6500*/  STL [R1+0x310], R27 ;  /* 0x0003101b01007387 */ /* 0x000fe20000100800 */
[----:B------:R-:W-:-:S03]  /*6510*/  ISETP.GT.U32.AND P5, PT, R28, R6, PT ;  /* 0x000000061c00720c */ /* 0x000fc60003fa4070 */
[----:B------:R0:W-:Y:S04]  /*6520*/  STL [R1+0x30c], R10 ;  /* 0x00030c0a01007387 */ /* 0x0001e80000100800 */
[----:B------:R1:W-:Y:S01]  /*6530*/  STL [R1+0x308], R9 ;  /* 0x0003080901007387 */ /* 0x0003e20000100800 */
[C---:B------:R-:W-:Y:S02]  /*6540*/  VIADD R4, R92.reuse, 0x75 ;  /* 0x000000755c047836 */ /* 0x040fe40000000000 */
[----:B0-----:R-:W-:Y:S02]  /*6550*/  IMAD.MOV.U32 R10, RZ, RZ, R7 ;  /* 0x000000ffff0a7224 */ /* 0x001fe400078e0007 */
[----:B------:R-:W-:Y:S02]  /*6560*/  VIADD R7, R92, 0x74 ;  /* 0x000000745c077836 */ /* 0x000fe40000000000 */
[----:B-1----:R-:W-:-:S02]  /*6570*/  IMAD.MOV.U32 R9, RZ, RZ, R5 ;  /* 0x000000ffff097224 */ /* 0x002fc400078e0005 */
[----:B------:R-:W-:Y:S01]  /*6580*/  @!P2 IMAD.MOV R10, RZ, RZ, -R10 ;  /* 0x000000ffff0aa224 */ /* 0x000fe200078e0a0a */
[----:B------:R-:W-:Y:S01]  /*6590*/  IABS R39, R7 ;  /* 0x0000000700277213 */ /* 0x000fe20000000000 */
[----:B------:R-:W-:Y:S01]  /*65a0*/  @!P3 IMAD.MOV R9, RZ, RZ, -R9 ;  /* 0x000000ffff09b224 */ /* 0x000fe200078e0a09 */
[----:B------:R-:W-:Y:S01]  /*65b0*/  ISETP.GE.AND P3, PT, R3, RZ, PT ;  /* 0x000000ff0300720c */ /* 0x000fe20003f66270 */
[----:B------:R-:W-:Y:S01]  /*65c0*/  VIADD R3, R92, 0x76 ;  /* 0x000000765c037836 */ /* 0x000fe20000000000 */
[----:B------:R-:W-:Y:S01]  /*65d0*/  ISETP.GE.AND P2, PT, R2, RZ, PT ;  /* 0x000000ff0200720c */ /* 0x000fe20003f46270 */
[----:B------:R-:W-:Y:S01]  /*65e0*/  @!P1 IMAD.IADD R11, R11, 0x1, -R28 ;  /* 0x000000010b0b9824 */ /* 0x000fe200078e0a1c */
[----:B------:R-:W-:Y:S01]  /*65f0*/  IABS R2, R4 ;  /* 0x0000000400027213 */ /* 0x000fe20000000000 */
[----:B------:R0:W-:Y:S01]  /*6600*/  STL [R1+0x2fc], R10 ;  /* 0x0002fc0a01007387 */ /* 0x0001e20000100800 */
[----:B------:R-:W-:Y:S01]  /*6610*/  IMAD.HI.U32 R31, R36, R39, RZ ;  /* 0x00000027241f7227 */ /* 0x000fe200078e00ff */
[----:B------:R-:W-:-:S03]  /*6620*/  IABS R0, R3 ;  /* 0x0000000300007213 */ /* 0x000fc60000000000 */
[----:B------:R-:W-:Y:S01]  /*6630*/  @!P5 IMAD.IADD R6, R6, 0x1, -R28 ;  /* 0x000000010606d824 */ /* 0x000fe200078e0a1c */
[----:B------:R-:W-:Y:S01]  /*6640*/  ISETP.GT.U32.AND P1, PT, R28, R11, PT ;  /* 0x0000000b1c00720c */ /* 0x000fe20003f24070 */
[----:B------:R-:W-:-:S04]  /*6650*/  IMAD.HI.U32 R30, R36, R2, RZ ;  /* 0x00000002241e7227 */ /* 0x000fc800078e00ff */
[----:B0-----:R-:W-:Y:S01]  /*6660*/  VIADD R10, R92, 0x73 ;  /* 0x000000735c0a7836 */ /* 0x001fe20000000000 */
[----:B------:R-:W-:Y:S01]  /*6670*/  ISETP.GT.U32.AND P5, PT, R28, R6, PT ;  /* 0x000000061c00720c */ /* 0x000fe20003fa4070 */
[----:B------:R-:W-:Y:S02]  /*6680*/  IMAD.MOV R31, RZ, RZ, -R31 ;  /* 0x000000ffff1f7224 */ /* 0x000fe400078e0a1f */
[----:B------:R-:W-:Y:S01]  /*6690*/  IMAD.HI.U32 R8, R36, R0, RZ ;  /* 0x0000000024087227 */ /* 0x000fe200078e00ff */
[----:B------:R-:W-:-:S03]  /*66a0*/  IABS R27, R10 ;  /* 0x0000000a001b7213 */ /* 0x000fc60000000000 */
[----:B------:R-:W-:Y:S02]  /*66b0*/  IMAD.MOV R30, RZ, RZ, -R30 ;  /* 0x000000ffff1e7224 */ /* 0x000fe400078e0a1e */
[----:B------:R-:W-:Y:S02]  /*66c0*/  IMAD R39, R28, R31, R39 ;  /* 0x0000001f1c277224 */ /* 0x000fe400078e0227 */
[----:B------:R-:W-:Y:S02]  /*66d0*/  IMAD.MOV.U32 R38, RZ, RZ, R29 ;  /* 0x000000ffff267224 */ /* 0x000fe400078e001d */
[----:B------:R-:W-:Y:S02]  /*66e0*/  IMAD.MOV R8, RZ, RZ, -R8 ;  /* 0x000000ffff087224 */ /* 0x000fe400078e0a08 */
[----:B------:R-:W-:-:S04]  /*66f0*/  IMAD.HI.U32 R34, R36, R27, RZ ;  /* 0x0000001b24227227 */ /* 0x000fc800078e00ff */
[C---:B------:R-:W-:Y:S02]  /*6700*/  IMAD R2, R28.reuse, R30, R2 ;  /* 0x0000001e1c027224 */ /* 0x040fe400078e0202 */
[----:B------:R-:W-:Y:S02]  /*6710*/  IMAD.MOV.U32 R37, RZ, RZ, R26 ;  /* 0x000000ffff257224 */ /* 0x000fe400078e001a */
[----:B------:R-:W-:Y:S01]  /*6720*/  @!P6 IMAD.MOV R38, RZ, RZ, -R38 ;  /* 0x000000ffff26e224 */ /* 0x000fe200078e0a26 */
[C---:B------:R-:W-:Y:S01]  /*6730*/  ISETP.GT.U32.AND P6, PT, R28.reuse, R39, PT ;  /* 0x000000271c00720c */ /* 0x040fe20003fc4070 */
[----:B------:R-:W-:Y:S02]  /*6740*/  IMAD R0, R28, R8, R0 ;  /* 0x000000081c007224 */ /* 0x000fe400078e0200 */
[----:B------:R-:W-:Y:S02]  /*6750*/  IMAD.MOV R34, RZ, RZ, -R34 ;  /* 0x000000ffff227224 */ /* 0x000fe400078e0a22 */
[----:B------:R-:W-:-:S02]  /*6760*/  @!P1 IMAD.IADD R11, R11, 0x1, -R28 ;  /* 0x000000010b0b9824 */ /* 0x000fc400078e0a1c */
[----:B------:R-:W-:Y:S01]  /*6770*/  @!P0 IMAD.MOV R37, RZ, RZ, -R37 ;  /* 0x000000ffff258224 */ /* 0x000fe200078e0a25 */
[----:B------:R-:W-:Y:S01]  /*6780*/  ISETP.GT.U32.AND P0, PT, R28, R2, PT ;  /* 0x000000021c00720c */ /* 0x000fe20003f04070 */
[----:B------:R-:W-:Y:S02]  /*6790*/  VIADD R5, R92, 0x77 ;  /* 0x000000775c057836 */ /* 0x000fe40000000000 */
[--C-:B------:R-:W-:Y:S01]  /*67a0*/  @!P5 IMAD.IADD R6, R6, 0x1, -R28.reuse ;  /* 0x000000010606d824 */ /* 0x100fe200078e0a1c */
[C---:B------:R-:W-:Y:S01]  /*67b0*/  ISETP.GT.U32.AND P5, PT, R28.reuse, R0, PT ;  /* 0x000000001c00720c */ /* 0x040fe20003fa4070 */
[C---:B------:R-:W-:Y:S02]  /*67c0*/  IMAD R27, R28.reuse, R34, R27 ;  /* 0x000000221c1b7224 */ /* 0x040fe400078e021b */
[----:B------:R-:W-:Y:S01]  /*67d0*/  IMAD.MOV.U32 R35, RZ, RZ, R11 ;  /* 0x000000ffff237224 */ /* 0x000fe200078e000b */
[----:B------:R0:W-:Y:S02]  /*67e0*/  STL [R1+0x2f8], R9 ;  /* 0x0002f80901007387 */ /* 0x0001e40000100800 */
[----:B------:R-:W-:Y:S01]  /*67f0*/  ISETP.GT.U32.AND P1, PT, R28, R27, PT ;  /* 0x0000001b1c00720c */ /* 0x000fe20003f24070 */
[----:B------:R-:W-:Y:S01]  /*6800*/  @!P2 IMAD.MOV R35, RZ, RZ, -R35 ;  /* 0x000000ffff23a224 */ /* 0x000fe200078e0a23 */
[----:B------:R-:W-:Y:S01]  /*6810*/  STL [R1+0x2f4], R38 ;  /* 0x0002f42601007387 */ /* 0x000fe20000100800 */
[----:B------:R-:W-:Y:S01]  /*6820*/  @!P6 IMAD.IADD R39, R39, 0x1, -R28 ;  /* 0x000000012727e824 */ /* 0x000fe200078e0a1c */
[----:B0-----:R-:W-:-:S02]  /*6830*/  IABS R9, R5 ;  /* 0x0000000500097213 */ /* 0x001fc40000000000 */
[----:B------:R-:W-:Y:S01]  /*6840*/  STL [R1+0x294], R37 ;  /* 0x0002942501007387 */ /* 0x000fe20000100800 */
[----:B------:R-:W-:Y:S02]  /*6850*/  @!P0 IMAD.IADD R2, R2, 0x1, -R28 ;  /* 0x0000000102028824 */ /* 0x000fe400078e0a1c */
[----:B------:R-:W-:Y:S01]  /*6860*/  IMAD.HI.U32 R8, R36, R9, RZ ;  /* 0x0000000924087227 */ /* 0x000fe200078e00ff */
[----:B------:R0:W-:Y:S01]  /*6870*/  STL [R1+0x290], R35 ;  /* 0x0002902301007387 */ /* 0x0001e20000100800 */
[----:B------:R-:W-:Y:S02]  /*6880*/  ISETP.GE.AND P2, PT, R10, RZ, PT ;  /* 0x000000ff0a00720c */ /* 0x000fe40003f46270 */
[----:B------:R-:W-:Y:S01]  /*6890*/  ISETP.GT.U32.AND P0, PT, R28, R39, PT ;  /* 0x000000271c00720c */ /* 0x000fe20003f04070 */
[----:B------:R-:W-:Y:S02]  /*68a0*/  IMAD.MOV R10, RZ, RZ, -R8 ;  /* 0x000000ffff0a7224 */ /* 0x000fe400078e0a08 */
[----:B------:R-:W-:Y:S01]  /*68b0*/  @!P5 IMAD.IADD R0, R0, 0x1, -R28 ;  /* 0x000000010000d824 */ /* 0x000fe200078e0a1c */
[----:B0-----:R-:W-:Y:S01]  /*68c0*/  IADD3 R35, PT, PT, R92, 0x78, RZ ;  /* 0x000000785c237810 */ /* 0x001fe20007ffe0ff */
[----:B------:R-:W-:-:S03]  /*68d0*/  IMAD.MOV.U32 R11, RZ, RZ, R6 ;  /* 0x000000ffff0b7224 */ /* 0x000fc600078e0006 */
[----:B------:R-:W-:Y:S01]  /*68e0*/  IABS R8, R35 ;  /* 0x0000002300087213 */ /* 0x000fe20000000000 */
[----:B------:R-:W-:Y:S01]  /*68f0*/  @!P1 IMAD.IADD R27, R27, 0x1, -R28 ;  /* 0x000000011b1b9824 */ /* 0x000fe200078e0a1c */
[C---:B------:R-:W-:Y:S01]  /*6900*/  ISETP.GT.U32.AND P5, PT, R28.reuse, R0, PT ;  /* 0x000000001c00720c */ /* 0x040fe20003fa4070 */
[----:B------:R-:W-:Y:S02]  /*6910*/  IMAD R9, R28, R10, R9 ;  /* 0x0000000a1c097224 */ /* 0x000fe400078e0209 */
[----:B------:R-:W-:Y:S01]  /*6920*/  IMAD.HI.U32 R10, R36, R8, RZ ;  /* 0x00000008240a7227 */ /* 0x000fe200078e00ff */
[----:B------:R-:W-:-:S03]  /*6930*/  ISETP.GE.AND P1, PT, R7, RZ, PT ;  /* 0x000000ff0700720c */ /* 0x000fc60003f26270 */
[----:B------:R-:W-:Y:S01]  /*6940*/  @!P3 IMAD.MOV R11, RZ, RZ, -R11 ;  /* 0x000000ffff0bb224 */ /* 0x000fe200078e0a0b */
[----:B------:R-:W-:Y:S01]  /*6950*/  ISETP.GT.U32.AND P3, PT, R28, R2, PT ;  /* 0x000000021c00720c */ /* 0x000fe20003f64070 */
[----:B------:R-:W-:Y:S01]  /*6960*/  VIADD R7, R92, 0x79 ;  /* 0x000000795c077836 */ /* 0x000fe20000000000 */
[----:B------:R-:W-:Y:S01]  /*6970*/  ISETP.GT.U32.AND P6, PT, R28, R27, PT ;  /* 0x0000001b1c00720c */ /* 0x000fe20003fc4070 */
[----:B------:R-:W-:Y:S02]  /*6980*/  IMAD.MOV R10, RZ, RZ, -R10 ;  /* 0x000000ffff0a7224 */ /* 0x000fe400078e0a0a */
[----:B------:R-:W-:Y:S01]  /*6990*/  @!P0 IMAD.IADD R39, R39, 0x1, -R28 ;  /* 0x0000000127278824 */ /* 0x000fe200078e0a1c */
[----:B------:R-:W-:Y:S01]  /*69a0*/  ISETP.GE.AND P0, PT, R4, RZ, PT ;  /* 0x000000ff0400720c */ /* 0x000fe20003f06270 */
[----:B------:R-:W-:Y:S01]  /*69b0*/  IMAD R4, R28, R10, R8 ;  /* 0x0000000a1c047224 */ /* 0x000fe200078e0208 */
[----:B------:R-:W-:Y:S01]  /*69c0*/  IABS R34, R7 ;  /* 0x0000000700227213 */ /* 0x000fe20000000000 */
[----:B------:R-:W-:-:S03]  /*69d0*/  @!P5 IMAD.IADD R0, R0, 0x1, -R28 ;  /* 0x000000010000d824 */ /* 0x000fc600078e0a1c */
[----:B------:R-:W-:Y:S01]  /*69e0*/  ISETP.GT.U32.AND P5, PT, R28, R4, PT ;  /* 0x000000041c00720c */ /* 0x000fe20003fa4070 */
[----:B------:R-:W-:-:S04]  /*69f0*/  IMAD.HI.U32 R8, R36, R34, RZ ;  /* 0x0000002224087227 */ /* 0x000fc800078e00ff */
[--C-:B------:R-:W-:Y:S01]  /*6a00*/  @!P3 IMAD.IADD R2, R2, 0x1, -R28.reuse ;  /* 0x000000010202b824 */ /* 0x100fe200078e0a1c */
[----:B------:R-:W-:Y:S01]  /*6a10*/  ISETP.GE.AND P3, PT, R3, RZ, PT ;  /* 0x000000ff0300720c */ /* 0x000fe20003f66270 */
[----:B------:R-:W-:Y:S01]  /*6a20*/  @!P6 IMAD.IADD R27, R27, 0x1, -R28 ;  /* 0x000000011b1be824 */ /* 0x000fe200078e0a1c */
[----:B------:R-:W-:Y:S01]  /*6a30*/  ISETP.GT.U32.AND P6, PT, R28, R9, PT ;  /* 0x000000091c00720c */ /* 0x000fe20003fc4070 */
[----:B------:R-:W-:Y:S02]  /*6a40*/  IMAD.MOV R3, RZ, RZ, -R8 ;  /* 0x000000ffff037224 */ /* 0x000fe400078e0a08 */
[----:B------:R-:W-:Y:S02]  /*6a50*/  VIADD R6, R92, 0x7a ;  /* 0x0000007a5c067836 */ /* 0x000fe40000000000 */
[----:B------:R-:W-:Y:S02]  /*6a60*/  IMAD R34, R28, R3, R34 ;  /* 0x000000031c227224 */ /* 0x000fe400078e0222 */
[----:B------:R-:W-:Y:S01]  /*6a70*/  @!P5 IMAD.IADD R4, R4, 0x1, -R28 ;  /* 0x000000010404d824 */ /* 0x000fe200078e0a1c */
[----:B------:R-:W-:Y:S01]  /*6a80*/  IABS R29, R6 ;  /* 0x00000006001d7213 */ /* 0x000fe20000000000 */
[----:B------:R-:W-:Y:S01]  /*6a90*/  VIADD R30, R92, 0x7c ;  /* 0x0000007c5c1e7836 */ /* 0x000fe20000000000 */
[----:B------:R-:W-:Y:S01]  /*6aa0*/  ISETP.GT.U32.AND P5, PT, R28, R34, PT ;  /* 0x000000221c00720c */ /* 0x000fe20003fa4070 */
[----:B------:R-:W-:-:S02]  /*6ab0*/  IMAD.MOV.U32 R42, RZ, RZ, R27 ;  /* 0x000000ffff2a7224 */ /* 0x000fc400078e001b */
[----:B------:R-:W-:Y:S01]  /*6ac0*/  @!P6 IMAD.IADD R9, R9, 0x1, -R28 ;  /* 0x000000010909e824 */ /* 0x000fe200078e0a1c */
[----:B------:R-:W-:Y:S01]  /*6ad0*/  IABS R3, R30 ;  /* 0x0000001e00037213 */ /* 0x000fe20000000000 */
[----:B------:R-:W-:Y:S01]  /*6ae0*/  IMAD.HI.U32 R10, R36, R29, RZ ;  /* 0x0000001d240a7227 */ /* 0x000fe200078e00ff */
[----:B------:R-:W-:Y:S02]  /*6af0*/  ISETP.GE.AND P6, PT, R5, RZ, PT ;  /* 0x000000ff0500720c */ /* 0x000fe40003fc6270 */
[----:B------:R-:W-:Y:S01]  /*6b00*/  @!P2 IADD3 R42, PT, PT, -R42, RZ, RZ ;  /* 0x000000ff2a2aa210 */ /* 0x000fe20007ffe1ff */
[----:B------:R-:W-:Y:S01]  /*6b10*/  VIADD R5, R92, 0x7b ;  /* 0x0000007b5c057836 */ /* 0x000fe20000000000 */
[----:B------:R-:W-:Y:S01]  /*6b20*/  ISETP.GT.U32.AND P2, PT, R28, R9, PT ;  /* 0x000000091c00720c */ /* 0x000fe20003f44070 */
[----:B------:R-:W-:Y:S02]  /*6b30*/  IMAD.MOV R10, RZ, RZ, -R10 ;  /* 0x000000ffff0a7224 */ /* 0x000fe400078e0a0a */
[----:B------:R-:W-:-:S02]  /*6b40*/  VIADD R8, R92, 0x7e ;  /* 0x0000007e5c087836 */ /* 0x000fc40000000000 */
[----:B------:R-:W-:Y:S01]  /*6b50*/  IMAD.HI.U32 R37, R36, R3, RZ ;  /* 0x0000000324257227 */ /* 0x000fe200078e00ff */
[----:B------:R-:W-:-:S03]  /*6b60*/  IABS R26, R5 ;  /* 0x00000005001a7213 */ /* 0x000fc60000000000 */
[----:B------:R-:W-:Y:S02]  /*6b70*/  IMAD.MOV.U32 R41, RZ, RZ, R39 ;  /* 0x000000ffff297224 */ /* 0x000fe400078e0027 */
[----:B------:R-:W-:Y:S02]  /*6b80*/  @!P5 IMAD.IADD R34, R34, 0x1, -R28 ;  /* 0x000000012222d824 */ /* 0x000fe400078e0a1c */
[----:B------:R-:W-:Y:S02]  /*6b90*/  VIADD R31, R92, 0x7d ;  /* 0x0000007d5c1f7836 */ /* 0x000fe40000000000 */
[C---:B------:R-:W-:Y:S01]  /*6ba0*/  IMAD R29, R28.reuse, R10, R29 ;  /* 0x0000000a1c1d7224 */ /* 0x040fe200078e021d */
[----:B------:R-:W-:Y:S01]  /*6bb0*/  IABS R10, R8 ;  /* 0x00000008000a7213 */ /* 0x000fe20000000000 */
[----:B------:R-:W-:Y:S01]  /*6bc0*/  IMAD.MOV R37, RZ, RZ, -R37 ;  /* 0x000000ffff257224 */ /* 0x000fe200078e0a25 */
[----:B------:R0:W-:Y:S01]  /*6bd0*/  STL [R1+0x2f0], R11 ;  /* 0x0002f00b01007387 */ /* 0x0001e20000100800 */
[----:B------:R-:W-:Y:S01]  /*6be0*/  @!P1 IMAD.MOV R41, RZ, RZ, -R41 ;  /* 0x000000ffff299224 */ /* 0x000fe200078e0a29 */
[----:B------:R-:W-:Y:S01]  /*6bf0*/  ISETP.GT.U32.AND P1, PT, R28, R4, PT ;  /* 0x000000041c00720c */ /* 0x000fe20003f24070 */
[----:B------:R-:W-:Y:S01]  /*6c00*/  IMAD.HI.U32 R38, R36, R26, RZ ;  /* 0x0000001a24267227 */ /* 0x000fe200078e00ff */
[----:B------:R-:W-:-:S03]  /*6c10*/  ISETP.GT.U32.AND P5, PT, R28, R34, PT ;  /* 0x000000221c00720c */ /* 0x000fc60003fa4070 */
[----:B------:R-:W-:Y:S02]  /*6c20*/  IMAD R3, R28, R37, R3 ;  /* 0x000000251c037224 */ /* 0x000fe400078e0203 */
[----:B------:R-:W-:Y:S01]  /*6c30*/  IMAD.HI.U32 R37, R36, R10, RZ ;  /* 0x0000000a24257227 */ /* 0x000fe200078e00ff */
[----:B0-----:R-:W-:-:S03]  /*6c40*/  IABS R11, R31 ;  /* 0x0000001f000b7213 */ /* 0x001fc60000000000 */
[----:B------:R-:W-:Y:S01]  /*6c50*/  @!P2 IMAD.IADD R9, R9, 0x1, -R28 ;  /* 0x000000010909a824 */ /* 0x000fe200078e0a1c */
[----:B------:R-:W-:Y:S01]  /*6c60*/  ISETP.GT.U32.AND P2, PT, R28, R29, PT ;  /* 0x0000001d1c00720c */ /* 0x000fe20003f44070 */
[----:B------:R-:W-:Y:S02]  /*6c70*/  IMAD.MOV R38, RZ, RZ, -R38 ;  /* 0x000000ffff267224 */ /* 0x000fe400078e0a26 */
[----:B------:R-:W-:-:S04]  /*6c80*/  IMAD.HI.U32 R27, R36, R11, RZ ;  /* 0x0000000b241b7227 */ /* 0x000fc800078e00ff */
[----:B------:R-:W-:Y:S02]  /*6c90*/  IMAD.MOV R37, RZ, RZ, -R37 ;  /* 0x000000ffff257224 */ /* 0x000fe400078e0a25 */
[----:B------:R-:W-:Y:S02]  /*6ca0*/  IMAD.SHL.U32 R39, R40, 0x2, RZ ;  /* 0x0000000228277824 */ /* 0x000fe400078e00ff */
[----:B------:R-:W-:Y:S01]  /*6cb0*/  IMAD R26, R28, R38, R26 ;  /* 0x000000261c1a7224 */ /* 0x000fe200078e021a */
[----:B------:R-:W-:Y:S01]  /*6cc0*/  LOP3.LUT R38, R40, 0x40, RZ, 0xc0, !PT ;  /* 0x0000004028267812 */ /* 0x000fe200078ec0ff */
[----:B------:R-:W-:Y:S01]  /*6cd0*/  IMAD.MOV R27, RZ, RZ, -R27 ;  /* 0x000000ffff1b7224 */ /* 0x000fe200078e0a1b */
[----:B------:R-:W0:Y:S01]  /*6ce0*/  LDC R40, c[0x0][0x3a4] ;  /* 0x0000e900ff287b82 */ /* 0x000e220000000800 */
[----:B------:R-:W-:Y:S01]  /*6cf0*/  IMAD R10, R28, R37, R10 ;  /* 0x000000251c0a7224 */ /* 0x000fe200078e020a */
[----:B------:R-:W-:Y:S01]  /*6d00*/  LOP3.LUT R37, R39, 0x7e, RZ, 0xc0, !PT ;  /* 0x0000007e27257812 */ /* 0x000fe200078ec0ff */
[--C-:B------:R-:W-:Y:S01]  /*6d10*/  @!P1 IMAD.IADD R4, R4, 0x1, -R28.reuse ;  /* 0x0000000104049824 */ /* 0x100fe200078e0a1c */
[----:B------:R-:W1:Y:S01]  /*6d20*/  S2R R39, SR_CgaCtaId ;  /* 0x0000000000277919 */ /* 0x000e620000008800 */
[--C-:B------:R-:W-:Y:S01]  /*6d30*/  @!P5 IMAD.IADD R34, R34, 0x1, -R28.reuse ;  /* 0x000000012222d824 */ /* 0x100fe200078e0a1c */
[C---:B------:R-:W-:Y:S01]  /*6d40*/  ISETP.GT.U32.AND P1, PT, R28.reuse, R26, PT ;  /* 0x0000001a1c00720c */ /* 0x040fe20003f24070 */
[C---:B------:R-:W-:Y:S01]  /*6d50*/  IMAD R11, R28.reuse, R27, R11 ;  /* 0x0000001b1c0b7224 */ /* 0x040fe200078e020b */
[----:B------:R-:W-:Y:S01]  /*6d60*/  ISETP.GT.U32.AND P5, PT, R28, R3, PT ;  /* 0x000000031c00720c */ /* 0x000fe20003fa4070 */
[----:B------:R-:W-:-:S03]  /*6d70*/  @!P2 IMAD.IADD R29, R29, 0x1, -R28 ;  /* 0x000000011d1da824 */ /* 0x000fc600078e0a1c */
[----:B------:R-:W-:Y:S02]  /*6d80*/  ISETP.GT.U32.AND P2, PT, R28, R11, PT ;  /* 0x0000000b1c00720c */ /* 0x000fe40003f44070 */
[----:B------:R-:W-:Y:S01]  /*6d90*/  IABS R27, R92 ;  /* 0x0000005c001b7213 */ /* 0x000fe20000000000 */
[----:B------:R-:W-:Y:S02]  /*6da0*/  @!P0 IMAD.MOV R2, RZ, RZ, -R2 ;  /* 0x000000ffff028224 */ /* 0x000fe400078e0a02 */
[----:B------:R-:W-:Y:S01]  /*6db0*/  @!P3 IMAD.MOV R0, RZ, RZ, -R0 ;  /* 0x000000ffff00b224 */ /* 0x000fe200078e0a00 */
[----:B------:R-:W-:Y:S01]  /*6dc0*/  STL [R1+0x2ec], R42 ;  /* 0x0002ec2a01007387 */ /* 0x000fe20000100800 */
[--C-:B------:R-:W-:Y:S02]  /*6dd0*/  @!P1 IMAD.IADD R26, R26, 0x1, -R28.reuse ;  /* 0x000000011a1a9824 */ /* 0x100fe400078e0a1c */
[----:B------:R-:W-:Y:S01]  /*6de0*/  @!P5 IMAD.IADD R3, R3, 0x1, -R28 ;  /* 0x000000010303d824 */ /* 0x000fe200078e0a1c */
[----:B------:R-:W-:Y:S01]  /*6df0*/  STL [R1+0x2e8], R41 ;  /* 0x0002e82901007387 */ /* 0x000fe20000100800 */
[----:B------:R-:W-:Y:S01]  /*6e00*/  IMAD.HI.U32 R36, R36, R27, RZ ;  /* 0x0000001b24247227 */ /* 0x000fe200078e00ff */
[----:B------:R-:W-:-:S02]  /*6e10*/  ISETP.GT.U32.AND P1, PT, R28, R10, PT ;  /* 0x0000000a1c00720c */ /* 0x000fc40003f24070 */
[----:B------:R2:W-:Y:S01]  /*6e20*/  STL [R1+0x2e4], R2 ;  /* 0x0002e40201007387 */ /* 0x0005e20000100800 */
[C---:B------:R-:W-:Y:S01]  /*6e30*/  ISETP.GT.U32.AND P0, PT, R28.reuse, R29, PT ;  /* 0x0000001d1c00720c */ /* 0x040fe20003f04070 */
[----:B------:R-:W-:Y:S01]  /*6e40*/  IMAD.MOV R36, RZ, RZ, -R36 ;  /* 0x000000ffff247224 */ /* 0x000fe200078e0a24 */
[C---:B------:R-:W-:Y:S01]  /*6e50*/  ISETP.GT.U32.AND P3, PT, R28.reuse, R26, PT ;  /* 0x0000001a1c00720c */ /* 0x040fe20003f64070 */
[----:B------:R3:W-:Y:S01]  /*6e60*/  STL [R1+0x2e0], R0 ;  /* 0x0002e00001007387 */ /* 0x0007e20000100800 */
[----:B------:R-:W-:Y:S01]  /*6e70*/  ISETP.GT.U32.AND P5, PT, R28, R3, PT ;  /* 0x000000031c00720c */ /* 0x000fe20003fa4070 */
[----:B------:R-:W-:Y:S02]  /*6e80*/  @!P2 IMAD.IADD R11, R11, 0x1, -R28 ;  /* 0x000000010b0ba824 */ /* 0x000fe400078e0a1c */
[C-C-:B--2---:R-:W-:Y:S02]  /*6e90*/  IMAD R2, R38.reuse, 0x200, R37.reuse ;  /* 0x0000020026027824 */ /* 0x144fe400078e0225 */
[----:B---3--:R-:W-:Y:S01]  /*6ea0*/  IMAD R0, R38, 0x100, R37 ;  /* 0x0000010026007824 */ /* 0x008fe200078e0225 */
[----:B-1----:R-:W-:Y:S07]  /*6eb0*/  @P4 BRA `(.L_x_5) ;  /* 0x0000000000184947 */ /* 0x002fee0003800000 */
[----:B------:R-:W-:Y:S01]  /*6ec0*/  ELECT P2, URZ, PT ;  /* 0x0000000000ff782f */ /* 0x000fe20003840000 */
[----:B------:R-:W-:Y:S01]  /*6ed0*/  IMAD.MOV.U32 R37, RZ, RZ, 0x1 ;  /* 0x00000001ff257424 */ /* 0x000fe200078e00ff */
[----:B------:R-:W-:Y:S11]  /*6ee0*/  UVIRTCOUNT.DEALLOC.SMPOOL 0x80 ;  /* 0x000000800000784c */ /* 0x000ff60000000000 */
[----:B------:R-:W-:-:S04]  /*6ef0*/  @P2 MOV R38, 0x40 ;  /* 0x0000004000262802 */ /* 0x000fc80000000f00 */
[----:B------:R-:W-:-:S05]  /*6f00*/  @P2 LEA R38, R39, R38, 0x18 ;  /* 0x0000002627262211 */ /* 0x000fca00078ec0ff */
[----:B------:R1:W-:Y:S02]  /*6f10*/  @P2 STS.U8 [R38], R37 ;  /* 0x0000002526002388 */ /* 0x0003e40000000000 */
.L_x_5:
[----:B------:R-:W-:Y:S01]  /*6f20*/  STL [R1+0x3100], R2 ;  /* 0x0031000201007387 */ /* 0x000fe20000100800 */
[--C-:B------:R-:W-:Y:S01]  /*6f30*/  @!P5 IMAD.IADD R3, R3, 0x1, -R28.reuse ;  /* 0x000000010303d824 */ /* 0x100fe200078e0a1c */
[----:B------:R-:W-:Y:S01]  /*6f40*/  ISETP.GE.AND P5, PT, R7, RZ, PT ;  /* 0x000000ff0700720c */ /* 0x000fe20003fa6270 */
[----:B------:R-:W-:Y:S01]  /*6f50*/  IMAD R27, R28, R36, R27 ;  /* 0x000000241c1b7224 */ /* 0x000fe200078e021b */
[----:B------:R-:W-:Y:S01]  /*6f60*/  STL.64 [R1+0x3008], R66 ;  /* 0x0030084201007387 */ /* 0x000fe20000100a00 */
[--C-:B------:R-:W-:Y:S01]  /*6f70*/  @!P3 IMAD.IADD R26, R26, 0x1, -R28.reuse ;  /* 0x000000011a1ab824 */ /* 0x100fe200078e0a1c */
[C---:B------:R-:W-:Y:S01]  /*6f80*/  ISETP.GT.U32.AND P2, PT, R28.reuse, R11, PT ;  /* 0x0000000b1c00720c */ /* 0x040fe20003f44070 */
[----:B------:R-:W2:Y:S01]  /*6f90*/  LDC.64 R86, c[0x0][0x380] ;  /* 0x0000e000ff567b82 */ /* 0x000ea20000000a00 */
[----:B------:R-:W-:Y:S01]  /*6fa0*/  STL.64 [R1+0x3030], R66 ;  /* 0x0030304201007387 */ /* 0x000fe20000100a00 */
[----:B------:R-:W-:Y:S01]  /*6fb0*/  ISETP.GT.U32.AND P3, PT, R28, R27, PT ;  /* 0x0000001b1c00720c */ /* 0x000fe20003f64070 */
[--C-:B------:R-:W-:Y:S01]  /*6fc0*/  @!P1 IMAD.IADD R10, R10, 0x1, -R28.reuse ;  /* 0x000000010a0a9824 */ /* 0x100fe200078e0a1c */
[----:B------:R-:W-:Y:S01]  /*6fd0*/  ISETP.GE.AND P1, PT, R6, RZ, PT ;  /* 0x000000ff0600720c */ /* 0x000fe20003f26270 */
[----:B------:R-:W-:Y:S01]  /*6fe0*/  STL.64 [R1+0x3058], R66 ;  /* 0x0030584201007387 */ /* 0x000fe20000100a00 */
[----:B------:R-:W-:Y:S01]  /*6ff0*/  @!P6 IMAD.MOV R9, RZ, RZ, -R9 ;  /* 0x000000ffff09e224 */ /* 0x000fe200078e0a09 */
[----:B------:R-:W-:Y:S01]  /*7000*/  UIADD3 UR9, UPT, UPT, UR5, UR4, URZ ;  /* 0x0000000405097290 */ /* 0x000fe2000fffe0ff */
[----:B------:R-:W3:Y:S01]  /*7010*/  LDC.64 R90, c[0x0][0x3a8] ;  /* 0x0000ea00ff5a7b82 */ /* 0x000ee20000000a00 */
[----:B------:R-:W-:Y:S01]  /*7020*/  STL.64 [R1+0x3078], R66 ;  /* 0x0030784201007387 */ /* 0x000fe20000100a00 */
[--C-:B------:R-:W-:Y:S01]  /*7030*/  @!P0 IMAD.IADD R29, R29, 0x1, -R28.reuse ;  /* 0x000000011d1d8824 */ /* 0x100fe200078e0a1c */
[----:B------:R-:W-:Y:S01]  /*7040*/  ISETP.GT.U32.AND P6, PT, R28, R10, PT ;  /* 0x0000000a1c00720c */ /* 0x000fe20003fc4070 */
[--C-:B------:R-:W-:Y:S01]  /*7050*/  @!P2 IMAD.IADD R11, R11, 0x1, -R28.reuse ;  /* 0x000000010b0ba824 */ /* 0x100fe200078e0a1c */
[----:B------:R-:W-:Y:S01]  /*7060*/  STL.64 [R1+0x30a0], R66 ;  /* 0x0030a04201007387 */ /* 0x000fe20000100a00 */
[----:B------:R-:W-:Y:S01]  /*7070*/  ISETP.GE.AND P0, PT, R35, RZ, PT ;  /* 0x000000ff2300720c */ /* 0x000fe20003f06270 */
[--C-:B------:R-:W-:Y:S01]  /*7080*/  @!P3 IMAD.IADD R27, R27, 0x1, -R28.reuse ;  /* 0x000000011b1bb824 */ /* 0x100fe200078e0a1c */
[----:B------:R-:W4:Y:S01]  /*7090*/  LDC.64 R6, c[0x0][0x388] ;  /* 0x0000e200ff067b82 */ /* 0x000f220000000a00 */
[----:B------:R-:W-:Y:S01]  /*70a0*/  STL.64 [R1+0x30c0], R66 ;  /* 0x0030c04201007387 */ /* 0x000fe20000100a00 */
[----:B------:R-:W-:Y:S01]  /*70b0*/  ISETP.GE.AND P2, PT, R5, RZ, PT ;  /* 0x000000ff0500720c */ /* 0x000fe20003f46270 */
[----:B0-----:R-:W-:Y:S01]  /*70c0*/  IMAD R32, R32, R40, RZ ;  /* 0x0000002820207224 */ /* 0x001fe200078e02ff */
[----:B------:R-:W-:Y:S01]  /*70d0*/  ISETP.GT.U32.AND P3, PT, R28, R27, PT ;  /* 0x0000001b1c00720c */ /* 0x000fe20003f64070 */
[----:B------:R-:W-:Y:S01]  /*70e0*/  STL.64 [R1+0x30e0], R66 ;  /* 0x0030e04201007387 */ /* 0x000fe20000100a00 */
[----:B------:R-:W-:Y:S01]  /*70f0*/  UMOV UR8, 0x1 ;  /* 0x0000000100087882 */ /* 0x000fe20000000000 */
[----:B------:R-:W0:Y:S01]  /*7100*/  LDCU.64 UR6, c[0x0][0x358] ;  /* 0x00006b00ff0677ac */ /* 0x000e220008000a00 */
[----:B------:R-:W1:Y:S01]  /*7110*/  LDC R35, c[0x0][0x3b0] ;  /* 0x0000ec00ff237b82 */ /* 0x000e620000000800 */
[----:B------:R-:W-:Y:S01]  /*7120*/  STL.64 [R1+0x3108], R66 ;  /* 0x0031084201007387 */ /* 0x000fe20000100a00 */
[----:B------:R-:W-:-:S02]  /*7130*/  @!P6 IMAD.IADD R10, R10, 0x1, -R28 ;  /* 0x000000010a0ae824 */ /* 0x000fc400078e0a1c */
[----:B------:R-:W-:Y:S01]  /*7140*/  IMAD R33, R33, R40, RZ ;  /* 0x0000002821217224 */ /* 0x000fe200078e02ff */
[----:B------:R-:W-:Y:S02]  /*7150*/  STL.64 [R1+0x3130], R66 ;  /* 0x0031304201007387 */ /* 0x000fe40000100a00 */
[----:B------:R-:W-:Y:S02]  /*7160*/  @!P2 IMAD.MOV R26, RZ, RZ, -R26 ;  /* 0x000000ffff1aa224 */ /* 0x000fe400078e0a1a */
[----:B------:R-:W-:Y:S01]  /*7170*/  STL.64 [R1+0x3150], R66 ;  /* 0x0031504201007387 */ /* 0x000fe20000100a00 */
[----:B------:R-:W-:Y:S01]  /*7180*/  @!P3 IMAD.IADD R27, R27, 0x1, -R28 ;  /* 0x000000011b1bb824 */ /* 0x000fe200078e0a1c */
[----:B------:R-:W-:Y:S02]  /*7190*/  ISETP.NE.AND P3, PT, R93, RZ, PT ;  /* 0x000000ff5d00720c */ /* 0x000fe40003f65270 */
[----:B------:R-:W-:Y:S01]  /*71a0*/  STL.64 [R1+0x3170], R66 ;  /* 0x0031704201007387 */ /* 0x000fe20000100a00 */
[----:B------:R-:W-:-:S03]  /*71b0*/  LOP3.LUT R93, RZ, R93, RZ, 0x33, !PT ;  /* 0x0000005dff5d7212 */ /* 0x000fc600078e33ff */
[----:B------:R-:W-:Y:S04]  /*71c0*/  STL.64 [R1+0x3190], R66 ;  /* 0x0031904201007387 */ /* 0x000fe80000100a00 */
[----:B------:R-:W-:Y:S04]  /*71d0*/  STL.64 [R1+0x31b0], R66 ;  /* 0x0031b04201007387 */ /* 0x000fe80000100a00 */
[----:B------:R-:W-:Y:S04]  /*71e0*/  STL.64 [R1+0x2fd8], R64 ;  /* 0x002fd84001007387 */ /* 0x000fe80000100a00 */
[----:B------:R-:W-:Y:S04]  /*71f0*/  STL.64 [R1+0x3000], R64 ;  /* 0x0030004001007387 */ /* 0x000fe80000100a00 */
[----:B------:R-:W-:Y:S04]  /*7200*/  STL.64 [R1+0x3010], R64 ;  /* 0x0030104001007387 */ /* 0x000fe80000100a00 */
[----:B------:R0:W-:Y:S04]  /*7210*/  STL.64 [R1+0x3048], R64 ;  /* 0x0030484001007387 */ /* 0x0001e80000100a00 */
[----:B------:R-:W-:Y:S04]  /*7220*/  STL.64 [R1+0x2fa0], R62 ;  /* 0x002fa03e01007387 */ /* 0x000fe80000100a00 */
[----:B------:R-:W-:Y:S04]  /*7230*/  STL.64 [R1+0x2fe0], R62 ;  /* 0x002fe03e01007387 */ /* 0x000fe80000100a00 */
[----:B------:R-:W-:Y:S01]  /*7240*/  STL.64 [R1+0x3018], R62 ;  /* 0x0030183e01007387 */ /* 0x000fe20000100a00 */
[----:B0-----:R-:W-:-:S02]  /*7250*/  MOV R64, R4 ;  /* 0x0000000400407202 */ /* 0x001fc40000000f00 */
[----:B------:R-:W0:Y:S01]  /*7260*/  LDC.64 R4, c[0x0][0x388] ;  /* 0x0000e200ff047b82 */ /* 0x000e220000000a00 */
[----:B------:R-:W-:Y:S02]  /*7270*/  STL.64 [R1+0x3080], R62 ;  /* 0x0030803e01007387 */ /* 0x000fe40000100a00 */
[----:B------:R-:W-:Y:S01]  /*7280*/  @!P0 IMAD.MOV R64, RZ, RZ, -R64 ;  /* 0x000000ffff408224 */ /* 0x000fe200078e0a40 */
[CC--:B--2---:R-:W-:Y:S01]  /*7290*/  LEA R88, P0, R32.reuse, R86.reuse, 0x1 ;  /* 0x0000005620587211 */ /* 0x0c4fe200078008ff */
[----:B------:R2:W-:Y:S01]  /*72a0*/  STL.64 [R1+0x3120], R62 ;  /* 0x0031203e01007387 */ /* 0x0005e20000100a00 */
[----:B------:R-:W-:Y:S02]  /*72b0*/  LEA R86, P6, R33, R86, 0x1 ;  /* 0x0000005621567211 */ /* 0x000fe400078c08ff */
[----:B------:R-:W-:Y:S01]  /*72c0*/  LEA.HI.X.SX32 R89, R32, R87, 0x1, P0 ;  /* 0x0000005720597211 */ /* 0x000fe200000f0eff */
[----:B------:R-:W-:Y:S01]  /*72d0*/  STL.64 [R1+0x2f68], R60 ;  /* 0x002f683c01007387 */ /* 0x000fe20000100a00 */
[----:B------:R-:W-:-:S02]  /*72e0*/  ISETP.GE.AND P0, PT, R30, RZ, PT ;  /* 0x000000ff1e00720c */ /* 0x000fc40003f06270 */
[----:B------:R-:W-:Y:S01]  /*72f0*/  LEA.HI.X.SX32 R87, R33, R87, 0x1, P6 ;  /* 0x0000005721577211 */ /* 0x000fe200030f0eff */
[----:B------:R-:W-:Y:S01]  /*7300*/  STL.64 [R1+0x3038], R60 ;  /* 0x0030383c01007387 */ /* 0x000fe20000100a00 */
[----:B--2---:R-:W-:-:S03]  /*7310*/  IMAD.MOV.U32 R62, RZ, RZ, R34 ;  /* 0x000000ffff3e7224 */ /* 0x004fc600078e0022 */
[----:B------:R-:W-:Y:S01]  /*7320*/  STL.64 [R1+0x3068], R60 ;  /* 0x0030683c01007387 */ /* 0x000fe20000100a00 */
[----:B------:R-:W2:Y:S01]  /*7330*/  LDC R63, c[0x0][0x3ac] ;  /* 0x0000eb00ff3f7b82 */ /* 0x000ea20000000800 */
[----:B------:R-:W-:Y:S02]  /*7340*/  STTM.x64 tmem[UR9], RZ ;  /* 0x000000ff000079ed */ /* 0x000fe40008340009 */
[----:B------:R-:W-:Y:S01]  /*7350*/  STL.64 [R1+0x3090], R60 ;  /* 0x0030903c01007387 */ /* 0x000fe20000100a00 */
[----:B------:R-:W-:Y:S01]  /*7360*/  @!P5 IMAD.MOV R62, RZ, RZ, -R62 ;  /* 0x000000ffff3ed224 */ /* 0x000fe200078e0a3e */
[----:B------:R-:W-:Y:S02]  /*7370*/  ISETP.GE.AND P5, PT, R92, RZ, PT ;  /* 0x000000ff5c00720c */ /* 0x000fe40003fa6270 */
[----:B------:R-:W-:Y:S01]  /*7380*/  STL.64 [R1+0x30b0], R60 ;  /* 0x0030b03c01007387 */ /* 0x000fe20000100a00 */
[----:B------:R-:W-:Y:S02]  /*7390*/  PRMT R67, RZ, 0x7610, R67 ;  /* 0x00007610ff437816 */ /* 0x000fe40000000043 */
[----:B------:R-:W-:Y:S01]  /*73a0*/  PRMT R66, RZ, 0x7610, R66 ;  /* 0x00007610ff427816 */ /* 0x000fe20000000042 */
[----:B------:R-:W-:Y:S01]  /*73b0*/  STL.64 [R1+0x30d0], R60 ;  /* 0x0030d03c01007387 */ /* 0x000fe20000100a00 */
[----:B------:R-:W-:-:S02]  /*73c0*/  PRMT R2, RZ, 0x7610, R2 ;  /* 0x00007610ff027816 */ /* 0x000fc40000000002 */
[----:B------:R-:W-:Y:S01]  /*73d0*/  PRMT R41, RZ, 0x7610, R41 ;  /* 0x00007610ff297816 */ /* 0x000fe20000000029 */
[----:B------:R-:W-:Y:S01]  /*73e0*/  STL.64 [R1+0x30f0], R60 ;  /* 0x0030f03c01007387 */ /* 0x000fe20000100a00 */
[----:B------:R-:W-:Y:S02]  /*73f0*/  PRMT R40, RZ, 0x7610, R40 ;  /* 0x00007610ff287816 */ /* 0x000fe40000000028 */
[----:B------:R-:W-:Y:S01]  /*7400*/  @!P5 IMAD.MOV R27, RZ, RZ, -R27 ;  /* 0x000000ffff1bd224 */ /* 0x000fe200078e0a1b */
[----:B------:R-:W-:Y:S01]  /*7410*/  STL.64 [R1+0x3110], R60 ;  /* 0x0031103c01007387 */ /* 0x000fe20000100a00 */
[----:B------:R-:W-:Y:S02]  /*7420*/  ISETP.GE.AND P5, PT, R8, RZ, PT ;  /* 0x000000ff0800720c */ /* 0x000fe40003fa6270 */
[----:B-1----:R-:W-:Y:S01]  /*7430*/  PRMT R37, RZ, 0x7610, R37 ;  /* 0x00007610ff257816 */ /* 0x002fe20000000025 */
[----:B------:R-:W-:Y:S01]  /*7440*/  STL.64 [R1+0x3140], R60 ;  /* 0x0031403c01007387 */ /* 0x000fe20000100a00 */
[----:B------:R-:W-:-:S02]  /*7450*/  SEL R27, R93, R27, !P3 ;  /* 0x0000001b5d1b7207 */ /* 0x000fc40005800000 */
[----:B------:R-:W-:Y:S01]  /*7460*/  PRMT R36, RZ, 0x7610, R36 ;  /* 0x00007610ff247816 */ /* 0x000fe20000000024 */
[----:B------:R-:W-:Y:S01]  /*7470*/  STL.64 [R1+0x3160], R60 ;  /* 0x0031603c01007387 */ /* 0x000fe20000100a00 */
[----:B------:R-:W-:Y:S02]  /*7480*/  PRMT R33, RZ, 0x7610, R33 ;  /* 0x00007610ff217816 */ /* 0x000fe40000000021 */
[----:B------:R-:W-:Y:S01]  /*7490*/  ISETP.GE.AND P6, PT, R31, RZ, PT ;  /* 0x000000ff1f00720c */ /* 0x000fe20003fc6270 */
[----:B------:R-:W-:Y:S04]  /*74a0*/  STL.64 [R1+0x3180], R60 ;  /* 0x0031803c01007387 */ /* 0x000fe80000100a00 */
[----:B------:R-:W-:Y:S04]  /*74b0*/  STL.64 [R1+0x31a0], R60 ;  /* 0x0031a03c01007387 */ /* 0x000fe80000100a00 */
[----:B------:R1:W-:Y:S04]  /*74c0*/  STL.64 [R1+0x31c0], R60 ;  /* 0x0031c03c01007387 */ /* 0x0003e80000100a00 */
[----:B------:R-:W-:Y:S04]  /*74d0*/  STL.64 [R1+0x2f58], R58 ;  /* 0x002f583a01007387 */ /* 0x000fe80000100a00 */
[----:B------:R-:W-:Y:S04]  /*74e0*/  STL.64 [R1+0x2f70], R58 ;  /* 0x002f703a01007387 */ /* 0x000fe80000100a00 */
[----:B------:R-:W-:Y:S01]  /*74f0*/  STL.64 [R1+0x2f98], R58 ;  /* 0x002f983a01007387 */ /* 0x000fe20000100a00 */
[----:B-1----:R-:W-:-:S02]  /*7500*/  PRMT R60, RZ, 0x7610, R60 ;  /* 0x00007610ff3c7816 */ /* 0x002fc4000000003c */
[----:B------:R-:W-:Y:S01]  /*7510*/  PRMT R61, RZ, 0x7610, R61 ;  /* 0x00007610ff3d7816 */ /* 0x000fe2000000003d */
[----:B------:R-:W-:Y:S04]  /*7520*/  STL.64 [R1+0x2fc0], R58 ;  /* 0x002fc03a01007387 */ /* 0x000fe80000100a00 */
        /* <DEDUP_REMOVED lines=35> */
[----:B-1----:R-:W-:-:S03]  /*7760*/  PRMT R72, RZ, 0x7610, R72 ;  /* 0x00007610ff487816 */ /* 0x002fc60000000048 */
        /* <DEDUP_REMOVED lines=13> */
[----:B------:R-:W-:Y:S01]  /*7840*/  STL.64 [R1+0x2f08], R44 ;  /* 0x002f082c01007387 */ /* 0x000fe20000100a00 */
[----:B------:R-:W1:Y:S03]  /*7850*/  S2R R92, SR_TID.X ;  /* 0x00000000005c7919 */ /* 0x000e660000002100 */
        /* <DEDUP_REMOVED lines=8> */
[----:B-1----:R-:W-:-:S03]  /*78e0*/  LOP3.LUT R92, R92, 0x7f, RZ, 0xc0, !PT ;  /* 0x0000007f5c5c7812 */ /* 0x002fc600078ec0ff */
[----:B------:R-:W-:Y:S02]  /*78f0*/  STL.64 [R1+0x2ef0], R76 ;  /* 0x002ef04c01007387 */ /* 0x000fe40000100a00 */
[----:B---3--:R-:W-:Y:S02]  /*7900*/  IMAD R91, R92, R91, RZ ;  /* 0x0000005b5c5b7224 */ /* 0x008fe400078e02ff */
[----:B------:R-:W-:Y:S02]  /*7910*/  STL.64 [R1+0x2eb8], R74 ;  /* 0x002eb84a01007387 */ /* 0x000fe40000100a00 */
[----:B--2---:R-:W-:Y:S02]  /*7920*/  IMAD R28, R63, 0x80, R91 ;  /* 0x000000803f1c7824 */ /* 0x004fe400078e025b */
[----:B------:R-:W-:Y:S03]  /*7930*/  STL.64 [R1+0x2e40], R12 ;  /* 0x002e400c01007387 */ /* 0x000fe60000100a00 */
[C---:B0-----:R-:W-:Y:S01]  /*7940*/  LEA R4, P2, R28.reuse, R4, 0x1 ;  /* 0x000000041c047211 */ /* 0x041fe200078408ff */
[----:B------:R-:W-:Y:S03]  /*7950*/  STL.64 [R1+0x2e60], R12 ;  /* 0x002e600c01007387 */ /* 0x000fe60000100a00 */
[----:B------:R-:W-:Y:S01]  /*7960*/  LEA.HI.X.SX32 R5, R28, R5, 0x1, P2 ;  /* 0x000000051c057211 */ /* 0x000fe200010f0eff */
        /* <DEDUP_REMOVED lines=14> */
[----:B0-----:R-:W-:-:S03]  /*7a50*/  PRMT R21, RZ, 0x7610, R21 ;  /* 0x00007610ff157816 */ /* 0x001fc60000000015 */
[----:B------:R-:W-:Y:S04]  /*7a60*/  STL.64 [R1+0x2ea8], R24 ;  /* 0x002ea81801007387 */ /* 0x000fe80000100a00 */
[----:B------:R-:W-:Y:S04]  /*7a70*/  STL [R1+0x29f4], R0 ;  /* 0x0029f40001007387 */ /* 0x000fe80000100800 */
[----:B------:R-:W-:Y:S04]  /*7a80*/  STL [R1+0x2cd0], R0 ;  /* 0x002cd00001007387 */ /* 0x000fe80000100800 */
[----:B------:R-:W-:Y:S04]  /*7a90*/  STL [R1+0x2d78], R0 ;  /* 0x002d780001007387 */ /* 0x000fe80000100800 */
[----:B------:R-:W-:Y:S04]  /*7aa0*/  STL [R1+0x2d98], R0 ;  /* 0x002d980001007387 */ /* 0x000fe80000100800 */
[----:B------:R0:W-:Y:S04]  /*7ab0*/  STL [R1+0x2dc], R9 ;  /* 0x0002dc0901007387 */ /* 0x0001e80000100800 */
[----:B------:R-:W-:Y:S04]  /*7ac0*/  STL [R1+0x2bd8], R11 ;  /* 0x002bd80b01007387 */ /* 0x000fe80000100800 */
[----:B------:R-:W-:Y:S01]  /*7ad0*/  STL [R1+0x2bdc], R10 ;  /* 0x002bdc0a01007387 */ /* 0x000fe20000100800 */
[----:B0-----:R-:W0:Y:S03]  /*7ae0*/  LDC R9, c[0x0][0x3a0] ;  /* 0x0000e800ff097b82 */ /* 0x001e260000000800 */
[----:B------:R-:W-:Y:S04]  /*7af0*/  STL [R1+0x28c], R64 ;  /* 0x00028c4001007387 */ /* 0x000fe80000100800 */
[----:B------:R1:W-:Y:S01]  /*7b00*/  STL [R1+0x298], R62 ;  /* 0x0002983e01007387 */ /* 0x0003e20000100800 */
[----:B------:R-:W-:Y:S01]  /*7b10*/  STTM.x64 tmem[UR9+0x40], RZ ;  /* 0x000040ff000079ed */ /* 0x000fe20008340009 */
[----:B------:R-:W-:Y:S01]  /*7b20*/  STTM.x64 tmem[UR9+0x80], RZ ;  /* 0x000080ff000079ed */ /* 0x000fe20008340009 */
[----:B------:R-:W-:Y:S01]  /*7b30*/  STTM.x64 tmem[UR9+0xc0], RZ ;  /* 0x0000c0ff000079ed */ /* 0x000fe20008340009 */
[----:B------:R-:W2:Y:S01]  /*7b40*/  FENCE.VIEW.ASYNC.T ;  /* 0x00000000000073c6 */ /* 0x000ea20000000200 */
[----:B-1----:R-:W-:-:S04]  /*7b50*/  IMAD.MOV.U32 R62, RZ, RZ, R29 ;  /* 0x000000ffff3e7224 */ /* 0x002fc800078e001d */
[----:B------:R-:W-:Y:S01]  /*7b60*/  @!P1 IMAD.MOV R62, RZ, RZ, -R62 ;  /* 0x000000ffff3e9224 */ /* 0x000fe200078e0a3e */
[----:B----4-:R-:W-:Y:S01]  /*7b70*/  LEA R6, P1, R91, R6, 0x1 ;  /* 0x000000065b067211 */ /* 0x010fe200078208ff */
[----:B0-----:R-:W-:-:S03]  /*7b80*/  VIADD R8, R9, 0xffffffff ;  /* 0xffffffff09087836 */ /* 0x001fc60000000000 */
[----:B------:R0:W-:Y:S01]  /*7b90*/  STL [R1+0x2a4], R62 ;  /* 0x0002a43e01007387 */ /* 0x0001e20000100800 */
[----:B------:R-:W-:Y:S02]  /*7ba0*/  LEA.HI.X.SX32 R7, R91, R7, 0x1, P1 ;  /* 0x000000075b077211 */ /* 0x000fe400008f0eff */
[----:B------:R-:W-:Y:S01]  /*7bb0*/  ISETP.NE.U32.AND P1, PT, R92, RZ, PT ;  /* 0x000000ff5c00720c */ /* 0x000fe20003f25070 */
[----:B------:R1:W-:Y:S01]  /*7bc0*/  STL [R1+0x2a0], R26 ;  /* 0x0002a01a01007387 */ /* 0x0003e20000100800 */
[----:B------:R-:W-:Y:S01]  /*7bd0*/  ISETP.GE.U32.AND P2, PT, R8, 0x7fffff00, PT ;  /* 0x7fffff000800780c */ /* 0x000fe20003f46070 */
[----:B------:R-:W-:Y:S02]  /*7be0*/  VIADD R8, R9, 0xfffffffb ;  /* 0xfffffffb09087836 */ /* 0x000fe40000000000 */
[----:B------:R-:W-:Y:S01]  /*7bf0*/  STL [R1+0x2be4], R6 ;  /* 0x002be40601007387 */ /* 0x000fe20000100800 */
[----:B0-----:R-:W-:-:S03]  /*7c00*/  IMAD R62, R27, R35, RZ ;  /* 0x000000231b3e7224 */ /* 0x001fc600078e02ff */
[----:B------:R-:W-:Y:S01]  /*7c10*/  STL [R1+0x2be0], R7 ;  /* 0x002be00701007387 */ /* 0x000fe20000100800 */
[----:B-1----:R-:W-:-:S03]  /*7c20*/  IMAD.MOV.U32 R26, RZ, RZ, R3 ;  /* 0x000000ffff1a7224 */ /* 0x002fc600078e0003 */
[----:B------:R-:W-:Y:S01]  /*7c30*/  STL [R1+0x2bec], R4 ;  /* 0x002bec0401007387 */ /* 0x000fe20000100800 */
[----:B--2---:R-:W-:Y:S01]  /*7c40*/  VOTEU.ALL UP0, P1 ;  /* 0x0000000000ff7886 */ /* 0x004fe20000800000 */
[----:B------:R-:W-:Y:S01]  /*7c50*/  @!P0 IMAD.MOV R26, RZ, RZ, -R26 ;  /* 0x000000ffff1a8224 */ /* 0x000fe200078e0a1a */
[----:B------:R-:W-:Y:S01]  /*7c60*/  VOTEU.ALL UP1, P1 ;  /* 0x0000000000ff7886 */ /* 0x000fe20000820000 */
[----:B------:R-:W-:Y:S01]  /*7c70*/  STL [R1+0x2be8], R5 ;  /* 0x002be80501007387 */ /* 0x000fe20000100800 */
[----:B------:R-:W-:Y:S01]  /*7c80*/  VIADD R3, R9, 0xfffffffd ;  /* 0xfffffffd09037836 */ /* 0x000fe20000000000 */
[----:B------:R-:W-:-:S04]  /*7c90*/  @!UP0 UIADD3 UR10, UPT, UPT, -UR8, 0x100000, URZ ;  /* 0x00100000080a8890 */ /* 0x000fc8000fffe1ff */
[----:B------:R-:W-:Y:S02]  /*7ca0*/  @!UP0 USHF.L.U32 UR11, UR10, 0xb, URZ ;  /* 0x0000000b0a0b8899 */ /* 0x000fe400080006ff */
[----:B------:R-:W-:Y:S01]  /*7cb0*/  @!UP0 USHF.L.U32 UR10, UR10, 0x1, URZ ;  /* 0x000000010a0a8899 */ /* 0x000fe200080006ff */
[----:B------:R-:W-:Y:S01]  /*7cc0*/  STL [R1+0x5c8], R62 ;  /* 0x0005c83e01007387 */ /* 0x000fe20000100800 */
[----:B------:R-:W-:Y:S01]  /*7cd0*/  ISETP.GE.U32.AND P0, PT, R3, 0x7ffffefe, PT ;  /* 0x7ffffefe0300780c */ /* 0x000fe20003f06070 */
[----:B------:R-:W-:Y:S02]  /*7ce0*/  IMAD.U32 R3, RZ, RZ, UR9 ;  /* 0x00000009ff037e24 */ /* 0x000fe4000f8e00ff */
[----:B------:R0:W-:Y:S01]  /*7cf0*/  STL [R1+0x29c], R26 ;  /* 0x00029c1a01007387 */ /* 0x0001e20000100800 */
[----:B------:R-:W-:Y:S01]  /*7d00*/  BAR.SYNC.DEFER_BLOCKING 0x0 ;  /* 0x0000000000007b1d */ /* 0x000fe20000010000 */
[----:B0-----:R-:W-:-:S04]  /*7d10*/  IMAD.U32 R26, RZ, RZ, UR76 ;  /* 0x0000004cff1a7e24 */ /* 0x001fc8000f8e00ff */
[----:B------:R-:W-:Y:S01]  /*7d20*/  VIADD R92, R26, 0x60000 ;  /* 0x000600001a5c7836 */ /* 0x000fe20000000000 */
[----:B------:R0:W-:Y:S04]  /*7d30*/  STL [R1+0x195c], R26 ;  /* 0x00195c1a01007387 */ /* 0x0001e80000100800 */
[----:B------:R-:W-:Y:S01]  /*7d40*/  STL [R1+0x24fc], R92 ;  /* 0x0024fc5c01007387 */ /* 0x000fe20000100800 */
[----:B------:R-:W-:-:S03]  /*7d50*/  R2UR UR4, R92 ;  /* 0x000000005c0472ca */ /* 0x000fc600000e0000 */
[----:B------:R-:W-:Y:S01]  /*7d60*/  STL [R1+0x28e4], R92 ;  /* 0x0028e45c01007387 */ /* 0x000fe20000100800 */
[----:B0-----:R-:W-:-:S03]  /*7d70*/  VIADD R26, R9, 0xfffffffc ;  /* 0xfffffffc091a7836 */ /* 0x001fc60000000000 */
[----:B------:R-:W-:Y:S04]  /*7d80*/  STL [R1+0x28e8], R92 ;  /* 0x0028e85c01007387 */ /* 0x000fe80000100800 */
[----:B------:R-:W-:Y:S04]  /*7d90*/  STL [R1+0x28ec], R92 ;  /* 0x0028ec5c01007387 */ /* 0x000fe80000100800 */
[----:B------:R-:W0:Y:S02]  /*7da0*/  FENCE.VIEW.ASYNC.S ;  /* 0x00000000000073c6 */ /* 0x000e240000000000 */
[----:B0-----:R0:W1:Y:S02]  /*7db0*/  @!UP1 SYNCS.EXCH.64 URZ, [UR4], UR10 ;  /* 0x0000000a04ff95b2 */ /* 0x0010640008000100 */
[----:B------:R-:W-:Y:S04]  /*7dc0*/  STL [R1+0x28f0], R92 ;  /* 0x0028f05c01007387 */ /* 0x000fe80000100800 */
        /* <DEDUP_REMOVED lines=21> */
[----:B------:R-:W-:Y:S01]  /*7f20*/  STL [R1+0x2948], R92 ;  /* 0x0029485c01007387 */ /* 0x000fe20000100800 */
[----:B-1----:R-:W-:Y:S06]  /*7f30*/  BAR.SYNC.DEFER_BLOCKING 0x0 ;  /* 0x0000000000007b1d */ /* 0x002fec0000010000 */
        /* <DEDUP_REMOVED lines=14> */
[----:B------:R-:W-:Y:S04]  /*8020*/  STL.64 [R1+0x2e50], R92 ;  /* 0x002e505c01007387 */ /* 0x000fe80000100a00 */
[----:B------:R-:W-:Y:S04]  /*8030*/  STL [R1+0x2e78], R93 ;  /* 0x002e785d01007387 */ /* 0x000fe80000100800 */
[----:B------:R-:W-:Y:S04]  /*8040*/  STL.64 [R1+0x2e98], R92 ;  /* 0x002e985c01007387 */ /* 0x000fe80000100a00 */
[----:B------:R1:W-:Y:S04]  /*8050*/  STL [R1+0x24f8], R3 ;  /* 0x0024f80301007387 */ /* 0x0003e80000100800 */
[----:B------:R-:W2:Y:S04]  /*8060*/  @!P2 LDG.E.U16 R21, desc[UR6][R88.64] ;  /* 0x000000065815a981 */ /* 0x000ea8000c1e1500 */
[----:B------:R-:W3:Y:S01]  /*8070*/  @!P2 LDG.E.U16 R72, desc[UR6][R86.64] ;  /* 0x000000065648a981 */ /* 0x000ee2000c1e1500 */
[----:B-1----:R-:W-:-:S04]  /*8080*/  IMAD.SHL.U32 R3, R90, 0x2, RZ ;  /* 0x000000025a037824 */ /* 0x002fc800078e00ff */
[----:B------:R-:W-:-:S04]  /*8090*/  IMAD.WIDE R62, R3, 0x2, R86 ;  /* 0x00000002033e7825 */ /* 0x000fc800078e0256 */
[----:B------:R-:W-:Y:S01]  /*80a0*/  IMAD.WIDE R64, R3, 0x2, R88 ;  /* 0x0000000203407825 */ /* 0x000fe200078e0258 */
[----:B------:R-:W4:Y:S04]  /*80b0*/  @!P0 LDG.E.U16 R60, desc[UR6][R62.64] ;  /* 0x000000063e3c8981 */ /* 0x000f28000c1e1500 */
[----:B------:R1:W4:Y:S01]  /*80c0*/  @!P0 LDG.E.U16 R61, desc[UR6][R64.64] ;  /* 0x00000006403d8981 */ /* 0x000322000c1e1500 */
[----:B------:R-:W-:Y:S02]  /*80d0*/  ISETP.GE.U32.AND P0, PT, R8, 0x7ffffefc, PT ;  /* 0x7ffffefc0800780c */ /* 0x000fe40003f06070 */
[----:B------:R-:W-:Y:S01]  /*80e0*/  ISETP.GE.U32.AND P2, PT, R26, 0x7ffffefd, PT ;  /* 0x7ffffefd1a00780c */ /* 0x000fe20003f46070 */
[C---:B------:R-:W-:Y:S02]  /*80f0*/  IMAD.SHL.U32 R3, R90.reuse, 0x4, RZ ;  /* 0x000000045a037824 */ /* 0x040fe400078e00ff */
[----:B------:R-:W-:Y:S01]  /*8100*/  IMAD R8, R90, 0x3, RZ ;  /* 0x000000035a087824 */ /* 0x000fe200078e02ff */
[----:B------:R-:W-:-:S02]  /*8110*/  PRMT R58, RZ, 0x7610, R58 ;  /* 0x00007610ff3a7816 */ /* 0x000fc4000000003a */
[----:B------:R-:W-:Y:S01]  /*8120*/  PRMT R59, RZ, 0x7610, R59 ;  /* 0x00007610ff3b7816 */ /* 0x000fe2000000003b */
[----:B--2---:R-:W-:Y:S04]  /*8130*/  STL.64 [R1+0x2e88], R20 ;  /* 0x002e881401007387 */ /* 0x004fe80000100a00 */
[----:B------:R1:W-:Y:S04]  /*8140*/  STL.64 [R1+0x1698], R64 ;  /* 0x0016984001007387 */ /* 0x0003e80000100a00 */
[----:B------:R2:W-:Y:S04]  /*8150*/  STL.64 [R1+0x1690], R62 ;  /* 0x0016903e01007387 */ /* 0x0005e80000100a00 */
[----:B---3--:R3:W-:Y:S04]  /*8160*/  STL [R1+0x214], R72 ;  /* 0x0002144801007387 */ /* 0x0087e80000100800 */
[----:B----4-:R-:W-:Y:S01]  /*8170*/  STL [R1+0x234], R60 ;  /* 0x0002343c01007387 */ /* 0x010fe20000100800 */
[----:B-1----:R-:W-:-:S03]  /*8180*/  IMAD.WIDE R64, R3, 0x2, R88 ;  /* 0x0000000203407825 */ /* 0x002fc600078e0258 */
[----:B------:R1:W-:Y:S01]  /*8190*/  STL [R1+0x240], R61 ;  /* 0x0002403d01007387 */ /* 0x0003e20000100800 */
[----:B--2---:R-:W-:-:S03]  /*81a0*/  IMAD.WIDE R62, R3, 0x2, R86 ;  /* 0x00000002033e7825 */ /* 0x004fc600078e0256 */
[----:B------:R2:W4:Y:S01]  /*81b0*/  @!P0 LDG.E.U16 R59, desc[UR6][R64.64] ;  /* 0x00000006403b8981 */ /* 0x000522000c1e1500 */
[----:B---3--:R-:W-:-:S03]  /*81c0*/  IMAD.WIDE R72, R8, 0x2, R88 ;  /* 0x0000000208487825 */ /* 0x008fc600078e0258 */
[----:B------:R3:W4:Y:S01]  /*81d0*/  @!P0 LDG.E.U16 R58, desc[UR6][R62.64] ;  /* 0x000000063e3a8981 */ /* 0x000722000c1e1500 */
[----:B-1----:R-:W-:-:S03]  /*81e0*/  IMAD.WIDE R60, R8, 0x2, R86 ;  /* 0x00000002083c7825 */ /* 0x002fc600078e0256 */
[----:B------:R1:W-:Y:S04]  /*81f0*/  STL.64 [R1+0x1688], R72 ;  /* 0x0016884801007387 */ /* 0x0003e80000100a00 */
[----:B------:R0:W-:Y:S04]  /*8200*/  STL.64 [R1+0x1680], R60 ;  /* 0x0016803c01007387 */ /* 0x0001e80000100a00 */
[----:B------:R-:W4:Y:S04]  /*8210*/  @!P2 LDG.E.U16 R67, desc[UR6][R72.64] ;  /* 0x000000064843a981 */ /* 0x000f28000c1e1500 */
[----:B------:R-:W4:Y:S04]  /*8220*/  @!P2 LDG.E.U16 R66, desc[UR6][R60.64] ;  /* 0x000000063c42a981 */ /* 0x000f28000c1e1500 */
[----:B-1----:R-:W4:Y:S04]  /*8230*/  LDL.LU.64 R72, [R1+0x31c8] ;  /* 0x0031c80001487983 */ /* 0x002f280000300a00 */
[----:B0-----:R-:W4:Y:S01]  /*8240*/  LDL.LU.64 R60, [R1+0x31c0] ;  /* 0x0031c000013c7983 */ /* 0x001f220000300a00 */
[----:B------:R-:W-:-:S02]  /*8250*/  VIADD R26, R9, 0xfffffffa ;  /* 0xfffffffa091a7836 */ /* 0x000fc40000000000 */
[----:B------:R-:W-:Y:S01]  /*8260*/  VIADD R8, R9, 0xfffffff9 ;  /* 0xfffffff909087836 */ /* 0x000fe20000000000 */
[----:B------:R2:W-:Y:S02]  /*8270*/  STL.64 [R1+0x1678], R64 ;  /* 0x0016784001007387 */ /* 0x0005e40000100a00 */
[----:B------:R-:W-:Y:S02]  /*8280*/  ISETP.GE.U32.AND P2, PT, R26, 0x7ffffefb, PT ;  /* 0x7ffffefb1a00780c */ /* 0x000fe40003f46070 */
[----:B------:R-:W-:Y:S01]  /*8290*/  ISETP.GE.U32.AND P0, PT, R8, 0x7ffffefa, PT ;  /* 0x7ffffefa0800780c */ /* 0x000fe20003f06070 */
[----:B------:R3:W-:Y:S01]  /*82a0*/  STL.64 [R1+0x1670], R62 ;  /* 0x0016703e01007387 */ /* 0x0007e20000100a00 */
[C---:B------:R-:W-:Y:S02]  /*82b0*/  IMAD R8, R90.reuse, 0x5, RZ ;  /* 0x000000055a087824 */ /* 0x040fe400078e02ff */
[----:B------:R-:W-:-:S04]  /*82c0*/  IMAD R3, R90, 0x6, RZ ;  /* 0x000000065a037824 */ /* 0x000fc800078e02ff */
[----:B--2---:R-:W-:-:S04]  /*82d0*/  IMAD.WIDE R64, R3, 0x2, R88 ;  /* 0x0000000203407825 */ /* 0x004fc800078e0258 */
[----:B---3--:R-:W-:Y:S01]  /*82e0*/  IMAD.WIDE R62, R3, 0x2, R86 ;  /* 0x00000002033e7825 */ /* 0x008fe200078e0256 */
[----:B----4-:R-:W-:Y:S04]  /*82f0*/  STL [R1+0x590], R58 ;  /* 0x0005903a01007387 */ /* 0x010fe80000100800 */
[----:B------:R0:W-:Y:S02]  /*8300*/  STL [R1+0x594], R59 ;  /* 0x0005943b01007387 */ /* 0x0001e40000100800 */
[----:B0-----:R-:W-:Y:S02]  /*8310*/  IMAD.WIDE R58, R8, 0x2, R88 ;  /* 0x00000002083a7825 */ /* 0x001fe400078e0258 */
[----:B------:R-:W-:Y:S04]  /*8320*/  STL [R1+0x24c], R66 ;  /* 0x00024c4201007387 */ /* 0x000fe80000100800 */
[----:B------:R0:W-:Y:S01]  /*8330*/  STL [R1+0x250], R67 ;  /* 0x0002504301007387 */ /* 0x0001e20000100800 */
[----:B------:R-:W-:-:S02]  /*8340*/  PRMT R73, RZ, 0x7610, R73 ;  /* 0x00007610ff497816 */ /* 0x000fc40000000049 */
[----:B------:R-:W-:Y:S02]  /*8350*/  PRMT R72, RZ, 0x7610, R72 ;  /* 0x00007610ff487816 */ /* 0x000fe40000000048 */
[----:B------:R-:W-:Y:S02]  /*8360*/  PRMT R60, RZ, 0x7610, R60 ;  /* 0x00007610ff3c7816 */ /* 0x000fe4000000003c */
[----:B------:R-:W-:Y:S01]  /*8370*/  PRMT R61, RZ, 0x7610, R61 ;  /* 0x00007610ff3d7816 */ /* 0x000fe2000000003d */
[----:B0-----:R-:W-:Y:S01]  /*8380*/  IMAD.WIDE R66, R8, 0x2, R86 ;  /* 0x0000000208427825 */ /* 0x001fe200078e0256 */
[----:B------:R0:W-:Y:S04]  /*8390*/  STL.64 [R1+0x1668], R58 ;  /* 0x0016683a01007387 */ /* 0x0001e80000100a00 */
[----:B------:R1:W-:Y:S04]  /*83a0*/  STL.64 [R1+0x1660], R66 ;  /* 0x0016604201007387 */ /* 0x0003e80000100a00 */
[----:B------:R-:W2:Y:S04]  /*83b0*/  @!P2 LDG.E.U16 R73, desc[UR6][R58.64] ;  /* 0x000000063a49a981 */ /* 0x000ea8000c1e1500 */
[----:B------:R-:W3:Y:S04]  /*83c0*/  @!P2 LDG.E.U16 R72, desc[UR6][R66.64] ;  /* 0x000000064248a981 */ /* 0x000ee8000c1e1500 */
[----:B------:R-:W4:Y:S04]  /*83d0*/  @!P0 LDG.E.U16 R60, desc[UR6][R62.64] ;  /* 0x000000063e3c8981 */ /* 0x000f28000c1e1500 */
[----:B0-----:R-:W4:Y:S04]  /*83e0*/  LDL.LU.64 R58, [R1+0x31b8] ;  /* 0x0031b800013a7983 */ /* 0x001f280000300a00 */
[----:B-1----:R-:W4:Y:S04]  /*83f0*/  LDL.LU.64 R66, [R1+0x31b0] ;  /* 0x0031b00001427983 */ /* 0x002f280000300a00 */
[----:B------:R0:W4:Y:S01]  /*8400*/  @!P0 LDG.E.U16 R61, desc[UR6][R64.64] ;  /* 0x00000006403d8981 */ /* 0x000122000c1e1500 */
[----:B------:R-:W-:-:S02]  /*8410*/  VIADD R8, R9, 0xfffffff7 ;  /* 0xfffffff709087836 */ /* 0x000fc40000000000 */
[----:B------:R-:W-:-:S03]  /*8420*/  VIADD R26, R9, 0xfffffff8 ;  /* 0xfffffff8091a7836 */ /* 0x000fc60000000000 */
[----:B------:R-:W-:Y:S02]  /*8430*/  ISETP.GE.U32.AND P0, PT, R8, 0x7ffffef8, PT ;  /* 0x7ffffef80800780c */ /* 0x000fe40003f06070 */
[----:B------:R-:W-:Y:S01]  /*8440*/  ISETP.GE.U32.AND P2, PT, R26, 0x7ffffef9, PT ;  /* 0x7ffffef91a00780c */ /* 0x000fe20003f46070 */
[----:B------:R0:W-:Y:S01]  /*8450*/  STL.64 [R1+0x1658], R64 ;  /* 0x0016584001007387 */ /* 0x0001e20000100a00 */
[C---:B------:R-:W-:Y:S02]  /*8460*/  IMAD.SHL.U32 R3, R90.reuse, 0x8, RZ ;  /* 0x000000085a037824 */ /* 0x040fe400078e00ff */
[----:B------:R-:W-:Y:S01]  /*8470*/  IMAD R8, R90, 0x7, RZ ;  /* 0x000000075a087824 */ /* 0x000fe200078e02ff */
[----:B------:R1:W-:Y:S01]  /*8480*/  STL.64 [R1+0x1650], R62 ;  /* 0x0016503e01007387 */ /* 0x0003e20000100a00 */
[----:B0-----:R-:W-:-:S04]  /*8490*/  IMAD.WIDE R64, R3, 0x2, R88 ;  /* 0x0000000203407825 */ /* 0x001fc800078e0258 */
[----:B-1----:R-:W-:Y:S01]  /*84a0*/  IMAD.WIDE R62, R3, 0x2, R86 ;  /* 0x00000002033e7825 */ /* 0x002fe200078e0256 */
[----:B---3--:R-:W-:Y:S04]  /*84b0*/  STL [R1+0x57c], R72 ;  /* 0x00057c4801007387 */ /* 0x008fe80000100800 */
[----:B--2---:R0:W-:Y:S01]  /*84c0*/  STL [R1+0x584], R73 ;  /* 0x0005844901007387 */ /* 0x0041e20000100800 */
[----:B----4-:R-:W-:-:S03]  /*84d0*/  PRMT R58, RZ, 0x7610, R58 ;  /* 0x00007610ff3a7816 */ /* 0x010fc6000000003a */
[----:B------:R-:W-:Y:S01]  /*84e0*/  STL [R1+0x588], R60 ;  /* 0x0005883c01007387 */ /* 0x000fe20000100800 */
[----:B------:R-:W-:Y:S02]  /*84f0*/  PRMT R59, RZ, 0x7610, R59 ;  /* 0x00007610ff3b7816 */ /* 0x000fe4000000003b */
[----:B------:R-:W-:Y:S02]  /*8500*/  PRMT R67, RZ, 0x7610, R67 ;  /* 0x00007610ff437816 */ /* 0x000fe40000000043 */
[----:B------:R-:W-:Y:S01]  /*8510*/  PRMT R66, RZ, 0x7610, R66 ;  /* 0x00007610ff427816 */ /* 0x000fe20000000042 */
[C---:B0-----:R-:W-:Y:S01]  /*8520*/  IMAD.WIDE R72, R8.reuse, 0x2, R88 ;  /* 0x0000000208487825 */ /* 0x041fe200078e0258 */
[----:B------:R0:W-:Y:S04]  /*8530*/  STL [R1+0x58c], R61 ;  /* 0x00058c3d01007387 */ /* 0x0001e80000100800 */
[----:B------:R-:W2:Y:S04]  /*8540*/  @!P0 LDG.E.U16 R58, desc[UR6][R62.64] ;  /* 0x000000063e3a8981 */ /* 0x000ea8000c1e1500 */
[----:B------:R1:W3:Y:S01]  /*8550*/  @!P0 LDG.E.U16 R59, desc[UR6][R64.64] ;  /* 0x00000006403b8981 */ /* 0x0002e2000c1e1500 */
[----:B0-----:R-:W-:-:S03]  /*8560*/  IMAD.WIDE R60, R8, 0x2, R86 ;  /* 0x00000002083c7825 */ /* 0x001fc600078e0256 */
[----:B------:R0:W-:Y:S04]  /*8570*/  STL.64 [R1+0x1648], R72 ;  /* 0x0016484801007387 */ /* 0x0001e80000100a00 */
[----:B------:R4:W-:Y:S04]  /*8580*/  STL.64 [R1+0x1640], R60 ;  /* 0x0016403c01007387 */ /* 0x0009e80000100a00 */
[----:B------:R-:W3:Y:S04]  /*8590*/  @!P2 LDG.E.U16 R67, desc[UR6][R72.64] ;  /* 0x000000064843a981 */ /* 0x000ee8000c1e1500 */
[----:B------:R-:W3:Y:S04]  /*85a0*/  @!P2 LDG.E.U16 R66, desc[UR6][R60.64] ;  /* 0x000000063c42a981 */ /* 0x000ee8000c1e1500 */
[----:B0-----:R-:W3:Y:S04]  /*85b0*/  LDL.LU.64 R72, [R1+0x31a8] ;  /* 0x0031a80001487983 */ /* 0x001ee80000300a00 */
[----:B----4-:R-:W4:Y:S01]  /*85c0*/  LDL.LU.64 R60, [R1+0x31a0] ;  /* 0x0031a000013c7983 */ /* 0x010f220000300a00 */
[C---:B------:R-:W-:Y:S01]  /*85d0*/  IADD3 R26, PT, PT, R9.reuse, -0xa, RZ ;  /* 0xfffffff6091a7810 */ /* 0x040fe20007ffe0ff */
[----:B------:R-:W-:-:S03]  /*85e0*/  VIADD R8, R9, 0xfffffff5 ;  /* 0xfffffff509087836 */ /* 0x000fc60000000000 */
[----:B------:R-:W-:Y:S01]  /*85f0*/  ISETP.GE.U32.AND P2, PT, R26, 0x7ffffef7, PT ;  /* 0x7ffffef71a00780c */ /* 0x000fe20003f46070 */
[----:B------:R1:W-:Y:S01]  /*8600*/  STL.64 [R1+0x1638], R64 ;  /* 0x0016384001007387 */ /* 0x0003e20000100a00 */
[----:B------:R-:W-:Y:S01]  /*8610*/  ISETP.GE.U32.AND P0, PT, R8, 0x7ffffef6, PT ;  /* 0x7ffffef60800780c */ /* 0x000fe20003f06070 */
[C---:B------:R-:W-:Y:S02]  /*8620*/  IMAD R8, R90.reuse, 0x9, RZ ;  /* 0x000000095a087824 */ /* 0x040fe400078e02ff */
[----:B------:R0:W-:Y:S01]  /*8630*/  STL.64 [R1+0x1630], R62 ;  /* 0x0016303e01007387 */ /* 0x0001e20000100a00 */
[----:B------:R-:W-:-:S04]  /*8640*/  IMAD R3, R90, 0xa, RZ ;  /* 0x0000000a5a037824 */ /* 0x000fc800078e02ff */
[----:B-1----:R-:W-:-:S04]  /*8650*/  IMAD.WIDE R64, R3, 0x2, R88 ;  /* 0x0000000203407825 */ /* 0x002fc800078e0258 */
[----:B0-----:R-:W-:Y:S01]  /*8660*/  IMAD.WIDE R62, R3, 0x2, R86 ;  /* 0x00000002033e7825 */ /* 0x001fe200078e0256 */
[----:B--2---:R-:W-:Y:S04]  /*8670*/  STL [R1+0x20c], R58 ;  /* 0x00020c3a01007387 */ /* 0x004fe80000100800 */
[----:B---3--:R0:W-:Y:S02]  /*8680*/  STL [R1+0x210], R59 ;  /* 0x0002103b01007387 */ /* 0x0081e40000100800 */
[----:B0-----:R-:W-:Y:S02]  /*8690*/  IMAD.WIDE R58, R8, 0x2, R88 ;  /* 0x00000002083a7825 */ /* 0x001fe400078e0258 */
[----:B------:R-:W-:Y:S04]  /*86a0*/  STL [R1+0x694], R66 ;  /* 0x0006944201007387 */ /* 0x000fe80000100800 */
[----:B------:R0:W-:Y:S01]  /*86b0*/  STL [R1+0x698], R67 ;  /* 0x0006984301007387 */ /* 0x0001e20000100800 */
[----:B------:R-:W-:-:S02]  /*86c0*/  PRMT R73, RZ, 0x7610, R73 ;  /* 0x00007610ff497816 */ /* 0x000fc40000000049 */
[----:B------:R-:W-:Y:S02]  /*86d0*/  PRMT R72, RZ, 0x7610, R72 ;  /* 0x00007610ff487816 */ /* 0x000fe40000000048 */
[----:B----4-:R-:W-:Y:S02]  /*86e0*/  PRMT R60, RZ, 0x7610, R60 ;  /* 0x00007610ff3c7816 */ /* 0x010fe4000000003c */
        /* <DEDUP_REMOVED lines=15> */
[C---:B------:R-:W-:Y:S02]  /*87e0*/  IMAD R3, R90.reuse, 0xc, RZ ;  /* 0x0000000c5a037824 */ /* 0x040fe400078e02ff */
        /* <DEDUP_REMOVED lines=137> */
[----:B------:R-:W-:Y:S01]  /*9080*/  ISETP.GE.U32.AND P2, PT, R26, 0x7ffffeeb, PT ;  /* 0x7ffffeeb1a00780c */ /* 0x000fe20003f46070 */
[----:B------:R-:W-:Y:S01]  /*9090*/  IMAD R3, R90, 0x15, RZ ;  /* 0x000000155a037824 */ /* 0x000fe200078e02ff */
[----:B------:R0:W-:Y:S01]  /*90a0*/  STL.64 [R1+0x1570], R62 ;  /* 0x0015703e01007387 */ /* 0x0001e20000100a00 */
[----:B------:R-:W-:Y:S01]  /*90b0*/  ISETP.GE.U32.AND P0, PT, R8, 0x7ffffeea, PT ;  /* 0x7ffffeea0800780c */ /* 0x000fe20003f06070 */
        /* <DEDUP_REMOVED lines=9> */
[----:B------:R-:W-:Y:S01]  /*9150*/  PRMT R73, RZ, 0x7610, R73 ;  /* 0x00007610ff497816 */ /* 0x000fe20000000049 */
[----:B0-----:R-:W-:-:S05]  /*9160*/  IMAD.WIDE R66, R3, 0x2, R86 ;  /* 0x0000000203427825 */ /* 0x001fca00078e0256 */
[----:B------:R-:W2:Y:S01]  /*9170*/  @!P2 LDG.E.U16 R73, desc[UR6][R58.64] ;  /* 0x000000063a49a981 */ /* 0x000ea2000c1e1500 */
[----:B----4-:R-:W-:-:S03]  /*9180*/  PRMT R60, RZ, 0x7610, R60 ;  /* 0x00007610ff3c7816 */ /* 0x010fc6000000003c */
[----:B------:R-:W3:Y:S01]  /*9190*/  @!P2 LDG.E.U16 R72, desc[UR6][R66.64] ;  /* 0x000000064248a981 */ /* 0x000ee2000c1e1500 */
[----:B------:R-:W-:-:S03]  /*91a0*/  PRMT R61, RZ, 0x7610, R61 ;  /* 0x00007610ff3d7816 */ /* 0x000fc6000000003d */
[----:B------:R0:W-:Y:S04]  /*91b0*/  STL.64 [R1+0x1568], R58 ;  /* 0x0015683a01007387 */ /* 0x0001e80000100a00 */
[----:B------:R1:W-:Y:S04]  /*91c0*/  STL.64 [R1+0x1560], R66 ;  /* 0x0015604201007387 */ /* 0x0003e80000100a00 */
[----:B------:R-:W4:Y:S04]  /*91d0*/  @!P0 LDG.E.U16 R60, desc[UR6][R62.64] ;  /* 0x000000063e3c8981 */ /* 0x000f28000c1e1500 */
[----:B0-----:R-:W4:Y:S04]  /*91e0*/  LDL.LU.64 R58, [R1+0x3138] ;  /* 0x00313800013a7983 */ /* 0x001f280000300a00 */
[----:B-1----:R-:W4:Y:S04]  /*91f0*/  LDL.LU.64 R66, [R1+0x3130] ;  /* 0x0031300001427983 */ /* 0x002f280000300a00 */
[----:B------:R0:W4:Y:S01]  /*9200*/  @!P0 LDG.E.U16 R61, desc[UR6][R64.64] ;  /* 0x00000006403d8981 */ /* 0x000122000c1e1500 */
        /* <DEDUP_REMOVED lines=8> */
[----:B0-----:R-:W-:-:S04]  /*9290*/  IMAD.WIDE R64, R8, 0x2, R88 ;  /* 0x0000000208407825 */ /* 0x001fc800078e0258 */
[C---:B-1----:R-:W-:Y:S01]  /*92a0*/  IMAD.WIDE R62, R3.reuse, 0x2, R86 ;  /* 0x00000002033e7825 */ /* 0x042fe200078e0256 */
[----:B---3--:R-:W-:Y:S04]  /*92b0*/  STL [R1+0x530], R72 ;  /* 0x0005304801007387 */ /* 0x008fe80000100800 */
[----:B--2---:R0:W-:Y:S02]  /*92c0*/  STL [R1+0x534], R73 ;  /* 0x0005344901007387 */ /* 0x0041e40000100800 */
[----:B0-----:R-:W-:Y:S01]  /*92d0*/  IMAD.WIDE R72, R3, 0x2, R88 ;  /* 0x0000000203487825 */ /* 0x001fe200078e0258 */
[----:B----4-:R-:W-:-:S04]  /*92e0*/  PRMT R58, RZ, 0x7610, R58 ;  /* 0x00007610ff3a7816 */ /* 0x010fc8000000003a */
[----:B------:R-:W-:Y:S01]  /*92f0*/  STL.64 [R1+0x1548], R72 ;  /* 0x0015484801007387 */ /* 0x000fe20000100a00 */
[----:B------:R-:W-:-:S03]  /*9300*/  PRMT R67, RZ, 0x7610, R67 ;  /* 0x00007610ff437816 */ /* 0x000fc60000000043 */
[----:B------:R-:W-:Y:S01]  /*9310*/  STL [R1+0x538], R60 ;  /* 0x0005383c01007387 */ /* 0x000fe20000100800 */
[----:B------:R-:W-:-:S03]  /*9320*/  PRMT R59, RZ, 0x7610, R59 ;  /* 0x00007610ff3b7816 */ /* 0x000fc6000000003b */
[----:B------:R0:W-:Y:S01]  /*9330*/  STL [R1+0x53c], R61 ;  /* 0x00053c3d01007387 */ /* 0x0001e20000100800 */
[----:B------:R-:W-:-:S03]  /*9340*/  PRMT R66, RZ, 0x7610, R66 ;  /* 0x00007610ff427816 */ /* 0x000fc60000000042 */
[----:B------:R1:W-:Y:S04]  /*9350*/  STL.64 [R1+0x1540], R62 ;  /* 0x0015403e01007387 */ /* 0x0003e80000100a00 */
[----:B------:R-:W2:Y:S01]  /*9360*/  @!P2 LDG.E.U16 R67, desc[UR6][R72.64] ;  /* 0x000000064843a981 */ /* 0x000ea2000c1e1500 */
[----:B0-----:R-:W-:-:S03]  /*9370*/  IMAD.WIDE R60, R8, 0x2, R86 ;  /* 0x00000002083c7825 */ /* 0x001fc600078e0256 */
[----:B------:R0:W3:Y:S04]  /*9380*/  @!P0 LDG.E.U16 R59, desc[UR6][R64.64] ;  /* 0x00000006403b8981 */ /* 0x0000e8000c1e1500 */
[----:B------:R4:W2:Y:S04]  /*9390*/  @!P0 LDG.E.U16 R58, desc[UR6][R60.64] ;  /* 0x000000063c3a8981 */ /* 0x0008a8000c1e1500 */
[----:B------:R-:W3:Y:S04]  /*93a0*/  LDL.LU.64 R72, [R1+0x3128] ;  /* 0x0031280001487983 */ /* 0x000ee80000300a00 */
[----:B------:R-:W3:Y:S04]  /*93b0*/  @!P2 LDG.E.U16 R66, desc[UR6][R62.64] ;  /* 0x000000063e42a981 */ /* 0x000ee8000c1e1500 */
[----:B-1----:R-:W3:Y:S01]  /*93c0*/  LDL.LU.64 R62, [R1+0x3120] ;  /* 0x00312000013e7983 */ /* 0x002ee20000300a00 */
[----:B------:R-:W-:-:S02]  /*93d0*/  VIADD R26, R9, 0xffffffe6 ;  /* 0xffffffe6091a7836 */ /* 0x000fc40000000000 */
[----:B------:R-:W-:-:S03]  /*93e0*/  VIADD R3, R9, 0xffffffe5 ;  /* 0xffffffe509037836 */ /* 0x000fc60000000000 */
[----:B------:R-:W-:Y:S02]  /*93f0*/  ISETP.GE.U32.AND P2, PT, R26, 0x7ffffee7, PT ;  /* 0x7ffffee71a00780c */ /* 0x000fe40003f46070 */
[----:B------:R-:W-:Y:S01]  /*9400*/  ISETP.GE.U32.AND P0, PT, R3, 0x7ffffee6, PT ;  /* 0x7ffffee60300780c */ /* 0x000fe20003f06070 */
[C---:B------:R-:W-:Y:S01]  /*9410*/  IMAD R3, R90.reuse, 0x19, RZ ;  /* 0x000000195a037824 */ /* 0x040fe200078e02ff */
[----:B------:R0:W-:Y:S01]  /*9420*/  STL.64 [R1+0x1538], R64 ;  /* 0x0015384001007387 */ /* 0x0001e20000100a00 */
[----:B------:R-:W-:-:S03]  /*9430*/  IMAD R8, R90, 0x1a, RZ ;  /* 0x0000001a5a087824 */ /* 0x000fc600078e02ff */
[----:B------:R4:W-:Y:S01]  /*9440*/  STL.64 [R1+0x1530], R60 ;  /* 0x0015303c01007387 */ /* 0x0009e20000100a00 */
[----:B0-----:R-:W-:-:S04]  /*9450*/  IMAD.WIDE R64, R8, 0x2, R86 ;  /* 0x0000000208407825 */ /* 0x001fc800078e0256 */
[----:B----4-:R-:W-:Y:S01]  /*9460*/  IMAD.WIDE R60, R3, 0x2, R86 ;  /* 0x00000002033c7825 */ /* 0x010fe200078e0256 */
[----:B--2---:R-:W-:Y:S01]  /*9470*/  STL [R1+0x1c0], R58 ;  /* 0x0001c03a01007387 */ /* 0x004fe20000100800 */
[----:B---3--:R-:W-:-:S03]  /*9480*/  PRMT R72, RZ, 0x7610, R72 ;  /* 0x00007610ff487816 */ /* 0x008fc60000000048 */
[----:B------:R0:W-:Y:S01]  /*9490*/  STL [R1+0x1c4], R59 ;  /* 0x0001c43b01007387 */ /* 0x0001e20000100800 */
[----:B------:R-:W-:-:S03]  /*94a0*/  PRMT R73, RZ, 0x7610, R73 ;  /* 0x00007610ff497816 */ /* 0x000fc60000000049 */
[----:B------:R-:W-:Y:S04]  /*94b0*/  STL [R1+0x684], R66 ;  /* 0x0006844201007387 */ /* 0x000fe80000100800 */
[----:B------:R1:W-:Y:S01]  /*94c0*/  STL [R1+0x688], R67 ;  /* 0x0006884301007387 */ /* 0x0003e20000100800 */
[----:B0-----:R-:W-:-:S03]  /*94d0*/  IMAD.WIDE R58, R3, 0x2, R88 ;  /* 0x00000002033a7825 */ /* 0x001fc600078e0258 */
[----:B------:R-:W2:Y:S01]  /*94e0*/  @!P2 LDG.E.U16 R72, desc[UR6][R60.64] ;  /* 0x000000063c48a981 */ /* 0x000ea2000c1e1500 */
[----:B------:R-:W-:Y:S02]  /*94f0*/  PRMT R62, RZ, 0x7610, R62 ;  /* 0x00007610ff3e7816 */ /* 0x000fe4000000003e */
[----:B------:R-:W-:Y:S01]  /*9500*/  PRMT R63, RZ, 0x7610, R63 ;  /* 0x00007610ff3f7816 */ /* 0x000fe2000000003f */
[----:B------:R0:W-:Y:S01]  /*9510*/  STL.64 [R1+0x1528], R58 ;  /* 0x0015283a01007387 */ /* 0x0001e20000100a00 */
[----:B-1----:R-:W-:-:S03]  /*9520*/  IMAD.WIDE R66, R8, 0x2, R88 ;  /* 0x0000000208427825 */ /* 0x002fc600078e0258 */
[----:B------:R-:W3:Y:S04]  /*9530*/  @!P2 LDG.E.U16 R73, desc[UR6][R58.64] ;  /* 0x000000063a49a981 */ /* 0x000ee8000c1e1500 */
[----:B------:R1:W-:Y:S04]  /*9540*/  STL.64 [R1+0x1520], R60 ;  /* 0x0015203c01007387 */ /* 0x0003e80000100a00 */
        /* <DEDUP_REMOVED lines=12> */
[----:B------:R-:W-:Y:S01]  /*9610*/  PRMT R0, RZ, 0x7610, R0 ;  /* 0x00007610ff007816 */ /* 0x000fe20000000000 */
[----:B0-----:R-:W-:-:S04]  /*9620*/  IMAD.WIDE R66, R3, 0x2, R88 ;  /* 0x0000000203427825 */ /* 0x001fc800078e0258 */
[----:B-1----:R-:W-:Y:S01]  /*9630*/  IMAD.WIDE R64, R8, 0x2, R88 ;  /* 0x0000000208407825 */ /* 0x002fe200078e0258 */
[----:B------:R-:W4:Y:S04]  /*9640*/  @!P2 LDG.E.U16 R2, desc[UR6][R66.64] ;  /* 0x000000064202a981 */ /* 0x000f28000c1e1500 */
[----:B--2---:R-:W-:Y:S04]  /*9650*/  STL [R1+0x1b0], R72 ;  /* 0x0001b04801007387 */ /* 0x004fe80000100800 */
[----:B---3--:R0:W-:Y:S04]  /*9660*/  STL [R1+0x1b4], R73 ;  /* 0x0001b44901007387 */ /* 0x0081e80000100800 */
[----:B------:R1:W-:Y:S04]  /*9670*/  STL.64 [R1+0x1508], R66 ;  /* 0x0015084201007387 */ /* 0x0003e80000100a00 */
[----:B----4-:R-:W-:Y:S01]  /*9680*/  STL [R1+0x1b8], R62 ;  /* 0x0001b83e01007387 */ /* 0x010fe20000100800 */
[----:B0-----:R-:W-:-:S05]  /*9690*/  IMAD.WIDE R72, R3, 0x2, R86 ;  /* 0x0000000203487825 */ /* 0x001fca00078e0256 */
[----:B------:R0:W2:Y:S01]  /*96a0*/  @!P2 LDG.E.U16 R0, desc[UR6][R72.64] ;  /* 0x000000064800a981 */ /* 0x0000a2000c1e1500 */
[----:B------:R-:W-:Y:S02]  /*96b0*/  PRMT R60, RZ, 0x7610, R60 ;  /* 0x00007610ff3c7816 */ /* 0x000fe4000000003c */
[----:B------:R-:W-:Y:S01]  /*96c0*/  PRMT R61, RZ, 0x7610, R61 ;  /* 0x00007610ff3d7816 */ /* 0x000fe2000000003d */
[----:B------:R3:W-:Y:S04]  /*96d0*/  STL [R1+0x1bc], R63 ;  /* 0x0001bc3f01007387 */ /* 0x0007e80000100800 */
[----:B------:R0:W-:Y:S04]  /*96e0*/  STL.64 [R1+0x1500], R72 ;  /* 0x0015004801007387 */ /* 0x0001e80000100a00 */
[----:B-1----:R-:W4:Y:S01]  /*96f0*/  LDL.LU.64 R66, [R1+0x3108] ;  /* 0x0031080001427983 */ /* 0x002f220000300a00 */
[----:B---3--:R-:W-:-:S03]  /*9700*/  IMAD.WIDE R62, R8, 0x2, R86 ;  /* 0x00000002083e7825 */ /* 0x008fc600078e0256 */
[----:B------:R1:W3:Y:S04]  /*9710*/  @!P0 LDG.E.U16 R61, desc[UR6][R64.64] ;  /* 0x00000006403d8981 */ /* 0x0002e8000c1e1500 */
[----:B------:R0:W3:Y:S01]  /*9720*/  @!P0 LDG.E.U16 R60, desc[UR6][R62.64] ;  /* 0x000000063e3c8981 */ /* 0x0000e2000c1e1500 */
[C---:B------:R-:W-:Y:S02]  /*9730*/  VIADD R3, R9.reuse, 0xffffffe1 ;  /* 0xffffffe109037836 */ /* 0x040fe40000000000 */
[----:B------:R-:W-:-:S03]  /*9740*/  VIADD R26, R9, 0xffffffe2 ;  /* 0xffffffe2091a7836 */ /* 0x000fc60000000000 */
[----:B------:R-:W-:Y:S02]  /*9750*/  ISETP.GE.U32.AND P0, PT, R3, 0x7ffffee2, PT ;  /* 0x7ffffee20300780c */ /* 0x000fe40003f06070 */
[----:B------:R-:W-:Y:S01]  /*9760*/  ISETP.GE.U32.AND P2, PT, R26, 0x7ffffee3, PT ;  /* 0x7ffffee31a00780c */ /* 0x000fe20003f46070 */
[C---:B------:R-:W-:Y:S01]  /*9770*/  IMAD R8, R90.reuse, 0x1e, RZ ;  /* 0x0000001e5a087824 */ /* 0x040fe200078e02ff */
[----:B------:R1:W-:Y:S01]  /*9780*/  STL [R1+0x1d8], R2 ;  /* 0x0001d80201007387 */ /* 0x0003e20000100800 */
[----:B------:R-:W-:Y:S01]  /*9790*/  IMAD R3, R90, 0x1d, RZ ;  /* 0x0000001d5a037824 */ /* 0x000fe200078e02ff */
[----:B------:R-:W-:Y:S02]  /*97a0*/  PRMT R58, RZ, 0x7610, R58 ;  /* 0x00007610ff3a7816 */ /* 0x000fe4000000003a */
[----:B------:R-:W-:Y:S01]  /*97b0*/  PRMT R59, RZ, 0x7610, R59 ;  /* 0x00007610ff3b7816 */ /* 0x000fe2000000003b */
[--C-:B0-----:R-:W-:Y:S01]  /*97c0*/  IMAD.WIDE R72, R3, 0x2, R88.reuse ;  /* 0x0000000203487825 */ /* 0x101fe200078e0258 */
[----:B-1----:R-:W3:Y:S04]  /*97d0*/  LDL.LU R2, [R1+0x3100] ;  /* 0x0031000001027983 */ /* 0x002ee80000300800 */
[----:B------:R0:W-:Y:S02]  /*97e0*/  STL.64 [R1+0x14f8], R64 ;  /* 0x0014f84001007387 */ /* 0x0001e40000100a00 */
[----:B0-----:R-:W-:-:S05]  /*97f0*/  IMAD.WIDE R64, R8, 0x2, R88 ;  /* 0x0000000208407825 */ /* 0x001fca00078e0258 */
[----:B------:R0:W3:Y:S04]  /*9800*/  @!P0 LDG.E.U16 R59, desc[UR6][R64.64] ;  /* 0x00000006403b8981 */ /* 0x0000e8000c1e1500 */
[----:B--2---:R-:W-:Y:S04]  /*9810*/  STL [R1+0x2d9c], R0 ;  /* 0x002d9c0001007387 */ /* 0x004fe80000100800 */
[----:B------:R1:W-:Y:S01]  /*9820*/  STL.64 [R1+0x14f0], R62 ;  /* 0x0014f03e01007387 */ /* 0x0003e20000100a00 */
[----:B----4-:R-:W-:Y:S02]  /*9830*/  PRMT R67, RZ, 0x7610, R67 ;  /* 0x00007610ff437816 */ /* 0x010fe40000000043 */
[----:B------:R-:W-:Y:S01]  /*9840*/  PRMT R66, RZ, 0x7610, R66 ;  /* 0x00007610ff427816 */ /* 0x000fe20000000042 */
[----:B-1----:R-:W-:-:S03]  /*9850*/  IMAD.WIDE R62, R8, 0x2, R86 ;  /* 0x00000002083e7825 */ /* 0x002fc600078e0256 */
[----:B------:R-:W2:Y:S04]  /*9860*/  @!P2 LDG.E.U16 R67, desc[UR6][R72.64] ;  /* 0x000000064843a981 */ /* 0x000ea8000c1e1500 */
[----:B---3--:R-:W-:Y:S04]  /*9870*/  STL [R1+0x524], R60 ;  /* 0x0005243c01007387 */ /* 0x008fe80000100800 */
[----:B------:R1:W-:Y:S04]  /*9880*/  STL [R1+0x528], R61 ;  /* 0x0005283d01007387 */ /* 0x0003e80000100800 */
[----:B------:R3:W4:Y:S01]  /*9890*/  @!P0 LDG.E.U16 R58, desc[UR6][R62.64] ;  /* 0x000000063e3a8981 */ /* 0x000722000c1e1500 */
[----:B-1----:R-:W-:-:S03]  /*98a0*/  IMAD.WIDE R60, R3, 0x2, R86 ;  /* 0x00000002033c7825 */ /* 0x002fc600078e0256 */
[----:B------:R1:W-:Y:S04]  /*98b0*/  STL.64 [R1+0x14e8], R72 ;  /* 0x0014e84801007387 */ /* 0x0003e80000100a00 */
[----:B------:R0:W-:Y:S04]  /*98c0*/  STL.64 [R1+0x14e0], R60 ;  /* 0x0014e03c01007387 */ /* 0x0001e80000100a00 */
[----:B------:R-:W2:Y:S04]  /*98d0*/  @!P2 LDG.E.U16 R66, desc[UR6][R60.64] ;  /* 0x000000063c42a981 */ /* 0x000ea8000c1e1500 */
[----:B-1----:R-:W2:Y:S04]  /*98e0*/  LDL.LU.64 R72, [R1+0x30f8] ;  /* 0x0030f80001487983 */ /* 0x002ea80000300a00 */
[----:B0-----:R-:W2:Y:S01]  /*98f0*/  LDL.LU.64 R60, [R1+0x30f0] ;  /* 0x0030f000013c7983 */ /* 0x001ea20000300a00 */
[----:B------:R-:W-:-:S02]  /*9900*/  VIADD R26, R9, 0xffffffe0 ;  /* 0xffffffe0091a7836 */ /* 0x000fc40000000000 */
[----:B------:R-:W-:Y:S01]  /*9910*/  VIADD R3, R9, 0xffffffdf ;  /* 0xffffffdf09037836 */ /* 0x000fe20000000000 */
[----:B------:R0:W-:Y:S02]  /*9920*/  STL.64 [R1+0x14d8], R64 ;  /* 0x0014d84001007387 */ /* 0x0001e40000100a00 */
[----:B------:R-:W-:Y:S02]  /*9930*/  ISETP.GE.U32.AND P2, PT, R26, 0x7ffffee1, PT ;  /* 0x7ffffee11a00780c */ /* 0x000fe40003f46070 */
[----:B------:R-:W-:Y:S01]  /*9940*/  ISETP.GE.U32.AND P0, PT, R3, 0x7ffffee0, PT ;  /* 0x7ffffee00300780c */ /* 0x000fe20003f06070 */
[----:B------:R3:W-:Y:S01]  /*9950*/  STL.64 [R1+0x14d0], R62 ;  /* 0x0014d03e01007387 */ /* 0x0007e20000100a00 */
[C---:B------:R-:W-:Y:S02]  /*9960*/  IMAD R3, R90.reuse, 0x1f, RZ ;  /* 0x0000001f5a037824 */ /* 0x040fe400078e02ff */
[----:B------:R-:W-:-:S04]  /*9970*/  IMAD.SHL.U32 R8, R90, 0x20, RZ ;  /* 0x000000205a087824 */ /* 0x000fc800078e00ff */
[----:B0-----:R-:W-:-:S04]  /*9980*/  IMAD.WIDE R64, R8, 0x2, R88 ;  /* 0x0000000208407825 */ /* 0x001fc800078e0258 */
[----:B---3--:R-:W-:Y:S01]  /*9990*/  IMAD.WIDE R62, R8, 0x2, R86 ;  /* 0x00000002083e7825 */ /* 0x008fe200078e0256 */
[----:B----4-:R-:W-:Y:S04]  /*99a0*/  STL [R1+0x4d8], R58 ;  /* 0x0004d83a01007387 */ /* 0x010fe80000100800 */
[----:B------:R0:W-:Y:S02]  /*99b0*/  STL [R1+0x4dc], R59 ;  /* 0x0004dc3b01007387 */ /* 0x0001e40000100800 */
[----:B0-----:R-:W-:Y:S02]  /*99c0*/  IMAD.WIDE R58, R3, 0x2, R88 ;  /* 0x00000002033a7825 */ /* 0x001fe400078e0258 */
[----:B--2---:R-:W-:Y:S01]  /*99d0*/  STL [R1+0x4d0], R66 ;  /* 0x0004d04201007387 */ /* 0x004fe20000100800 */
[----:B------:R-:W-:-:S03]  /*99e0*/  PRMT R73, RZ, 0x7610, R73 ;  /* 0x00007610ff497816 */ /* 0x000fc60000000049 */
[----:B------:R0:W-:Y:S01]  /*99f0*/  STL [R1+0x4d4], R67 ;  /* 0x0004d44301007387 */ /* 0x0001e20000100800 */
[----:B------:R-:W-:Y:S02]  /*9a00*/  PRMT R72, RZ, 0x7610, R72 ;  /* 0x00007610ff487816 */ /* 0x000fe40000000048 */
[----:B------:R-:W-:Y:S02]  /*9a10*/  PRMT R60, RZ, 0x7610, R60 ;  /* 0x00007610ff3c7816 */ /* 0x000fe4000000003c */
[----:B------:R-:W-:Y:S01]  /*9a20*/  PRMT R61, RZ, 0x7610, R61 ;  /* 0x00007610ff3d7816 */ /* 0x000fe2000000003d */
[----:B------:R-:W2:Y:S01]  /*9a30*/  @!P2 LDG.E.U16 R73, desc[UR6][R58.64] ;  /* 0x000000063a49a981 */ /* 0x000ea2000c1e1500 */
[----:B0-----:R-:W-:-:S03]  /*9a40*/  IMAD.WIDE R66, R3, 0x2, R86 ;  /* 0x0000000203427825 */ /* 0x001fc600078e0256 */
[----:B------:R0:W-:Y:S04]  /*9a50*/  STL.64 [R1+0x14c8], R58 ;  /* 0x0014c83a01007387 */ /* 0x0001e80000100a00 */
[----:B------:R1:W-:Y:S04]  /*9a60*/  STL.64 [R1+0x14c0], R66 ;  /* 0x0014c04201007387 */ /* 0x0003e80000100a00 */
[----:B------:R-:W3:Y:S04]  /*9a70*/  @!P2 LDG.E.U16 R72, desc[UR6][R66.64] ;  /* 0x000000064248a981 */ /* 0x000ee8000c1e1500 */
[----:B0-----:R-:W4:Y:S04]  /*9a80*/  LDL.LU.64 R58, [R1+0x30e8] ;  /* 0x0030e800013a7983 */ /* 0x001f280000300a00 */
[----:B------:R-:W2:Y:S04]  /*9a90*/  @!P0 LDG.E.U16 R60, desc[UR6][R62.64] ;  /* 0x000000063e3c8981 */ /* 0x000ea8000c1e1500 */
[----:B-1----:R-:W2:Y:S04]  /*9aa0*/  LDL.LU.64 R66, [R1+0x30e0] ;  /* 0x0030e00001427983 */ /* 0x002ea80000300a00 */
[----:B------:R0:W2:Y:S01]  /*9ab0*/  @!P0 LDG.E.U16 R61, desc[UR6][R64.64] ;  /* 0x00000006403d8981 */ /* 0x0000a2000c1e1500 */
[C---:B------:R-:W-:Y:S01]  /*9ac0*/  IADD3 R3, PT, PT, R9.reuse, -0x23, RZ ;  /* 0xffffffdd09037810 */ /* 0x040fe20007ffe0ff */
        /* <DEDUP_REMOVED lines=9> */
[----:B---3--:R-:W-:Y:S01]  /*9b60*/  STL [R1+0x67c], R72 ;  /* 0x00067c4801007387 */ /* 0x008fe20000100800 */
[----:B----4-:R-:W-:-:S03]  /*9b70*/  PRMT R58, RZ, 0x7610, R58 ;  /* 0x00007610ff3a7816 */ /* 0x010fc6000000003a */
[----:B--2---:R0:W-:Y:S01]  /*9b80*/  STL [R1+0x680], R73 ;  /* 0x0006804901007387 */ /* 0x0041e20000100800 */
[----:B------:R-:W-:-:S03]  /*9b90*/  PRMT R59, RZ, 0x7610, R59 ;  /* 0x00007610ff3b7816 */ /* 0x000fc6000000003b */
[----:B------:R-:W-:Y:S01]  /*9ba0*/  STL [R1+0x1a4], R60 ;  /* 0x0001a43c01007387 */ /* 0x000fe20000100800 */
[----:B------:R-:W-:-:S03]  /*9bb0*/  PRMT R67, RZ, 0x7610, R67 ;  /* 0x00007610ff437816 */ /* 0x000fc60000000043 */
[----:B------:R-:W2:Y:S01]  /*9bc0*/  @!P0 LDG.E.U16 R58, desc[UR6][R62.64] ;  /* 0x000000063e3a8981 */ /* 0x000ea2000c1e1500 */
[----:B------:R-:W-:Y:S01]  /*9bd0*/  PRMT R66, RZ, 0x7610, R66 ;  /* 0x00007610ff427816 */ /* 0x000fe20000000042 */
[C---:B0-----:R-:W-:Y:S02]  /*9be0*/  IMAD.WIDE R72, R3.reuse, 0x2, R88 ;  /* 0x0000000203487825 */ /* 0x041fe400078e0258 */
[----:B------:R0:W-:Y:S04]  /*9bf0*/  STL [R1+0x1a8], R61 ;  /* 0x0001a83d01007387 */ /* 0x0001e80000100800 */
[----:B------:R1:W-:Y:S04]  /*9c00*/  STL.64 [R1+0x14a8], R72 ;  /* 0x0014a84801007387 */ /* 0x0003e80000100a00 */
[----:B------:R3:W4:Y:S01]  /*9c10*/  @!P0 LDG.E.U16 R59, desc[UR6][R64.64] ;  /* 0x00000006403b8981 */ /* 0x000722000c1e1500 */
[----:B0-----:R-:W-:-:S03]  /*9c20*/  IMAD.WIDE R60, R3, 0x2, R86 ;  /* 0x00000002033c7825 */ /* 0x001fc600078e0256 */
[----:B------:R0:W4:Y:S04]  /*9c30*/  @!P2 LDG.E.U16 R67, desc[UR6][R72.64] ;  /* 0x000000064843a981 */ /* 0x000128000c1e1500 */
[----:B------:R0:W-:Y:S04]  /*9c40*/  STL.64 [R1+0x14a0], R60 ;  /* 0x0014a03c01007387 */ /* 0x0001e80000100a00 */
        /* <DEDUP_REMOVED lines=11> */
[----:B---3--:R-:W-:-:S04]  /*9d00*/  IMAD.WIDE R64, R8, 0x2, R88 ;  /* 0x0000000208407825 */ /* 0x008fc800078e0258 */
[----:B0-----:R-:W-:Y:S01]  /*9d10*/  IMAD.WIDE R62, R8, 0x2, R86 ;  /* 0x00000002083e7825 */ /* 0x001fe200078e0256 */
[----:B--2---:R-:W-:Y:S04]  /*9d20*/  STL [R1+0x19c], R58 ;  /* 0x00019c3a01007387 */ /* 0x004fe80000100800 */
[----:B----4-:R0:W-:Y:S02]  /*9d30*/  STL [R1+0x1a0], R59 ;  /* 0x0001a03b01007387 */ /* 0x0101e40000100800 */
[----:B0-----:R-:W-:Y:S02]  /*9d40*/  IMAD.WIDE R58, R3, 0x2, R88 ;  /* 0x00000002033a7825 */ /* 0x001fe400078e0258 */
[----:B------:R-:W-:Y:S01]  /*9d50*/  STL [R1+0x194], R66 ;  /* 0x0001944201007387 */ /* 0x000fe20000100800 */
        /* <DEDUP_REMOVED lines=61> */
[----:B0-----:R-:W-:Y:S01]  /*a130*/  IMAD.WIDE R66, R3, 0x2, R86 ;  /* 0x0000000203427825 */ /* 0x001fe200078e0256 */
[----:B------:R0:W-:Y:S04]  /*a140*/  STL.64 [R1+0x1448], R58 ;  /* 0x0014483a01007387 */ /* 0x0001e80000100a00 */
[----:B------:R-:W2:Y:S04]  /*a150*/  @!P2 LDG.E.U16 R72, desc[UR6][R66.64] ;  /* 0x000000064248a981 */ /* 0x000ea8000c1e1500 */
[----:B------:R1:W-:Y:S04]  /*a160*/  STL.64 [R1+0x1440], R66 ;  /* 0x0014404201007387 */ /* 0x0003e80000100a00 */
[----:B------:R-:W3:Y:S04]  /*a170*/  @!P2 LDG.E.U16 R73, desc[UR6][R58.64] ;  /* 0x000000063a49a981 */ /* 0x000ee8000c1e1500 */
[----:B------:R-:W4:Y:S04]  /*a180*/  @!P0 LDG.E.U16 R60, desc[UR6][R62.64] ;  /* 0x000000063e3c8981 */ /* 0x000f28000c1e1500 */
[----:B------:R1:W4:Y:S04]  /*a190*/  @!P0 LDG.E.U16 R61, desc[UR6][R64.64] ;  /* 0x00000006403d8981 */ /* 0x000328000c1e1500 */
[----:B0-----:R-:W4:Y:S04]  /*a1a0*/  LDL.LU.64 R58, [R1+0x30a8] ;  /* 0x0030a800013a7983 */ /* 0x001f280000300a00 */
[----:B-1----:R-:W4:Y:S01]  /*a1b0*/  LDL.LU.64 R66, [R1+0x30a0] ;  /* 0x0030a00001427983 */ /* 0x002f220000300a00 */
        /* <DEDUP_REMOVED lines=8> */
[----:B0-----:R-:W-:-:S04]  /*a240*/  IMAD.WIDE R64, R8, 0x2, R88 ;  /* 0x0000000208407825 */ /* 0x001fc800078e0258 */
[----:B-1----:R-:W-:Y:S01]  /*a250*/  IMAD.WIDE R62, R8, 0x2, R86 ;  /* 0x00000002083e7825 */ /* 0x002fe200078e0256 */
[----:B--2---:R-:W-:Y:S04]  /*a260*/  STL [R1+0x674], R72 ;  /* 0x0006744801007387 */ /* 0x004fe80000100800 */
[----:B---3--:R0:W-:Y:S04]  /*a270*/  STL [R1+0x678], R73 ;  /* 0x0006784901007387 */ /* 0x0081e80000100800 */
[----:B----4-:R-:W-:Y:S04]  /*a280*/  STL [R1+0x18c], R60 ;  /* 0x00018c3c01007387 */ /* 0x010fe80000100800 */
[----:B------:R1:W-:Y:S01]  /*a290*/  STL [R1+0x190], R61 ;  /* 0x0001903d01007387 */ /* 0x0003e20000100800 */
[----:B0-----:R-:W-:Y:S01]  /*a2a0*/  IMAD.WIDE R72, R3, 0x2, R88 ;  /* 0x0000000203487825 */ /* 0x001fe200078e0258 */
[----:B------:R-:W-:-:S02]  /*a2b0*/  PRMT R58, RZ, 0x7610, R58 ;  /* 0x00007610ff3a7816 */ /* 0x000fc4000000003a */
[----:B------:R-:W-:Y:S02]  /*a2c0*/  PRMT R59, RZ, 0x7610, R59 ;  /* 0x00007610ff3b7816 */ /* 0x000fe4000000003b */
[----:B------:R-:W-:Y:S01]  /*a2d0*/  PRMT R67, RZ, 0x7610, R67 ;  /* 0x00007610ff437816 */ /* 0x000fe20000000043 */
[----:B-1----:R-:W-:Y:S01]  /*a2e0*/  IMAD.WIDE R60, R3, 0x2, R86 ;  /* 0x00000002033c7825 */ /* 0x002fe200078e0256 */
[----:B------:R-:W-:Y:S01]  /*a2f0*/  PRMT R66, RZ, 0x7610, R66 ;  /* 0x00007610ff427816 */ /* 0x000fe20000000042 */
[----:B------:R0:W-:Y:S04]  /*a300*/  STL.64 [R1+0x1428], R72 ;  /* 0x0014284801007387 */ /* 0x0001e80000100a00 */
[----:B------:R1:W-:Y:S04]  /*a310*/  STL.64 [R1+0x1420], R60 ;  /* 0x0014203c01007387 */ /* 0x0003e80000100a00 */
[----:B------:R-:W2:Y:S04]  /*a320*/  @!P2 LDG.E.U16 R67, desc[UR6][R72.64] ;  /* 0x000000064843a981 */ /* 0x000ea8000c1e1500 */
[----:B------:R-:W3:Y:S04]  /*a330*/  @!P0 LDG.E.U16 R58, desc[UR6][R62.64] ;  /* 0x000000063e3a8981 */ /* 0x000ee8000c1e1500 */
[----:B------:R4:W2:Y:S04]  /*a340*/  @!P0 LDG.E.U16 R59, desc[UR6][R64.64] ;  /* 0x00000006403b8981 */ /* 0x0008a8000c1e1500 */
[----:B0-----:R-:W2:Y:S04]  /*a350*/  LDL.LU.64 R72, [R1+0x3098] ;  /* 0x0030980001487983 */ /* 0x001ea80000300a00 */
[----:B------:R-:W2:Y:S04]  /*a360*/  @!P2 LDG.E.U16 R66, desc[UR6][R60.64] ;  /* 0x000000063c42a981 */ /* 0x000ea8000c1e1500 */
[----:B-1----:R-:W2:Y:S01]  /*a370*/  LDL.LU.64 R60, [R1+0x3090] ;  /* 0x00309000013c7983 */ /* 0x002ea20000300a00 */
        /* <DEDUP_REMOVED lines=8> */
[----:B----4-:R-:W-:-:S04]  /*a400*/  IMAD.WIDE R64, R8, 0x2, R86 ;  /* 0x0000000208407825 */ /* 0x010fc800078e0256 */
[C---:B0-----:R-:W-:Y:S01]  /*a410*/  IMAD.WIDE R62, R3.reuse, 0x2, R86 ;  /* 0x00000002033e7825 */ /* 0x041fe200078e0256 */
[----:B---3--:R-:W-:Y:S04]  /*a420*/  STL [R1+0x184], R58 ;  /* 0x0001843a01007387 */ /* 0x008fe80000100800 */
[----:B--2---:R0:W-:Y:S01]  /*a430*/  STL [R1+0x188], R59 ;  /* 0x0001883b01007387 */ /* 0x0041e20000100800 */
[----:B------:R-:W-:Y:S02]  /*a440*/  PRMT R72, RZ, 0x7610, R72 ;  /* 0x00007610ff487816 */ /* 0x000fe40000000048 */
[----:B------:R-:W-:Y:S01]  /*a450*/  PRMT R73, RZ, 0x7610, R73 ;  /* 0x00007610ff497816 */ /* 0x000fe20000000049 */
[----:B------:R-:W-:Y:S01]  /*a460*/  STL [R1+0x17c], R66 ;  /* 0x00017c4201007387 */ /* 0x000fe20000100800 */
[----:B0-----:R-:W-:-:S03]  /*a470*/  IMAD.WIDE R58, R3, 0x2, R88 ;  /* 0x00000002033a7825 */ /* 0x001fc600078e0258 */
[----:B------:R0:W-:Y:S04]  /*a480*/  STL [R1+0x180], R67 ;  /* 0x0001804301007387 */ /* 0x0001e80000100800 */
[----:B------:R-:W2:Y:S01]  /*a490*/  @!P2 LDG.E.U16 R72, desc[UR6][R62.64] ;  /* 0x000000063e48a981 */ /* 0x000ea2000c1e1500 */
[----:B------:R-:W-:Y:S02]  /*a4a0*/  PRMT R60, RZ, 0x7610, R60 ;  /* 0x00007610ff3c7816 */ /* 0x000fe4000000003c */
[----:B------:R-:W-:Y:S01]  /*a4b0*/  PRMT R61, RZ, 0x7610, R61 ;  /* 0x00007610ff3d7816 */ /* 0x000fe2000000003d */
[----:B------:R-:W3:Y:S01]  /*a4c0*/  @!P2 LDG.E.U16 R73, desc[UR6][R58.64] ;  /* 0x000000063a49a981 */ /* 0x000ee2000c1e1500 */
[----:B0-----:R-:W-:-:S03]  /*a4d0*/  IMAD.WIDE R66, R8, 0x2, R88 ;  /* 0x0000000208427825 */ /* 0x001fc600078e0258 */
[----:B------:R0:W-:Y:S04]  /*a4e0*/  STL.64 [R1+0x1408], R58 ;  /* 0x0014083a01007387 */ /* 0x0001e80000100a00 */
[----:B------:R-:W4:Y:S04]  /*a4f0*/  @!P0 LDG.E.U16 R60, desc[UR6][R64.64] ;  /* 0x00000006403c8981 */ /* 0x000f28000c1e1500 */
[----:B------:R1:W-:Y:S04]  /*a500*/  STL.64 [R1+0x1400], R62 ;  /* 0x0014003e01007387 */ /* 0x0003e80000100a00 */
[----:B------:R1:W4:Y:S04]  /*a510*/  @!P0 LDG.E.U16 R61, desc[UR6][R66.64] ;  /* 0x00000006423d8981 */ /* 0x000328000c1e1500 */
[----:B0-----:R-:W4:Y:S04]  /*a520*/  LDL.LU.64 R58, [R1+0x3088] ;  /* 0x00308800013a7983 */ /* 0x001f280000300a00 */
[----:B-1----:R-:W4:Y:S01]  /*a530*/  LDL.LU.64 R62, [R1+0x3080] ;  /* 0x00308000013e7983 */ /* 0x002f220000300a00 */
[----:B------:R-:W-:-:S02]  /*a540*/  VIADD R3, R9, 0xffffffd1 ;  /* 0xffffffd109037836 */ /* 0x000fc40000000000 */
[----:B------:R-:W-:-:S03]  /*a550*/  VIADD R26, R9, 0xffffffd2 ;  /* 0xffffffd2091a7836 */ /* 0x000fc60000000000 */
[----:B------:R-:W-:Y:S01]  /*a560*/  ISETP.GE.U32.AND P0, PT, R3, 0x7ffffed2, PT ;  /* 0x7ffffed20300780c */ /* 0x000fe20003f06070 */
[----:B------:R-:W-:Y:S01]  /*a570*/  IMAD R3, R90, 0x2d, RZ ;  /* 0x0000002d5a037824 */ /* 0x000fe200078e02ff */
[----:B------:R0:W-:Y:S01]  /*a580*/  STL.64 [R1+0x13f8], R66 ;  /* 0x0013f84201007387 */ /* 0x0001e20000100a00 */
[----:B------:R-:W-:Y:S01]  /*a590*/  ISETP.GE.U32.AND P2, PT, R26, 0x7ffffed3, PT ;  /* 0x7ffffed31a00780c */ /* 0x000fe20003f46070 */
[----:B------:R-:W-:Y:S02]  /*a5a0*/  IMAD R8, R90, 0x2e, RZ ;  /* 0x0000002e5a087824 */ /* 0x000fe400078e02ff */
[----:B------:R1:W-:Y:S01]  /*a5b0*/  STL.64 [R1+0x13f0], R64 ;  /* 0x0013f04001007387 */ /* 0x0003e20000100a00 */
[----:B------:R-:W-:Y:S01]  /*a5c0*/  PRMT R4, RZ, 0x7610, R4 ;  /* 0x00007610ff047816 */ /* 0x000fe20000000004 */
[----:B0-----:R-:W-:Y:S01]  /*a5d0*/  IMAD.WIDE R66, R3, 0x2, R88 ;  /* 0x0000000203427825 */ /* 0x001fe200078e0258 */
[----:B------:R-:W-:-:S03]  /*a5e0*/  PRMT R85, RZ, 0x7610, R85 ;  /* 0x00007610ff557816 */ /* 0x000fc60000000055 */
[----:B-1----:R-:W-:-:S04]  /*a5f0*/  IMAD.WIDE R64, R8, 0x2, R88 ;  /* 0x0000000208407825 */ /* 0x002fc800078e0258 */
[----:B------:R-:W4:Y:S04]  /*a600*/  @!P2 LDG.E.U16 R85, desc[UR6][R66.64] ;  /* 0x000000064255a981 */ /* 0x000f28000c1e1500 */
[----:B--2---:R-:W-:Y:S04]  /*a610*/  STL [R1+0x478], R72 ;  /* 0x0004784801007387 */ /* 0x004fe80000100800 */
[----:B---3--:R0:W-:Y:S04]  /*a620*/  STL [R1+0x47c], R73 ;  /* 0x00047c4901007387 */ /* 0x0081e80000100800 */
[----:B------:R-:W-:Y:S04]  /*a630*/  STL.64 [R1+0x13e8], R66 ;  /* 0x0013e84201007387 */ /* 0x000fe80000100a00 */
[----:B----4-:R-:W-:Y:S01]  /*a640*/  STL [R1+0x488], R60 ;  /* 0x0004883c01007387 */ /* 0x010fe20000100800 */
[----:B0-----:R-:W-:-:S03]  /*a650*/  IMAD.WIDE R72, R3, 0x2, R86 ;  /* 0x0000000203487825 */ /* 0x001fc600078e0256 */
[----:B------:R0:W-:Y:S01]  /*a660*/  STL [R1+0x48c], R61 ;  /* 0x00048c3d01007387 */ /* 0x0001e20000100800 */
[----:B------:R-:W-:Y:S01]  /*a670*/  PRMT R62, RZ, 0x7610, R62 ;  /* 0x00007610ff3e7816 */ /* 0x000fe2000000003e */
[----:B0-----:R-:W-:Y:S01]  /*a680*/  IMAD.WIDE R60, R8, 0x2, R86 ;  /* 0x00000002083c7825 */ /* 0x001fe200078e0256 */
[----:B------:R-:W-:Y:S01]  /*a690*/  PRMT R63, RZ, 0x7610, R63 ;  /* 0x00007610ff3f7816 */ /* 0x000fe2000000003f */
[----:B------:R0:W-:Y:S04]  /*a6a0*/  STL.64 [R1+0x13e0], R72 ;  /* 0x0013e04801007387 */ /* 0x0001e80000100a00 */
[----:B------:R-:W2:Y:S04]  /*a6b0*/  @!P0 LDG.E.U16 R4, desc[UR6][R60.64] ;  /* 0x000000063c048981 */ /* 0x000ea8000c1e1500 */
[----:B------:R-:W3:Y:S04]  /*a6c0*/  @!P0 LDG.E.U16 R62, desc[UR6][R64.64] ;  /* 0x00000006403e8981 */ /* 0x000ee8000c1e1500 */
[----:B------:R0:W4:Y:S04]  /*a6d0*/  @!P2 LDG.E.U16 R63, desc[UR6][R72.64] ;  /* 0x00000006483fa981 */ /* 0x000128000c1e1500 */
[----:B------:R-:W4:Y:S01]  /*a6e0*/  LDL.LU.64 R66, [R1+0x3078] ;  /* 0x0030780001427983 */ /* 0x000f220000300a00 */
[----:B------:R-:W-:-:S02]  /*a6f0*/  VIADD R3, R9, 0xffffffcf ;  /* 0xffffffcf09037836 */ /* 0x000fc40000000000 */
[----:B------:R-:W-:-:S03]  /*a700*/  VIADD R26, R9, 0xffffffd0 ;  /* 0xffffffd0091a7836 */ /* 0x000fc60000000000 */
[----:B------:R-:W-:Y:S01]  /*a710*/  ISETP.GE.U32.AND P0, PT, R3, 0x7ffffed0, PT ;  /* 0x7ffffed00300780c */ /* 0x000fe20003f06070 */
[----:B------:R-:W-:Y:S01]  /*a720*/  IMAD R3, R90, 0x2f, RZ ;  /* 0x0000002f5a037824 */ /* 0x000fe200078e02ff */
[----:B------:R1:W-:Y:S01]  /*a730*/  STL.64 [R1+0x13d8], R64 ;  /* 0x0013d84001007387 */ /* 0x0003e20000100a00 */
[----:B------:R-:W-:Y:S02]  /*a740*/  ISETP.GE.U32.AND P2, PT, R26, 0x7ffffed1, PT ;  /* 0x7ffffed11a00780c */ /* 0x000fe40003f46070 */
[----:B0-----:R-:W-:Y:S01]  /*a750*/  IMAD.WIDE R72, R3, 0x2, R88 ;  /* 0x0000000203487825 */ /* 0x001fe200078e0258 */
[----:B------:R0:W-:Y:S03]  /*a760*/  STL.64 [R1+0x13d0], R60 ;  /* 0x0013d03c01007387 */ /* 0x0001e60000100a00 */
[----:B------:R-:W-:Y:S01]  /*a770*/  IMAD R8, R90, 0x30, RZ ;  /* 0x000000305a087824 */ /* 0x000fe200078e02ff */
[----:B------:R-:W-:-:S02]  /*a780*/  PRMT R58, RZ, 0x7610, R58 ;  /* 0x00007610ff3a7816 */ /* 0x000fc4000000003a */
[----:B------:R-:W-:Y:S01]  /*a790*/  PRMT R59, RZ, 0x7610, R59 ;  /* 0x00007610ff3b7816 */ /* 0x000fe2000000003b */
[----:B-1----:R-:W-:-:S04]  /*a7a0*/  IMAD.WIDE R64, R8, 0x2, R88 ;  /* 0x0000000208407825 */ /* 0x002fc800078e0258 */
[----:B0-----:R-:W-:Y:S01]  /*a7b0*/  IMAD.WIDE R60, R3, 0x2, R86 ;  /* 0x00000002033c7825 */ /* 0x001fe200078e0256 */
[----:B------:R0:W4:Y:S04]  /*a7c0*/  @!P0 LDG.E.U16 R59, desc[UR6][R64.64] ;  /* 0x00000006403b8981 */ /* 0x000128000c1e1500 */
[----:B--2---:R-:W-:Y:S04]  /*a7d0*/  STL [R1+0x2bf0], R4 ;  /* 0x002bf00401007387 */ /* 0x004fe80000100800 */
[----:B------:R-:W-:Y:S04]  /*a7e0*/  STL.64 [R1+0x13c8], R72 ;  /* 0x0013c84801007387 */ /* 0x000fe80000100a00 */
[----:B---3--:R-:W-:Y:S04]  /*a7f0*/  STL [R1+0x484], R62 ;  /* 0x0004843e01007387 */ /* 0x008fe80000100800 */
[----:B----4-:R1:W-:Y:S01]  /*a800*/  STL [R1+0x470], R63 ;  /* 0x0004703f01007387 */ /* 0x0103e20000100800 */
[----:B------:R-:W-:-:S02]  /*a810*/  PRMT R67, RZ, 0x7610, R67 ;  /* 0x00007610ff437816 */ /* 0x000fc40000000043 */
[----:B------:R-:W-:Y:S01]  /*a820*/  PRMT R66, RZ, 0x7610, R66 ;  /* 0x00007610ff427816 */ /* 0x000fe20000000042 */
[----:B-1----:R-:W-:Y:S01]  /*a830*/  IMAD.WIDE R62, R8, 0x2, R86 ;  /* 0x00000002083e7825 */ /* 0x002fe200078e0256 */
[----:B------:R1:W-:Y:S04]  /*a840*/  STL.64 [R1+0x13c0], R60 ;  /* 0x0013c03c01007387 */ /* 0x0003e80000100a00 */
[----:B------:R2:W3:Y:S04]  /*a850*/  @!P0 LDG.E.U16 R58, desc[UR6][R62.64] ;  /* 0x000000063e3a8981 */ /* 0x0004e8000c1e1500 */
[----:B------:R-:W4:Y:S04]  /*a860*/  @!P2 LDG.E.U16 R67, desc[UR6][R72.64] ;  /* 0x000000064843a981 */ /* 0x000f28000c1e1500 */
[----:B------:R-:W4:Y:S04]  /*a870*/  @!P2 LDG.E.U16 R66, desc[UR6][R60.64] ;  /* 0x000000063c42a981 */ /* 0x000f28000c1e1500 */
[----:B------:R-:W4:Y:S04]  /*a880*/  LDL.LU.64 R72, [R1+0x3070] ;  /* 0x0030700001487983 */ /* 0x000f280000300a00 */
[----:B-1----:R-:W4:Y:S01]  /*a890*/  LDL.LU.64 R60, [R1+0x3068] ;  /* 0x00306800013c7983 */ /* 0x002f220000300a00 */
[----:B------:R-:W-:-:S02]  /*a8a0*/  VIADD R26, R9, 0xffffffce ;  /* 0xffffffce091a7836 */ /* 0x000fc40000000000 */
[----:B------:R-:W-:Y:S01]  /*a8b0*/  VIADD R3, R9, 0xffffffcd ;  /* 0xffffffcd09037836 */ /* 0x000fe20000000000 */
[----:B------:R0:W-:Y:S02]  /*a8c0*/  STL.64 [R1+0x13b8], R64 ;  /* 0x0013b84001007387 */ /* 0x0001e40000100a00 */
[----:B------:R-:W-:Y:S02]  /*a8d0*/  ISETP.GE.U32.AND P2, PT, R26, 0x7ffffecf, PT ;  /* 0x7ffffecf1a00780c */ /* 0x000fe40003f46070 */
[----:B------:R2:W-:Y:S01]  /*a8e0*/  STL.64 [R1+0x13b0], R62 ;  /* 0x0013b03e01007387 */ /* 0x0005e20000100a00 */
[----:B------:R-:W-:Y:S01]  /*a8f0*/  ISETP.GE.U32.AND P0, PT, R3, 0x7ffffece, PT ;  /* 0x7ffffece0300780c */ /* 0x000fe20003f06070 */
[C---:B------:R-:W-:Y:S02]  /*a900*/  IMAD R3, R90.reuse, 0x31, RZ ;  /* 0x000000315a037824 */ /* 0x040fe400078e02ff */
[----:B------:R-:W-:Y:S01]  /*a910*/  STL [R1+0x474], R85 ;  /* 0x0004745501007387 */ /* 0x000fe20000100800 */
[----:B------:R-:W-:-:S04]  /*a920*/  IMAD R8, R90, 0x32, RZ ;  /* 0x000000325a087824 */ /* 0x000fc800078e02ff */
[----:B0-----:R-:W-:-:S04]  /*a930*/  IMAD.WIDE R64, R8, 0x2, R88 ;  /* 0x0000000208407825 */ /* 0x001fc800078e0258 */
[----:B--2---:R-:W-:Y:S01]  /*a940*/  IMAD.WIDE R62, R8, 0x2, R86 ;  /* 0x00000002083e7825 */ /* 0x004fe200078e0256 */
[----:B---3--:R-:W-:Y:S04]  /*a950*/  STL [R1+0x174], R58 ;  /* 0x0001743a01007387 */ /* 0x008fe80000100800 */
[----:B------:R0:W-:Y:S04]  /*a960*/  STL [R1+0x178], R59 ;  /* 0x0001783b01007387 */ /* 0x0001e80000100800 */
[----:B----4-:R-:W-:Y:S04]  /*a970*/  STL [R1+0x66c], R66 ;  /* 0x00066c4201007387 */ /* 0x010fe80000100800 */
[----:B------:R1:W-:Y:S01]  /*a980*/  STL [R1+0x670], R67 ;  /* 0x0006704301007387 */ /* 0x0003e20000100800 */
[----:B------:R-:W-:Y:S01]  /*a990*/  PRMT R72, RZ, 0x7610, R72 ;  /* 0x00007610ff487816 */ /* 0x000fe20000000048 */
[----:B0-----:R-:W-:Y:S01]  /*a9a0*/  IMAD.WIDE R58, R3, 0x2, R88 ;  /* 0x00000002033a7825 */ /* 0x001fe200078e0258 */
[----:B------:R-:W-:-:S03]  /*a9b0*/  PRMT R73, RZ, 0x7610, R73 ;  /* 0x00007610ff497816 */ /* 0x000fc60000000049 */
[----:B-1----:R-:W-:-:S03]  /*a9c0*/  IMAD.WIDE R66, R3, 0x2, R86 ;  /* 0x0000000203427825 */ /* 0x002fc600078e0256 */
[----:B------:R-:W2:Y:S01]  /*a9d0*/  @!P2 LDG.E.U16 R73, desc[UR6][R58.64] ;  /* 0x000000063a49a981 */ /* 0x000ea2000c1e1500 */
[----:B------:R-:W-:-:S03]  /*a9e0*/  PRMT R60, RZ, 0x7610, R60 ;  /* 0x00007610ff3c7816 */ /* 0x000fc6000000003c */
[----:B------:R-:W3:Y:S01]  /*a9f0*/  @!P2 LDG.E.U16 R72, desc[UR6][R66.64] ;  /* 0x000000064248a981 */ /* 0x000ee2000c1e1500 */
[----:B------:R-:W-:-:S03]  /*aa00*/  PRMT R61, RZ, 0x7610, R61 ;  /* 0x00007610ff3d7816 */ /* 0x000fc6000000003d */
[----:B------:R0:W-:Y:S04]  /*aa10*/  STL.64 [R1+0x13a8], R58 ;  /* 0x0013a83a01007387 */ /* 0x0001e80000100a00 */
[----:B------:R1:W-:Y:S04]  /*aa20*/  STL.64 [R1+0x13a0], R66 ;  /* 0x0013a04201007387 */ /* 0x0003e80000100a00 */
[----:B------:R-:W4:Y:S04]  /*aa30*/  @!P0 LDG.E.U16 R60, desc[UR6][R62.64] ;  /* 0x000000063e3c8981 */ /* 0x000f28000c1e1500 */
[----:B0-----:R-:W4:Y:S04]  /*aa40*/  LDL.LU.64 R58, [R1+0x3060] ;  /* 0x00306000013a7983 */ /* 0x001f280000300a00 */
[----:B------:R0:W4:Y:S04]  /*aa50*/  @!P0 LDG.E.U16 R61, desc[UR6][R64.64] ;  /* 0x00000006403d8981 */ /* 0x000128000c1e1500 */
[----:B-1----:R-:W4:Y:S01]  /*aa60*/  LDL.LU.64 R66, [R1+0x3058] ;  /* 0x0030580001427983 */ /* 0x002f220000300a00 */
[----:B------:R-:W-:-:S02]  /*aa70*/  VIADD R3, R9, 0xffffffcb ;  /* 0xffffffcb09037836 */ /* 0x000fc40000000000 */
[----:B------:R-:W-:Y:S01]  /*aa80*/  VIADD R26, R9, 0xffffffcc ;  /* 0xffffffcc091a7836 */ /* 0x000fe20000000000 */
[----:B------:R0:W-:Y:S02]  /*aa90*/  STL.64 [R1+0x1398], R64 ;  /* 0x0013984001007387 */ /* 0x0001e40000100a00 */
[----:B------:R-:W-:Y:S01]  /*aaa0*/  ISETP.GE.U32.AND P0, PT, R3, 0x7ffffecc, PT ;  /* 0x7ffffecc0300780c */ /* 0x000fe20003f06070 */
[----:B------:R-:W-:Y:S01]  /*aab0*/  IMAD R3, R90, 0x33, RZ ;  /* 0x000000335a037824 */ /* 0x000fe200078e02ff */
[----:B------:R1:W-:Y:S01]  /*aac0*/  STL.64 [R1+0x1390], R62 ;  /* 0x0013903e01007387 */ /* 0x0003e20000100a00 */
[----:B------:R-:W-:Y:S01]  /*aad0*/  ISETP.GE.U32.AND P2, PT, R26, 0x7ffffecd, PT ;  /* 0x7ffffecd1a00780c */ /* 0x000fe20003f46070 */
[----:B------:R-:W-:Y:S02]  /*aae0*/  IMAD R8, R90, 0x34, RZ ;  /* 0x000000345a087824 */ /* 0x000fe400078e02ff */
[----:B0-----:R-:W-:-:S04]  /*aaf0*/  IMAD.WIDE R64, R3, 0x2, R86 ;  /* 0x0000000203407825 */ /* 0x001fc800078e0256 */
[--C-:B-1----:R-:W-:Y:S01]  /*ab00*/  IMAD.WIDE R62, R8, 0x2, R88.reuse ;  /* 0x00000002083e7825 */ /* 0x102fe200078e0258 */
        /* <DEDUP_REMOVED lines=18> */
[----:B------:R-:W-:-:S05]  /*ac30*/  VIADD R3, R9, 0xffffffc9 ;  /* 0xffffffc909037836 */ /* 0x000fca0000000000 */
[----:B------:R-:W-:Y:S01]  /*ac40*/  ISETP.GE.U32.AND P0, PT, R3, 0x7ffffeca, PT ;  /* 0x7ffffeca0300780c */ /* 0x000fe20003f06070 */
[----:B------:R-:W-:Y:S01]  /*ac50*/  IMAD R8, R90, 0x36, RZ ;  /* 0x000000365a087824 */ /* 0x000fe200078e02ff */
[----:B------:R0:W-:Y:S01]  /*ac60*/  STL.64 [R1+0x1378], R62 ;  /* 0x0013783e01007387 */ /* 0x0001e20000100a00 */
[----:B------:R-:W-:Y:S01]  /*ac70*/  PRMT R5, RZ, 0x7610, R5 ;  /* 0x00007610ff057816 */ /* 0x000fe20000000005 */
[----:B------:R-:W-:Y:S02]  /*ac80*/  VIADD R26, R9, 0xffffffca ;  /* 0xffffffca091a7836 */ /* 0x000fe40000000000 */
[----:B0-----:R-:W-:-:S03]  /*ac90*/  IMAD.WIDE R62, R8, 0x2, R88 ;  /* 0x00000002083e7825 */ /* 0x001fc600078e0258 */
[----:B------:R-:W-:-:S04]  /*aca0*/  ISETP.GE.U32.AND P2, PT, R26, 0x7ffffecb, PT ;  /* 0x7ffffecb1a00780c */ /* 0x000fc80003f46070 */
[----:B------:R-:W3:Y:S01]  /*acb0*/  @!P0 LDG.E.U16 R5, desc[UR6][R62.64] ;  /* 0x000000063e058981 */ /* 0x000ee2000c1e1500 */
[----:B------:R-:W-:-:S03]  /*acc0*/  IMAD R3, R90, 0x35, RZ ;  /* 0x000000355a037824 */ /* 0x000fc600078e02ff */
[----:B------:R4:W-:Y:S01]  /*acd0*/  STL.64 [R1+0x1370], R60 ;  /* 0x0013703c01007387 */ /* 0x0009e20000100a00 */
[----:B------:R-:W-:Y:S01]  /*ace0*/  PRMT R6, RZ, 0x7610, R6 ;  /* 0x00007610ff067816 */ /* 0x000fe20000000006 */
[----:B----4-:R-:W-:-:S05]  /*acf0*/  IMAD.WIDE R60, R8, 0x2, R86 ;  /* 0x00000002083c7825 */ /* 0x010fca00078e0256 */
[----:B------:R0:W4:Y:S04]  /*ad00*/  @!P0 LDG.E.U16 R6, desc[UR6][R60.64] ;  /* 0x000000063c068981 */ /* 0x000128000c1e1500 */
[----:B--2---:R-:W-:Y:S04]  /*ad10*/  STL [R1+0x468], R58 ;  /* 0x0004683a01007387 */ /* 0x004fe80000100800 */
[----:B---3--:R1:W-:Y:S04]  /*ad20*/  STL [R1+0x46c], R59 ;  /* 0x00046c3b01007387 */ /* 0x0083e80000100800 */
[----:B------:R-:W-:Y:S04]  /*ad30*/  STL [R1+0x454], R66 ;  /* 0x0004544201007387 */ /* 0x000fe80000100800 */
[----:B------:R2:W-:Y:S01]  /*ad40*/  STL [R1+0x458], R67 ;  /* 0x0004584301007387 */ /* 0x0005e20000100800 */
[----:B-1----:R-:W-:Y:S01]  /*ad50*/  IMAD.WIDE R58, R3, 0x2, R88 ;  /* 0x00000002033a7825 */ /* 0x002fe200078e0258 */
[----:B------:R-:W-:-:S02]  /*ad60*/  PRMT R65, RZ, 0x7610, R65 ;  /* 0x00007610ff417816 */ /* 0x000fc40000000041 */
[----:B------:R-:W-:Y:S01]  /*ad70*/  PRMT R64, RZ, 0x7610, R64 ;  /* 0x00007610ff407816 */ /* 0x000fe20000000040 */
[----:B--2---:R-:W-:Y:S01]  /*ad80*/  IMAD.WIDE R66, R3, 0x2, R86 ;  /* 0x0000000203427825 */ /* 0x004fe200078e0256 */
[----:B------:R1:W-:Y:S04]  /*ad90*/  STL.64 [R1+0x1368], R58 ;  /* 0x0013683a01007387 */ /* 0x0003e80000100a00 */
[----:B------:R-:W-:Y:S04]  /*ada0*/  STL.64 [R1+0x1360], R66 ;  /* 0x0013604201007387 */ /* 0x000fe80000100a00 */
[----:B------:R-:W2:Y:S04]  /*adb0*/  @!P2 LDG.E.U16 R65, desc[UR6][R58.64] ;  /* 0x000000063a41a981 */ /* 0x000ea8000c1e1500 */
[----:B------:R3:W2:Y:S04]  /*adc0*/  @!P2 LDG.E.U16 R64, desc[UR6][R66.64] ;  /* 0x000000064240a981 */ /* 0x0006a8000c1e1500 */
[----:B-1----:R-:W2:Y:S04]  /*add0*/  LDL.LU.64 R58, [R1+0x3040] ;  /* 0x00304000013a7983 */ /* 0x002ea80000300a00 */
[----:B------:R-:W-:Y:S01]  /*ade0*/  STL.64 [R1+0x1358], R62 ;  /* 0x0013583e01007387 */ /* 0x000fe20000100a00 */
[----:B------:R-:W-:-:S03]  /*adf0*/  VIADD R26, R9, 0xffffffc8 ;  /* 0xffffffc8091a7836 */ /* 0x000fc60000000000 */
[----:B------:R0:W-:Y:S04]  /*ae00*/  STL.64 [R1+0x1350], R60 ;  /* 0x0013503c01007387 */ /* 0x0001e80000100a00 */
[----:B------:R-:W-:Y:S01]  /*ae10*/  STL [R1+0x2bf4], R5 ;  /* 0x002bf40501007387 */ /* 0x000fe20000100800 */
[----:B------:R-:W-:-:S03]  /*ae20*/  VIADD R3, R9, 0xffffffc7 ;  /* 0xffffffc709037836 */ /* 0x000fc60000000000 */
[----:B------:R-:W-:Y:S04]  /*ae30*/  STL.64 [R1+0x2c80], R4 ;  /* 0x002c800401007387 */ /* 0x000fe80000100a00 */
[----:B------:R-:W-:Y:S04]  /*ae40*/  STL.64 [R1+0x2c98], R4 ;  /* 0x002c980401007387 */ /* 0x000fe80000100a00 */
[----:B------:R-:W-:Y:S01]  /*ae50*/  STL.64 [R1+0x2cb0], R4 ;  /* 0x002cb00401007387 */ /* 0x000fe20000100a00 */
[----:B------:R-:W-:-:S03]  /*ae60*/  ISETP.GE.U32.AND P2, PT, R26, 0x7ffffec9, PT ;  /* 0x7ffffec91a00780c */ /* 0x000fc60003f46070 */
[----:B------:R-:W-:Y:S04]  /*ae70*/  STL.64 [R1+0x2cc8], R4 ;  /* 0x002cc80401007387 */ /* 0x000fe80000100a00 */
[----:B------:R-:W-:Y:S01]  /*ae80*/  STL.64 [R1+0x2ce0], R4 ;  /* 0x002ce00401007387 */ /* 0x000fe20000100a00 */
[----:B------:R-:W-:-:S03]  /*ae90*/  ISETP.GE.U32.AND P0, PT, R3, 0x7ffffec8, PT ;  /* 0x7ffffec80300780c */ /* 0x000fc60003f06070 */
[----:B------:R-:W-:Y:S04]  /*aea0*/  STL.64 [R1+0x2cf8], R4 ;  /* 0x002cf80401007387 */ /* 0x000fe80000100a00 */
[----:B------:R-:W-:Y:S01]  /*aeb0*/  STL.64 [R1+0x2d10], R4 ;  /* 0x002d100401007387 */ /* 0x000fe20000100a00 */
[----:B------:R-:W-:-:S03]  /*aec0*/  IMAD R3, R90, 0x37, RZ ;  /* 0x000000375a037824 */ /* 0x000fc600078e02ff */
[----:B------:R-:W-:Y:S04]  /*aed0*/  STL.64 [R1+0x2d28], R4 ;  /* 0x002d280401007387 */ /* 0x000fe80000100a00 */
[----:B------:R-:W-:Y:S01]  /*aee0*/  STL.64 [R1+0x2d40], R4 ;  /* 0x002d400401007387 */ /* 0x000fe20000100a00 */
[----:B------:R-:W-:-:S03]  /*aef0*/  IMAD R8, R90, 0x38, RZ ;  /* 0x000000385a087824 */ /* 0x000fc600078e02ff */
[----:B------:R-:W-:Y:S01]  /*af00*/  STL.64 [R1+0x2d58], R4 ;  /* 0x002d580401007387 */ /* 0x000fe20000100a00 */
[----:B------:R-:W-:-:S03]  /*af10*/  PRMT R72, RZ, 0x7610, R72 ;  /* 0x00007610ff487816 */ /* 0x000fc60000000048 */
[----:B------:R-:W-:Y:S01]  /*af20*/  STL.64 [R1+0x2d70], R4 ;  /* 0x002d700401007387 */ /* 0x000fe20000100a00 */
[----:B------:R-:W-:-:S03]  /*af30*/  PRMT R73, RZ, 0x7610, R73 ;  /* 0x00007610ff497816 */ /* 0x000fc60000000049 */
[----:B------:R-:W-:Y:S01]  /*af40*/  STL.64 [R1+0x2d88], R4 ;  /* 0x002d880401007387 */ /* 0x000fe20000100a00 */
[----:B0-----:R-:W-:-:S03]  /*af50*/  IMAD.WIDE R60, R3, 0x2, R88 ;  /* 0x00000002033c7825 */ /* 0x001fc600078e0258 */
[----:B------:R-:W-:Y:S01]  /*af60*/  STL [R1+0x2da4], R4 ;  /* 0x002da40401007387 */ /* 0x000fe20000100800 */
[----:B---3--:R-:W-:-:S03]  /*af70*/  IMAD.WIDE R66, R3, 0x2, R86 ;  /* 0x0000000203427825 */ /* 0x008fc600078e0256 */
[----:B------:R-:W-:Y:S01]  /*af80*/  STL [R1+0x2da0], R5 ;  /* 0x002da00501007387 */ /* 0x000fe20000100800 */
[----:B------:R-:W-:-:S03]  /*af90*/  IMAD.WIDE R62, R8, 0x2, R86 ;  /* 0x00000002083e7825 */ /* 0x000fc600078e0256 */
[----:B----4-:R-:W-:Y:S04]  /*afa0*/  STL [R1+0x2bf8], R6 ;  /* 0x002bf80601007387 */ /* 0x010fe80000100800 */
[----:B------:R-:W3:Y:S04]  /*afb0*/  @!P2 LDG.E.U16 R72, desc[UR6][R66.64] ;  /* 0x000000064248a981 */ /* 0x000ee8000c1e1500 */
[----:B------:R-:W4:Y:S04]  /*afc0*/  @!P2 LDG.E.U16 R73, desc[UR6][R60.64] ;  /* 0x000000063c49a981 */ /* 0x000f28000c1e1500 */
[----:B--2---:R-:W-:Y:S04]  /*afd0*/  STL [R1+0x450], R65 ;  /* 0x0004504101007387 */ /* 0x004fe80000100800 */
[----:B------:R0:W-:Y:S01]  /*afe0*/  STL [R1+0x44c], R64 ;  /* 0x00044c4001007387 */ /* 0x0001e20000100800 */
[----:B------:R-:W-:-:S02]  /*aff0*/  PRMT R58, RZ, 0x7610, R58 ;  /* 0x00007610ff3a7816 */ /* 0x000fc4000000003a */
[----:B------:R-:W-:Y:S01]  /*b000*/  PRMT R59, RZ, 0x7610, R59 ;  /* 0x00007610ff3b7816 */ /* 0x000fe2000000003b */
[----:B0-----:R-:W-:Y:S01]  /*b010*/  IMAD.WIDE R64, R8, 0x2, R88 ;  /* 0x0000000208407825 */ /* 0x001fe200078e0258 */
[----:B------:R0:W-:Y:S04]  /*b020*/  STL.64 [R1+0x1348], R60 ;  /* 0x0013483c01007387 */ /* 0x0001e80000100a00 */
[----:B------:R1:W-:Y:S04]  /*b030*/  STL.64 [R1+0x1340], R66 ;  /* 0x0013404201007387 */ /* 0x0003e80000100a00 */
[----:B------:R-:W2:Y:S04]  /*b040*/  @!P0 LDG.E.U16 R58, desc[UR6][R62.64] ;  /* 0x000000063e3a8981 */ /* 0x000ea8000c1e1500 */
[----:B0-----:R-:W2:Y:S04]  /*b050*/  LDL.LU.64 R60, [R1+0x3038] ;  /* 0x00303800013c7983 */ /* 0x001ea80000300a00 */
[----:B-1----:R-:W2:Y:S04]  /*b060*/  LDL.LU.64 R66, [R1+0x3030] ;  /* 0x0030300001427983 */ /* 0x002ea80000300a00 */
[----:B------:R0:W2:Y:S01]  /*b070*/  @!P0 LDG.E.U16 R59, desc[UR6][R64.64] ;  /* 0x00000006403b8981 */ /* 0x0000a2000c1e1500 */
        /* <DEDUP_REMOVED lines=10> */
[----:B---3--:R-:W-:Y:S04]  /*b120*/  STL [R1+0x664], R72 ;  /* 0x0006644801007387 */ /* 0x008fe80000100800 */
[----:B----4-:R0:W-:Y:S02]  /*b130*/  STL [R1+0x668], R73 ;  /* 0x0006684901007387 */ /* 0x0101e40000100800 */
[----:B0-----:R-:W-:Y:S02]  /*b140*/  IMAD.WIDE R72, R3, 0x2, R88 ;  /* 0x0000000203487825 */ /* 0x001fe400078e0258 */
[----:B--2---:R-:W-:Y:S01]  /*b150*/  STL [R1+0x15c], R58 ;  /* 0x00015c3a01007387 */ /* 0x004fe20000100800 */
[----:B------:R-:W-:-:S02]  /*b160*/  PRMT R60, RZ, 0x7610, R60 ;  /* 0x00007610ff3c7816 */ /* 0x000fc4000000003c */
[----:B------:R-:W-:Y:S02]  /*b170*/  PRMT R67, RZ, 0x7610, R67 ;  /* 0x00007610ff437816 */ /* 0x000fe40000000043 */
[----:B------:R-:W-:Y:S02]  /*b180*/  PRMT R66, RZ, 0x7610, R66 ;  /* 0x00007610ff427816 */ /* 0x000fe40000000042 */
[----:B------:R0:W2:Y:S04]  /*b190*/  @!P0 LDG.E.U16 R60, desc[UR6][R62.64] ;  /* 0x000000063e3c8981 */ /* 0x0000a8000c1e1500 */
[----:B------:R1:W-:Y:S01]  /*b1a0*/  STL [R1+0x160], R59 ;  /* 0x0001603b01007387 */ /* 0x0003e20000100800 */
[----:B------:R-:W-:-:S03]  /*b1b0*/  PRMT R61, RZ, 0x7610, R61 ;  /* 0x00007610ff3d7816 */ /* 0x000fc6000000003d */
[----:B------:R3:W-:Y:S04]  /*b1c0*/  STL.64 [R1+0x1328], R72 ;  /* 0x0013284801007387 */ /* 0x0007e80000100a00 */
[----:B------:R-:W4:Y:S01]  /*b1d0*/  @!P2 LDG.E.U16 R67, desc[UR6][R72.64] ;  /* 0x000000064843a981 */ /* 0x000f22000c1e1500 */
[----:B-1----:R-:W-:-:S03]  /*b1e0*/  IMAD.WIDE R58, R3, 0x2, R86 ;  /* 0x00000002033a7825 */ /* 0x002fc600078e0256 */
[----:B------:R1:W2:Y:S04]  /*b1f0*/  @!P0 LDG.E.U16 R61, desc[UR6][R64.64] ;  /* 0x00000006403d8981 */ /* 0x0002a8000c1e1500 */
[----:B------:R0:W-:Y:S04]  /*b200*/  STL.64 [R1+0x1320], R58 ;  /* 0x0013203a01007387 */ /* 0x0001e80000100a00 */
[----:B------:R-:W2:Y:S04]  /*b210*/  @!P2 LDG.E.U16 R66, desc[UR6][R58.64] ;  /* 0x000000063a42a981 */ /* 0x000ea8000c1e1500 */
[----:B---3--:R-:W3:Y:S04]  /*b220*/  LDL.LU.64 R72, [R1+0x3028] ;  /* 0x0030280001487983 */ /* 0x008ee80000300a00 */
[----:B0-----:R-:W4:Y:S01]  /*b230*/  LDL.LU.64 R58, [R1+0x3020] ;  /* 0x00302000013a7983 */ /* 0x001f220000300a00 */
[----:B------:R-:W-:-:S02]  /*b240*/  VIADD R3, R9, 0xffffffc3 ;  /* 0xffffffc309037836 */ /* 0x000fc40000000000 */
[----:B------:R-:W-:-:S03]  /*b250*/  VIADD R26, R9, 0xffffffc4 ;  /* 0xffffffc4091a7836 */ /* 0x000fc60000000000 */
[----:B------:R-:W-:Y:S01]  /*b260*/  ISETP.GE.U32.AND P0, PT, R3, 0x7ffffec4, PT ;  /* 0x7ffffec40300780c */ /* 0x000fe20003f06070 */
[----:B------:R-:W-:Y:S01]  /*b270*/  IMAD R3, R90, 0x3b, RZ ;  /* 0x0000003b5a037824 */ /* 0x000fe200078e02ff */
[----:B------:R-:W-:Y:S01]  /*b280*/  ISETP.GE.U32.AND P2, PT, R26, 0x7ffffec5, PT ;  /* 0x7ffffec51a00780c */ /* 0x000fe20003f46070 */
[----:B------:R-:W-:Y:S04]  /*b290*/  STL.64 [R1+0x1318], R64 ;  /* 0x0013184001007387 */ /* 0x000fe80000100a00 */
[----:B------:R0:W-:Y:S01]  /*b2a0*/  STL.64 [R1+0x1310], R62 ;  /* 0x0013103e01007387 */ /* 0x0001e20000100a00 */
[----:B------:R-:W-:Y:S02]  /*b2b0*/  IMAD R8, R90, 0x3c, RZ ;  /* 0x0000003c5a087824 */ /* 0x000fe400078e02ff */
[----:B0-----:R-:W-:-:S04]  /*b2c0*/  IMAD.WIDE R62, R3, 0x2, R88 ;  /* 0x00000002033e7825 */ /* 0x001fc800078e0258 */
[----:B-1----:R-:W-:Y:S01]  /*b2d0*/  IMAD.WIDE R64, R3, 0x2, R86 ;  /* 0x0000000203407825 */ /* 0x002fe200078e0256 */
[----:B--2---:R-:W-:Y:S01]  /*b2e0*/  STL [R1+0x14c], R66 ;  /* 0x00014c4201007387 */ /* 0x004fe20000100800 */
[----:B---3--:R-:W-:-:S03]  /*b2f0*/  PRMT R72, RZ, 0x7610, R72 ;  /* 0x00007610ff487816 */ /* 0x008fc60000000048 */
[----:B----4-:R0:W-:Y:S01]  /*b300*/  STL [R1+0x150], R67 ;  /* 0x0001504301007387 */ /* 0x0101e20000100800 */
[----:B------:R-:W-:-:S03]  /*b310*/  PRMT R73, RZ, 0x7610, R73 ;  /* 0x00007610ff497816 */ /* 0x000fc60000000049 */
[----:B------:R-:W-:Y:S01]  /*b320*/  STL.64 [R1+0x1308], R62 ;  /* 0x0013083e01007387 */ /* 0x000fe20000100a00 */
[----:B------:R-:W-:-:S03]  /*b330*/  PRMT R58, RZ, 0x7610, R58 ;  /* 0x00007610ff3a7816 */ /* 0x000fc6000000003a */
[----:B------:R-:W-:Y:S01]  /*b340*/  STL [R1+0x154], R60 ;  /* 0x0001543c01007387 */ /* 0x000fe20000100800 */
[----:B------:R-:W-:Y:S01]  /*b350*/  PRMT R59, RZ, 0x7610, R59 ;  /* 0x00007610ff3b7816 */ /* 0x000fe2000000003b */
[C---:B0-----:R-:W-:Y:S02]  /*b360*/  IMAD.WIDE R66, R8.reuse, 0x2, R88 ;  /* 0x0000000208427825 */ /* 0x041fe400078e0258 */
[----:B------:R0:W-:Y:S04]  /*b370*/  STL [R1+0x158], R61 ;  /* 0x0001583d01007387 */ /* 0x0001e80000100800 */
[----:B------:R-:W2:Y:S04]  /*b380*/  @!P2 LDG.E.U16 R72, desc[UR6][R64.64] ;  /* 0x000000064048a981 */ /* 0x000ea8000c1e1500 */
[----:B------:R-:W3:Y:S01]  /*b390*/  @!P2 LDG.E.U16 R73, desc[UR6][R62.64] ;  /* 0x000000063e49a981 */ /* 0x000ee2000c1e1500 */
[----:B0-----:R-:W-:-:S03]  /*b3a0*/  IMAD.WIDE R60, R8, 0x2, R86 ;  /* 0x00000002083c7825 */ /* 0x001fc600078e0256 */
[----:B------:R0:W-:Y:S04]  /*b3b0*/  STL.64 [R1+0x1300], R64 ;  /* 0x0013004001007387 */ /* 0x0001e80000100a00 */
[----:B------:R-:W4:Y:S04]  /*b3c0*/  @!P0 LDG.E.U16 R58, desc[UR6][R60.64] ;  /* 0x000000063c3a8981 */ /* 0x000f28000c1e1500 */
[----:B------:R-:W4:Y:S04]  /*b3d0*/  LDL.LU.64 R62, [R1+0x3018] ;  /* 0x00301800013e7983 */ /* 0x000f280000300a00 */
[----:B------:R1:W4:Y:S04]  /*b3e0*/  @!P0 LDG.E.U16 R59, desc[UR6][R66.64] ;  /* 0x00000006423b8981 */ /* 0x000328000c1e1500 */
[----:B0-----:R-:W4:Y:S01]  /*b3f0*/  LDL.LU.64 R64, [R1+0x3010] ;  /* 0x0030100001407983 */ /* 0x001f220000300a00 */
[----:B------:R-:W-:-:S05]  /*b400*/  VIADD R3, R9, 0xffffffc1 ;  /* 0xffffffc109037836 */ /* 0x000fca0000000000 */
[----:B------:R-:W-:Y:S01]  /*b410*/  ISETP.GE.U32.AND P0, PT, R3, 0x7ffffec2, PT ;  /* 0x7ffffec20300780c */ /* 0x000fe20003f06070 */
[C---:B------:R-:W-:Y:S01]  /*b420*/  IMAD R3, R90.reuse, 0x3d, RZ ;  /* 0x0000003d5a037824 */ /* 0x040fe200078e02ff */
[----:B------:R-:W-:Y:S01]  /*b430*/  IADD3 R26, PT, PT, R9, -0x3e, RZ ;  /* 0xffffffc2091a7810 */ /* 0x000fe20007ffe0ff */
[----:B------:R-:W-:Y:S01]  /*b440*/  IMAD R8, R90, 0x3e, RZ ;  /* 0x0000003e5a087824 */ /* 0x000fe200078e02ff */
[----:B------:R1:W-:Y:S01]  /*b450*/  STL.64 [R1+0x12f8], R66 ;  /* 0x0012f84201007387 */ /* 0x0003e20000100a00 */
[----:B------:R-:W-:-:S03]  /*b460*/  PRMT R7, RZ, 0x7610, R7 ;  /* 0x00007610ff077816 */ /* 0x000fc60000000007 */
[----:B------:R0:W-:Y:S01]  /*b470*/  STL.64 [R1+0x12f0], R60 ;  /* 0x0012f03c01007387 */ /* 0x0001e20000100a00 */
[----:B------:R-:W-:Y:S01]  /*b480*/  ISETP.GE.U32.AND P2, PT, R26, 0x7ffffec3, PT ;  /* 0x7ffffec31a00780c */ /* 0x000fe20003f46070 */
[----:B-1----:R-:W-:-:S04]  /*b490*/  IMAD.WIDE R66, R3, 0x2, R88 ;  /* 0x0000000203427825 */ /* 0x002fc800078e0258 */
[----:B0-----:R-:W-:Y:S01]  /*b4a0*/  IMAD.WIDE R60, R8, 0x2, R88 ;  /* 0x00000002083c7825 */ /* 0x001fe200078e0258 */
[----:B------:R-:W-:-:S04]  /*b4b0*/  PRMT R10, RZ, 0x7610, R10 ;  /* 0x00007610ff0a7816 */ /* 0x000fc8000000000a */
[----:B------:R-:W4:Y:S04]  /*b4c0*/  @!P0 LDG.E.U16 R7, desc[UR6][R60.64] ;  /* 0x000000063c078981 */ /* 0x000f28000c1e1500 */
[----:B--2---:R-:W-:Y:S04]  /*b4d0*/  STL [R1+0x434], R72 ;  /* 0x0004344801007387 */ /* 0x004fe80000100800 */
[----:B---3--:R0:W-:Y:S04]  /*b4e0*/  STL [R1+0x438], R73 ;  /* 0x0004384901007387 */ /* 0x0081e80000100800 */
[----:B------:R-:W-:Y:S04]  /*b4f0*/  STL.64 [R1+0x12e8], R66 ;  /* 0x0012e84201007387 */ /* 0x000fe80000100a00 */
[----:B----4-:R-:W-:Y:S01]  /*b500*/  STL [R1+0x444], R58 ;  /* 0x0004443a01007387 */ /* 0x010fe20000100800 */
[----:B0-----:R-:W-:-:S03]  /*b510*/  IMAD.WIDE R72, R3, 0x2, R86 ;  /* 0x0000000203487825 */ /* 0x001fc600078e0256 */
[----:B------:R0:W-:Y:S01]  /*b520*/  STL [R1+0x448], R59 ;  /* 0x0004483b01007387 */ /* 0x0001e20000100800 */
[----:B------:R-:W-:Y:S02]  /*b530*/  PRMT R64, RZ, 0x7610, R64 ;  /* 0x00007610ff407816 */ /* 0x000fe40000000040 */
[----:B------:R-:W-:Y:S01]  /*b540*/  PRMT R65, RZ, 0x7610, R65 ;  /* 0x00007610ff417816 */ /* 0x000fe20000000041 */
[----:B0-----:R-:W-:-:S03]  /*b550*/  IMAD.WIDE R58, R8, 0x2, R86 ;  /* 0x00000002083a7825 */ /* 0x001fc600078e0256 */
[----:B------:R0:W2:Y:S04]  /*b560*/  @!P2 LDG.E.U16 R64, desc[UR6][R72.64] ;  /* 0x000000064840a981 */ /* 0x0000a8000c1e1500 */
[----:B------:R-:W3:Y:S04]  /*b570*/  @!P0 LDG.E.U16 R10, desc[UR6][R58.64] ;  /* 0x000000063a0a8981 */ /* 0x000ee8000c1e1500 */
[----:B------:R-:W4:Y:S01]  /*b580*/  @!P2 LDG.E.U16 R65, desc[UR6][R66.64] ;  /* 0x000000064241a981 */ /* 0x000f22000c1e1500 */
[----:B------:R-:W-:-:S03]  /*b590*/  VIADD R26, R9, 0xffffffc0 ;  /* 0xffffffc0091a7836 */ /* 0x000fc60000000000 */
[----:B------:R0:W-:Y:S01]  /*b5a0*/  STL.64 [R1+0x12e0], R72 ;  /* 0x0012e04801007387 */ /* 0x0001e20000100a00 */
[----:B------:R-:W-:-:S03]  /*b5b0*/  VIADD R3, R9, 0xffffffbf ;  /* 0xffffffbf09037836 */ /* 0x000fc60000000000 */
[----:B------:R-:W4:Y:S04]  /*b5c0*/  LDL.LU.64 R66, [R1+0x3008] ;  /* 0x0030080001427983 */ /* 0x000f280000300a00 */
[----:B------:R-:W-:Y:S04]  /*b5d0*/  STL.64 [R1+0x12d8], R60 ;  /* 0x0012d83c01007387 */ /* 0x000fe80000100a00 */
[----:B------:R-:W-:Y:S04]  /*b5e0*/  STL.64 [R1+0x12d0], R58 ;  /* 0x0012d03a01007387 */ /* 0x000fe80000100a00 */
[----:B------:R-:W-:Y:S01]  /*b5f0*/  STL [R1+0x2bfc], R7 ;  /* 0x002bfc0701007387 */ /* 0x000fe20000100800 */
[----:B------:R-:W-:-:S03]  /*b600*/  ISETP.GE.U32.AND P2, PT, R26, 0x7ffffec1, PT ;  /* 0x7ffffec11a00780c */ /* 0x000fc60003f46070 */
[----:B------:R-:W-:Y:S04]  /*b610*/  STL.64 [R1+0x2c88], R6 ;  /* 0x002c880601007387 */ /* 0x000fe80000100a00 */
[----:B------:R-:W-:Y:S01]  /*b620*/  STL.64 [R1+0x2cc0], R6 ;  /* 0x002cc00601007387 */ /* 0x000fe20000100a00 */
[----:B------:R-:W-:-:S03]  /*b630*/  ISETP.GE.U32.AND P0, PT, R3, 0x7ffffec0, PT ;  /* 0x7ffffec00300780c */ /* 0x000fc60003f06070 */
[----:B------:R-:W-:Y:S01]  /*b640*/  STL.64 [R1+0x2cf0], R6 ;  /* 0x002cf00601007387 */ /* 0x000fe20000100a00 */
[----:B------:R-:W-:-:S03]  /*b650*/  IMAD R3, R90, 0x3f, RZ ;  /* 0x0000003f5a037824 */ /* 0x000fc600078e02ff */
[----:B------:R-:W-:Y:S04]  /*b660*/  STL.64 [R1+0x2d20], R6 ;  /* 0x002d200601007387 */ /* 0x000fe80000100a00 */
[----:B------:R-:W-:Y:S04]  /*b670*/  STL.64 [R1+0x2d50], R6 ;  /* 0x002d500601007387 */ /* 0x000fe80000100a00 */
[----:B------:R-:W-:Y:S04]  /*b680*/  STL [R1+0x2dac], R6 ;  /* 0x002dac0601007387 */ /* 0x000fe80000100800 */
[----:B------:R-:W-:Y:S01]  /*b690*/  STL [R1+0x2da8], R7 ;  /* 0x002da80701007387 */ /* 0x000fe20000100800 */
[----:B------:R-:W-:Y:S01]  /*b6a0*/  PRMT R63, RZ, 0x7610, R63 ;  /* 0x00007610ff3f7816 */ /* 0x000fe2000000003f */
[----:B0-----:R-:W-:Y:S01]  /*b6b0*/  IMAD.WIDE R72, R3, 0x2, R86 ;  /* 0x0000000203487825 */ /* 0x001fe200078e0256 */
[----:B------:R-:W-:-:S06]  /*b6c0*/  PRMT R62, RZ, 0x7610, R62 ;  /* 0x00007610ff3e7816 */ /* 0x000fcc000000003e */
[----:B------:R0:W4:Y:S04]  /*b6d0*/  @!P2 LDG.E.U16 R62, desc[UR6][R72.64] ;  /* 0x00000006483ea981 */ /* 0x000128000c1e1500 */
[----:B---3--:R-:W-:Y:S04]  /*b6e0*/  STL [R1+0x2c00], R10 ;  /* 0x002c000a01007387 */ /* 0x008fe80000100800 */
[----:B--2---:R-:W-:Y:S04]  /*b6f0*/  STL [R1+0x42c], R64 ;  /* 0x00042c4001007387 */ /* 0x004fe80000100800 */
[----:B----4-:R1:W-:Y:S02]  /*b700*/  STL [R1+0x430], R65 ;  /* 0x0004304101007387 */ /* 0x0103e40000100800 */
[----:B-1----:R-:W-:-:S05]  /*b710*/  IMAD.WIDE R64, R3, 0x2, R88 ;  /* 0x0000000203407825 */ /* 0x002fca00078e0258 */
[----:B------:R1:W-:Y:S04]  /*b720*/  STL.64 [R1+0x12c8], R64 ;  /* 0x0012c84001007387 */ /* 0x0003e80000100a00 */
[----:B------:R0:W-:Y:S04]  /*b730*/  STL.64 [R1+0x12c0], R72 ;  /* 0x0012c04801007387 */ /* 0x0001e80000100a00 */
[----:B------:R-:W2:Y:S04]  /*b740*/  @!P2 LDG.E.U16 R63, desc[UR6][R64.64] ;  /* 0x00000006403fa981 */ /* 0x000ea8000c1e1500 */
[----:B-1----:R-:W3:Y:S01]  /*b750*/  LDL.LU.64 R64, [R1+0x3000] ;  /* 0x0030000001407983 */ /* 0x002ee20000300a00 */
[----:B------:R-:W-:Y:S01]  /*b760*/  IMAD.SHL.U32 R8, R90, 0x40, RZ ;  /* 0x000000405a087824 */ /* 0x000fe200078e00ff */
[----:B------:R-:W-:Y:S01]  /*b770*/  PRMT R67, RZ, 0x7610, R67 ;  /* 0x00007610ff437816 */ /* 0x000fe20000000043 */
[----:B------:R-:W-:Y:S01]  /*b780*/  VIADD R26, R9, 0xffffffbe ;  /* 0xffffffbe091a7836 */ /* 0x000fe20000000000 */
[----:B------:R-:W-:Y:S01]  /*b790*/  PRMT R66, RZ, 0x7610, R66 ;  /* 0x00007610ff427816 */ /* 0x000fe20000000042 */
[----:B------:R-:W-:-:S04]  /*b7a0*/  IMAD.WIDE R60, R8, 0x2, R88 ;  /* 0x00000002083c7825 */ /* 0x000fc800078e0258 */
[----:B------:R-:W-:-:S04]  /*b7b0*/  IMAD.WIDE R58, R8, 0x2, R86 ;  /* 0x00000002083a7825 */ /* 0x000fc800078e0256 */
[----:B------:R-:W-:Y:S01]  /*b7c0*/  VIADD R3, R9, 0xffffffbd ;  /* 0xffffffbd09037836 */ /* 0x000fe20000000000 */
[----:B------:R-:W-:Y:S01]  /*b7d0*/  ISETP.GE.U32.AND P2, PT, R26, 0x7ffffebf, PT ;  /* 0x7ffffebf1a00780c */ /* 0x000fe20003f46070 */
[----:B------:R1:W4:Y:S04]  /*b7e0*/  @!P0 LDG.E.U16 R67, desc[UR6][R60.64] ;  /* 0x000000063c438981 */ /* 0x000328000c1e1500 */
[----:B------:R1:W4:Y:S01]  /*b7f0*/  @!P0 LDG.E.U16 R66, desc[UR6][R58.64] ;  /* 0x000000063a428981 */ /* 0x000322000c1e1500 */
[----:B------:R-:W-:Y:S01]  /*b800*/  ISETP.GE.U32.AND P0, PT, R3, 0x7ffffebe, PT ;  /* 0x7ffffebe0300780c */ /* 0x000fe20003f06070 */
[C---:B------:R-:W-:Y:S02]  /*b810*/  IMAD R3, R90.reuse, 0x41, RZ ;  /* 0x000000415a037824 */ /* 0x040fe400078e02ff */
[----:B------:R-:W-:Y:S01]  /*b820*/  IMAD R8, R90, 0x42, RZ ;  /* 0x000000425a087824 */ /* 0x000fe200078e02ff */
[----:B------:R1:W-:Y:S01]  /*b830*/  STL.64 [R1+0x12b8], R60 ;  /* 0x0012b83c01007387 */ /* 0x0003e20000100a00 */
[----:B0-----:R-:W-:Y:S01]  /*b840*/  IMAD.WIDE R72, R3, 0x2, R88 ;  /* 0x0000000203487825 */ /* 0x001fe200078e0258 */
[----:B------:R-:W-:-:S02]  /*b850*/  PRMT R56, RZ, 0x7610, R56 ;  /* 0x00007610ff387816 */ /* 0x000fc40000000038 */
[----:B------:R0:W-:Y:S01]  /*b860*/  STL.64 [R1+0x12b0], R58 ;  /* 0x0012b03a01007387 */ /* 0x0001e20000100a00 */
[----:B------:R-:W-:-:S03]  /*b870*/  PRMT R57, RZ, 0x7610, R57 ;  /* 0x00007610ff397816 */ /* 0x000fc60000000039 */
[----:B------:R-:W-:Y:S01]  /*b880*/  STL [R1+0x62c], R62 ;  /* 0x00062c3e01007387 */ /* 0x000fe20000100800 */
[----:B-1----:R-:W-:-:S04]  /*b890*/  IMAD.WIDE R60, R8, 0x2, R86 ;  /* 0x00000002083c7825 */ /* 0x002fc800078e0256 */
[----:B0-----:R-:W-:Y:S01]  /*b8a0*/  IMAD.WIDE R58, R3, 0x2, R86 ;  /* 0x00000002033a7825 */ /* 0x001fe200078e0256 */
[----:B------:R-:W4:Y:S04]  /*b8b0*/  @!P0 LDG.E.U16 R56, desc[UR6][R60.64] ;  /* 0x000000063c388981 */ /* 0x000f28000c1e1500 */
[----:B--2---:R0:W-:Y:S04]  /*b8c0*/  STL [R1+0x660], R63 ;  /* 0x0006603f01007387 */ /* 0x0041e80000100800 */
[----:B------:R1:W-:Y:S01]  /*b8d0*/  STL.64 [R1+0x12a8], R72 ;  /* 0x0012a84801007387 */ /* 0x0003e20000100a00 */
[----:B---3--:R-:W-:Y:S01]  /*b8e0*/  PRMT R65, RZ, 0x7610, R65 ;  /* 0x00007610ff417816 */ /* 0x008fe20000000041 */
[----:B0-----:R-:W-:Y:S01]  /*b8f0*/  IMAD.WIDE R62, R8, 0x2, R88 ;  /* 0x00000002083e7825 */ /* 0x001fe200078e0258 */
[----:B------:R-:W-:Y:S01]  /*b900*/  PRMT R64, RZ, 0x7610, R64 ;  /* 0x00007610ff407816 */ /* 0x000fe20000000040 */
[----:B------:R0:W-:Y:S04]  /*b910*/  STL.64 [R1+0x12a0], R58 ;  /* 0x0012a03a01007387 */ /* 0x0001e80000100a00 */
[----:B------:R-:W2:Y:S04]  /*b920*/  @!P2 LDG.E.U16 R65, desc[UR6][R72.64] ;  /* 0x000000064841a981 */ /* 0x000ea8000c1e1500 */
[----:B------:R3:W2:Y:S04]  /*b930*/  @!P0 LDG.E.U16 R57, desc[UR6][R62.64] ;  /* 0x000000063e398981 */ /* 0x0006a8000c1e1500 */
[----:B------:R-:W2:Y:S04]  /*b940*/  @!P2 LDG.E.U16 R64, desc[UR6][R58.64] ;  /* 0x000000063a40a981 */ /* 0x000ea8000c1e1500 */
[----:B-1----:R-:W2:Y:S04]  /*b950*/  LDL.LU.64 R72, [R1+0x2ff8] ;  /* 0x002ff80001487983 */ /* 0x002ea80000300a00 */
[----:B0-----:R-:W2:Y:S01]  /*b960*/  LDL.LU.64 R58, [R1+0x2ff0] ;  /* 0x002ff000013a7983 */ /* 0x001ea20000300a00 */
[----:B------:R-:W-:-:S02]  /*b970*/  VIADD R26, R9, 0xffffffbc ;  /* 0xffffffbc091a7836 */ /* 0x000fc40000000000 */
[----:B------:R-:W-:-:S03]  /*b980*/  VIADD R3, R9, 0xffffffbb ;  /* 0xffffffbb09037836 */ /* 0x000fc60000000000 */
[----:B------:R-:W-:Y:S02]  /*b990*/  ISETP.GE.U32.AND P2, PT, R26, 0x7ffffebd, PT ;  /* 0x7ffffebd1a00780c */ /* 0x000fe40003f46070 */
[----:B------:R-:W-:Y:S01]  /*b9a0*/  ISETP.GE.U32.AND P0, PT, R3, 0x7ffffebc, PT ;  /* 0x7ffffebc0300780c */ /* 0x000fe20003f06070 */
[C---:B------:R-:W-:Y:S01]  /*b9b0*/  IMAD R3, R90.reuse, 0x43, RZ ;  /* 0x000000435a037824 */ /* 0x040fe200078e02ff */
[----:B------:R3:W-:Y:S01]  /*b9c0*/  STL.64 [R1+0x1298], R62 ;  /* 0x0012983e01007387 */ /* 0x0007e20000100a00 */
[----:B------:R-:W-:-:S03]  /*b9d0*/  IMAD R8, R90, 0x44, RZ ;  /* 0x000000445a087824 */ /* 0x000fc600078e02ff */
[----:B------:R0:W-:Y:S04]  /*b9e0*/  STL.64 [R1+0x1290], R60 ;  /* 0x0012903c01007387 */ /* 0x0001e80000100a00 */
[----:B----4-:R-:W-:Y:S01]  /*b9f0*/  STL [R1+0x134], R56 ;  /* 0x0001343801007387 */ /* 0x010fe20000100800 */
[----:B---3--:R-:W-:-:S04]  /*ba00*/  IMAD.WIDE R62, R3, 0x2, R86 ;  /* 0x00000002033e7825 */ /* 0x008fc800078e0256 */
[----:B0-----:R-:W-:Y:S01]  /*ba10*/  IMAD.WIDE R60, R8, 0x2, R86 ;  /* 0x00000002083c7825 */ /* 0x001fe200078e0256 */
[----:B--2---:R0:W-:Y:S04]  /*ba20*/  STL [R1+0x138], R57 ;  /* 0x0001383901007387 */ /* 0x0041e80000100800 */
[----:B------:R-:W-:Y:S01]  /*ba30*/  STL [R1+0x6c], R64 ;  /* 0x00006c4001007387 */ /* 0x000fe20000100800 */
[----:B------:R-:W-:Y:S02]  /*ba40*/  PRMT R72, RZ, 0x7610, R72 ;  /* 0x00007610ff487816 */ /* 0x000fe40000000048 */
[----:B------:R-:W-:Y:S01]  /*ba50*/  PRMT R73, RZ, 0x7610, R73 ;  /* 0x00007610ff497816 */ /* 0x000fe20000000049 */
[----:B0-----:R-:W-:Y:S01]  /*ba60*/  IMAD.WIDE R56, R3, 0x2, R88 ;  /* 0x0000000203387825 */ /* 0x001fe200078e0258 */
[----:B------:R0:W-:Y:S01]  /*ba70*/  STL [R1+0x70], R65 ;  /* 0x0000704101007387 */ /* 0x0001e20000100800 */
[----:B------:R-:W-:-:S02]  /*ba80*/  PRMT R58, RZ, 0x7610, R58 ;  /* 0x00007610ff3a7816 */ /* 0x000fc4000000003a */
[----:B------:R-:W-:Y:S01]  /*ba90*/  PRMT R59, RZ, 0x7610, R59 ;  /* 0x00007610ff3b7816 */ /* 0x000fe2000000003b */
[----:B------:R-:W2:Y:S04]  /*baa0*/  @!P2 LDG.E.U16 R72, desc[UR6][R62.64] ;  /* 0x000000063e48a981 */ /* 0x000ea8000c1e1500 */
[----:B------:R-:W3:Y:S01]  /*bab0*/  @!P2 LDG.E.U16 R73, desc[UR6][R56.64] ;  /* 0x000000063849a981 */ /* 0x000ee2000c1e1500 */
[----:B0-----:R-:W-:-:S03]  /*bac0*/  IMAD.WIDE R64, R8, 0x2, R88 ;  /* 0x0000000208407825 */ /* 0x001fc600078e0258 */
[----:B------:R0:W-:Y:S04]  /*bad0*/  STL.64 [R1+0x1288], R56 ;  /* 0x0012883801007387 */ /* 0x0001e80000100a00 */
[----:B------:R1:W-:Y:S04]  /*bae0*/  STL.64 [R1+0x1280], R62 ;  /* 0x0012803e01007387 */ /* 0x0003e80000100a00 */
[----:B------:R-:W4:Y:S04]  /*baf0*/  @!P0 LDG.E.U16 R58, desc[UR6][R60.64] ;  /* 0x000000063c3a8981 */ /* 0x000f28000c1e1500 */
[----:B0-----:R-:W4:Y:S04]  /*bb00*/  LDL.LU.64 R56, [R1+0x2fe8] ;  /* 0x002fe80001387983 */ /* 0x001f280000300a00 */
[----:B------:R0:W4:Y:S01]  /*bb10*/  @!P0 LDG.E.U16 R59, desc[UR6][R64.64] ;  /* 0x00000006403b8981 */ /* 0x000122000c1e1500 */
[----:B------:R-:W-:-:S02]  /*bb20*/  VIADD R3, R9, 0xffffffb9 ;  /* 0xffffffb909037836 */ /* 0x000fc40000000000 */
[----:B------:R-:W-:Y:S01]  /*bb30*/  VIADD R26, R9, 0xffffffba ;  /* 0xffffffba091a7836 */ /* 0x000fe20000000000 */
[----:B-1----:R-:W4:Y:S02]  /*bb40*/  LDL.LU.64 R62, [R1+0x2fe0] ;  /* 0x002fe000013e7983 */ /* 0x002f240000300a00 */
[----:B------:R-:W-:Y:S01]  /*bb50*/  ISETP.GE.U32.AND P0, PT, R3, 0x7ffffeba, PT ;  /* 0x7ffffeba0300780c */ /* 0x000fe20003f06070 */
[----:B------:R-:W-:Y:S01]  /*bb60*/  IMAD R3, R90, 0x45, RZ ;  /* 0x000000455a037824 */ /* 0x000fe200078e02ff */
[----:B------:R0:W-:Y:S01]  /*bb70*/  STL.64 [R1+0x1278], R64 ;  /* 0x0012784001007387 */ /* 0x0001e20000100a00 */
[----:B------:R-:W-:Y:S01]  /*bb80*/  ISETP.GE.U32.AND P2, PT, R26, 0x7ffffebb, PT ;  /* 0x7ffffebb1a00780c */ /* 0x000fe20003f46070 */
[----:B------:R-:W-:Y:S02]  /*bb90*/  IMAD R8, R90, 0x46, RZ ;  /* 0x000000465a087824 */ /* 0x000fe400078e02ff */
[----:B------:R1:W-:Y:S01]  /*bba0*/  STL.64 [R1+0x1270], R60 ;  /* 0x0012703c01007387 */ /* 0x0003e20000100a00 */
[----:B------:R-:W-:Y:S01]  /*bbb0*/  PRMT R11, RZ, 0x7610, R11 ;  /* 0x00007610ff0b7816 */ /* 0x000fe2000000000b */
[----:B0-----:R-:W-:-:S04]  /*bbc0*/  IMAD.WIDE R64, R3, 0x2, R88 ;  /* 0x0000000203407825 */ /* 0x001fc800078e0258 */
[----:B-1----:R-:W-:-:S05]  /*bbd0*/  IMAD.WIDE R60, R8, 0x2, R88 ;  /* 0x00000002083c7825 */ /* 0x002fca00078e0258 */
[----:B------:R-:W4:Y:S04]  /*bbe0*/  @!P0 LDG.E.U16 R11, desc[UR6][R60.64] ;  /* 0x000000063c0b8981 */ /* 0x000f28000c1e1500 */
[----:B--2---:R-:W-:Y:S04]  /*bbf0*/  STL [R1+0x3d0], R72 ;  /* 0x0003d04801007387 */ /* 0x004fe80000100800 */
[----:B---3--:R0:W-:Y:S04]  /*bc00*/  STL [R1+0x3d4], R73 ;  /* 0x0003d44901007387 */ /* 0x0081e80000100800 */
[----:B------:R-:W-:Y:S04]  /*bc10*/  STL.64 [R1+0x1268], R64 ;  /* 0x0012684001007387 */ /* 0x000fe80000100a00 */
[----:B----4-:R-:W-:Y:S01]  /*bc20*/  STL [R1+0x3dc], R58 ;  /* 0x0003dc3a01007387 */ /* 0x010fe20000100800 */
[----:B0-----:R-:W-:Y:S01]  /*bc30*/  IMAD.WIDE R72, R3, 0x2, R86 ;  /* 0x0000000203487825 */ /* 0x001fe200078e0256 */
[----:B------:R-:W-:-:S02]  /*bc40*/  PRMT R56, RZ, 0x7610, R56 ;  /* 0x00007610ff387816 */ /* 0x000fc40000000038 */
[----:B------:R-:W-:Y:S01]  /*bc50*/  PRMT R57, RZ, 0x7610, R57 ;  /* 0x00007610ff397816 */ /* 0x000fe20000000039 */
[----:B------:R0:W-:Y:S05]  /*bc60*/  STL [R1+0x408], R59 ;  /* 0x0004083b01007387 */ /* 0x0001ea0000100800 */
[----:B------:R1:W2:Y:S01]  /*bc70*/  @!P2 LDG.E.U16 R57, desc[UR6][R72.64] ;  /* 0x000000064839a981 */ /* 0x0002a2000c1e1500 */
[----:B0-----:R-:W-:-:S05]  /*bc80*/  IMAD.WIDE R58, R8, 0x2, R86 ;  /* 0x00000002083a7825 */ /* 0x001fca00078e0256 */
[----:B------:R-:W3:Y:S01]  /*bc90*/  @!P0 LDG.E.U16 R56, desc[UR6][R58.64] ;  /* 0x000000063a388981 */ /* 0x000ee2000c1e1500 */
[----:B------:R-:W-:Y:S01]  /*bca0*/  PRMT R83, RZ, 0x7610, R83 ;  /* 0x00007610ff537816 */ /* 0x000fe20000000053 */
[C---:B------:R-:W-:Y:S02]  /*bcb0*/  VIADD R26, R9.reuse, 0xffffffb8 ;  /* 0xffffffb8091a7836 */ /* 0x040fe40000000000 */
[----:B------:R-:W-:Y:S01]  /*bcc0*/  VIADD R3, R9, 0xffffffb7 ;  /* 0xffffffb709037836 */ /* 0x000fe20000000000 */
[----:B------:R1:W-:Y:S04]  /*bcd0*/  STL.64 [R1+0x1260], R72 ;  /* 0x0012604801007387 */ /* 0x0003e80000100a00 */
[----:B------:R0:W4:Y:S01]  /*bce0*/  @!P2 LDG.E.U16 R83, desc[UR6][R64.64] ;  /* 0x000000064053a981 */ /* 0x000122000c1e1500 */
[----:B------:R-:W-:-:S02]  /*bcf0*/  ISETP.GE.U32.AND P2, PT, R26, 0x7ffffeb9, PT ;  /* 0x7ffffeb91a00780c */ /* 0x000fc40003f46070 */
[----:B------:R-:W-:Y:S01]  /*bd00*/  ISETP.GE.U32.AND P0, PT, R3, 0x7ffffeb8, PT ;  /* 0x7ffffeb80300780c */ /* 0x000fe20003f06070 */
[----:B------:R-:W-:Y:S01]  /*bd10*/  IMAD R3, R90, 0x47, RZ ;  /* 0x000000475a037824 */ /* 0x000fe200078e02ff */
[----:B------:R-:W0:Y:S04]  /*bd20*/  LDL.LU.64 R64, [R1+0x2fd8] ;  /* 0x002fd80001407983 */ /* 0x000e280000300a00 */
[----:B------:R-:W-:Y:S04]  /*bd30*/  STL.64 [R1+0x1258], R60 ;  /* 0x0012583c01007387 */ /* 0x000fe80000100a00 */
[----:B------:R-:W-:Y:S04]  /*bd40*/  STL.64 [R1+0x1250], R58 ;  /* 0x0012503a01007387 */ /* 0x000fe80000100a00 */
[----:B------:R-:W-:Y:S04]  /*bd50*/  STL [R1+0x2c04], R11 ;  /* 0x002c040b01007387 */ /* 0x000fe80000100800 */
[----:B------:R-:W-:Y:S01]  /*bd60*/  STL.64 [R1+0x2c90], R10 ;  /* 0x002c900a01007387 */ /* 0x000fe20000100a00 */
[----:B------:R-:W-:-:S03]  /*bd70*/  PRMT R63, RZ, 0x7610, R63 ;  /* 0x00007610ff3f7816 */ /* 0x000fc6000000003f */
[----:B------:R-:W-:Y:S01]  /*bd80*/  STL.64 [R1+0x2d90], R10 ;  /* 0x002d900a01007387 */ /* 0x000fe20000100a00 */
[----:B------:R-:W-:Y:S01]  /*bd90*/  PRMT R62, RZ, 0x7610, R62 ;  /* 0x00007610ff3e7816 */ /* 0x000fe2000000003e */
[----:B-1----:R-:W-:-:S05]  /*bda0*/  IMAD.WIDE R72, R3, 0x2, R86 ;  /* 0x0000000203487825 */ /* 0x002fca00078e0256 */
[----:B------:R1:W4:Y:S04]  /*bdb0*/  @!P2 LDG.E.U16 R62, desc[UR6][R72.64] ;  /* 0x00000006483ea981 */ /* 0x000328000c1e1500 */
[----:B---3--:R-:W-:Y:S04]  /*bdc0*/  STL [R1+0x628], R56 ;  /* 0x0006283801007387 */ /* 0x008fe80000100800 */
[----:B--2---:R2:W-:Y:S02]  /*bdd0*/  STL [R1+0x3c8], R57 ;  /* 0x0003c83901007387 */ /* 0x0045e40000100800 */
[----:B--2---:R-:W-:-:S05]  /*bde0*/  IMAD.WIDE R56, R3, 0x2, R88 ;  /* 0x0000000203387825 */ /* 0x004fca00078e0258 */
[----:B------:R2:W-:Y:S04]  /*bdf0*/  STL.64 [R1+0x1248], R56 ;  /* 0x0012483801007387 */ /* 0x0005e80000100a00 */
[----:B------:R1:W-:Y:S04]  /*be00*/  STL.64 [R1+0x1240], R72 ;  /* 0x0012404801007387 */ /* 0x0003e80000100a00 */
[----:B------:R-:W3:Y:S04]  /*be10*/  @!P2 LDG.E.U16 R63, desc[UR6][R56.64] ;  /* 0x00000006383fa981 */ /* 0x000ee8000c1e1500 */
[----:B--2---:R-:W2:Y:S01]  /*be20*/  LDL.LU.64 R56, [R1+0x2fd0] ;  /* 0x002fd00001387983 */ /* 0x004ea20000300a00 */
[----:B------:R-:W-:Y:S01]  /*be30*/  IMAD R8, R90, 0x48, RZ ;  /* 0x000000485a087824 */ /* 0x000fe200078e02ff */
[----:B0-----:R-:W-:Y:S01]  /*be40*/  PRMT R65, RZ, 0x7610, R65 ;  /* 0x00007610ff417816 */ /* 0x001fe20000000041 */
[----:B------:R-:W-:Y:S01]  /*be50*/  VIADD R26, R9, 0xffffffb6 ;  /* 0xffffffb6091a7836 */ /* 0x000fe20000000000 */
[----:B------:R-:W-:Y:S01]  /*be60*/  PRMT R64, RZ, 0x7610, R64 ;  /* 0x00007610ff407816 */ /* 0x000fe20000000040 */
[----:B------:R-:W-:-:S04]  /*be70*/  IMAD.WIDE R60, R8, 0x2, R88 ;  /* 0x00000002083c7825 */ /* 0x000fc800078e0258 */
[----:B------:R-:W-:Y:S01]  /*be80*/  IMAD.WIDE R58, R8, 0x2, R86 ;  /* 0x00000002083a7825 */ /* 0x000fe200078e0256 */
[----:B------:R-:W-:Y:S01]  /*be90*/  ISETP.GE.U32.AND P2, PT, R26, 0x7ffffeb7, PT ;  /* 0x7ffffeb71a00780c */ /* 0x000fe20003f46070 */
[----:B------:R0:W2:Y:S02]  /*bea0*/  @!P0 LDG.E.U16 R65, desc[UR6][R60.64] ;  /* 0x000000063c418981 */ /* 0x0000a4000c1e1500 */
[----:B------:R-:W-:Y:S02]  /*beb0*/  VIADD R3, R9, 0xffffffb5 ;  /* 0xffffffb509037836 */ /* 0x000fe40000000000 */
[----:B------:R0:W2:Y:S03]  /*bec0*/  @!P0 LDG.E.U16 R64, desc[UR6][R58.64] ;  /* 0x000000063a408981 */ /* 0x0000a6000c1e1500 */
[----:B------:R-:W-:Y:S01]  /*bed0*/  ISETP.GE.U32.AND P0, PT, R3, 0x7ffffeb6, PT ;  /* 0x7ffffeb60300780c */ /* 0x000fe20003f06070 */
[C---:B------:R-:W-:Y:S01]  /*bee0*/  IMAD R3, R90.reuse, 0x49, RZ ;  /* 0x000000495a037824 */ /* 0x040fe200078e02ff */
[----:B------:R0:W-:Y:S01]  /*bef0*/  STL.64 [R1+0x1238], R60 ;  /* 0x0012383c01007387 */ /* 0x0001e20000100a00 */
[----:B------:R-:W-:Y:S01]  /*bf00*/  IMAD R8, R90, 0x4a, RZ ;  /* 0x0000004a5a087824 */ /* 0x000fe200078e02ff */
[----:B------:R-:W-:-:S02]  /*bf10*/  PRMT R70, RZ, 0x7610, R70 ;  /* 0x00007610ff467816 */ /* 0x000fc40000000046 */
[----:B----4-:R-:W-:Y:S01]  /*bf20*/  STL [R1+0x3cc], R83 ;  /* 0x0003cc5301007387 */ /* 0x010fe20000100800 */
[----:B------:R-:W-:Y:S01]  /*bf30*/  PRMT R71, RZ, 0x7610, R71 ;  /* 0x00007610ff477816 */ /* 0x000fe20000000047 */
[----:B-1----:R-:W-:Y:S02]  /*bf40*/  IMAD.WIDE R72, R3, 0x2, R88 ;  /* 0x0000000203487825 */ /* 0x002fe400078e0258 */
[----:B------:R1:W-:Y:S04]  /*bf50*/  STL.64 [R1+0x1230], R58 ;  /* 0x0012303a01007387 */ /* 0x0003e80000100a00 */
[----:B------:R-:W-:Y:S01]  /*bf60*/  STL [R1+0x620], R62 ;  /* 0x0006203e01007387 */ /* 0x000fe20000100800 */
[----:B0-----:R-:W-:-:S03]  /*bf70*/  IMAD.WIDE R60, R8, 0x2, R86 ;  /* 0x00000002083c7825 */ /* 0x001fc600078e0256 */
[----:B------:R-:W4:Y:S01]  /*bf80*/  @!P2 LDG.E.U16 R71, desc[UR6][R72.64] ;  /* 0x000000064847a981 */ /* 0x000f22000c1e1500 */
[----:B-1----:R-:W-:-:S05]  /*bf90*/  IMAD.WIDE R58, R3, 0x2, R86 ;  /* 0x00000002033a7825 */ /* 0x002fca00078e0256 */
[----:B------:R-:W4:Y:S04]  /*bfa0*/  @!P2 LDG.E.U16 R70, desc[UR6][R58.64] ;  /* 0x000000063a46a981 */ /* 0x000f28000c1e1500 */
[----:B---3--:R0:W-:Y:S04]  /*bfb0*/  STL [R1+0x624], R63 ;  /* 0x0006243f01007387 */ /* 0x0081e80000100800 */
[----:B------:R1:W-:Y:S01]  /*bfc0*/  STL.64 [R1+0x1228], R72 ;  /* 0x0012284801007387 */ /* 0x0003e20000100a00 */
[----:B--2---:R-:W-:Y:S01]  /*bfd0*/  PRMT R56, RZ, 0x7610, R56 ;  /* 0x00007610ff387816 */ /* 0x004fe20000000038 */
[----:B0-----:R-:W-:Y:S01]  /*bfe0*/  IMAD.WIDE R62, R8, 0x2, R88 ;  /* 0x00000002083e7825 */ /* 0x001fe200078e0258 */
[----:B------:R-:W-:Y:S01]  /*bff0*/  PRMT R57, RZ, 0x7610, R57 ;  /* 0x00007610ff397816 */ /* 0x000fe20000000039 */
[----:B------:R0:W-:Y:S04]  /*c000*/  STL.64 [R1+0x1220], R58 ;  /* 0x0012203a01007387 */ /* 0x0001e80000100a00 */
[----:B------:R2:W3:Y:S04]  /*c010*/  @!P0 LDG.E.U16 R56, desc[UR6][R60.64] ;  /* 0x000000063c388981 */ /* 0x0004e8000c1e1500 */
[----:B-1----:R-:W3:Y:S04]  /*c020*/  LDL.LU.64 R72, [R1+0x2fc8] ;  /* 0x002fc80001487983 */ /* 0x002ee80000300a00 */
[----:B------:R1:W3:Y:S04]  /*c030*/  @!P0 LDG.E.U16 R57, desc[UR6][R62.64] ;  /* 0x000000063e398981 */ /* 0x0002e8000c1e1500 */
[----:B0-----:R-:W3:Y:S01]  /*c040*/  LDL.LU.64 R58, [R1+0x2fc0] ;  /* 0x002fc000013a7983 */ /* 0x001ee20000300a00 */
[----:B------:R-:W-:-:S02]  /*c050*/  VIADD R26, R9, 0xffffffb4 ;  /* 0xffffffb4091a7836 */ /* 0x000fc40000000000 */
[----:B------:R-:W-:Y:S01]  /*c060*/  VIADD R3, R9, 0xffffffb3 ;  /* 0xffffffb309037836 */ /* 0x000fe20000000000 */
[----:B------:R-:W-:Y:S02]  /*c070*/  STL.64 [R1+0x1218], R62 ;  /* 0x0012183e01007387 */ /* 0x000fe40000100a00 */
[----:B------:R-:W-:Y:S02]  /*c080*/  ISETP.GE.U32.AND P2, PT, R26, 0x7ffffeb5, PT ;  /* 0x7ffffeb51a00780c */ /* 0x000fe40003f46070 */
[----:B------:R2:W-:Y:S01]  /*c090*/  STL.64 [R1+0x1210], R60 ;  /* 0x0012103c01007387 */ /* 0x0005e20000100a00 */
[----:B------:R-:W-:Y:S01]  /*c0a0*/  ISETP.GE.U32.AND P0, PT, R3, 0x7ffffeb4, PT ;  /* 0x7ffffeb40300780c */ /* 0x000fe20003f06070 */
[C---:B------:R-:W-:Y:S02]  /*c0b0*/  IMAD R3, R90.reuse, 0x4b, RZ ;  /* 0x0000004b5a037824 */ /* 0x040fe400078e02ff */
[----:B------:R-:W-:Y:S01]  /*c0c0*/  IMAD R8, R90, 0x4c, RZ ;  /* 0x0000004c5a087824 */ /* 0x000fe200078e02ff */
[----:B----4-:R-:W-:Y:S04]  /*c0d0*/  STL [R1+0x64], R70 ;  /* 0x0000644601007387 */ /* 0x010fe80000100800 */
[----:B------:R0:W-:Y:S01]  /*c0e0*/  STL [R1+0x68], R71 ;  /* 0x0000684701007387 */ /* 0x0001e20000100800 */
[----:B--2---:R-:W-:-:S04]  /*c0f0*/  IMAD.WIDE R60, R8, 0x2, R86 ;  /* 0x00000002083c7825 */ /* 0x004fc800078e0256 */
[----:B0-----:R-:W-:-:S04]  /*c100*/  IMAD.WIDE R70, R3, 0x2, R88 ;  /* 0x0000000203467825 */ /* 0x001fc800078e0258 */
[----:B-1----:R-:W-:Y:S01]  /*c110*/  IMAD.WIDE R62, R8, 0x2, R88 ;  /* 0x00000002083e7825 */ /* 0x002fe200078e0258 */
[----:B---3--:R-:W-:Y:S01]  /*c120*/  STL [R1+0x12c], R56 ;  /* 0x00012c3801007387 */ /* 0x008fe20000100800 */
[----:B------:R-:W-:Y:S02]  /*c130*/  PRMT R72, RZ, 0x7610, R72 ;  /* 0x00007610ff487816 */ /* 0x000fe40000000048 */
[----:B------:R-:W-:Y:S01]  /*c140*/  PRMT R73, RZ, 0x7610, R73 ;  /* 0x00007610ff497816 */ /* 0x000fe20000000049 */
[----:B------:R0:W-:Y:S04]  /*c150*/  STL [R1+0x130], R57 ;  /* 0x0001303901007387 */ /* 0x0001e80000100800 */
[----:B------:R1:W-:Y:S01]  /*c160*/  STL.64 [R1+0x1208], R70 ;  /* 0x0012084601007387 */ /* 0x0003e20000100a00 */
[----:B------:R-:W-:-:S03]  /*c170*/  PRMT R58, RZ, 0x7610, R58 ;  /* 0x00007610ff3a7816 */ /* 0x000fc6000000003a */
[----:B------:R-:W2:Y:S01]  /*c180*/  @!P2 LDG.E.U16 R73, desc[UR6][R70.64] ;  /* 0x000000064649a981 */ /* 0x000ea2000c1e1500 */
[----:B0-----:R-:W-:Y:S01]  /*c190*/  IMAD.WIDE R56, R3, 0x2, R86 ;  /* 0x0000000203387825 */ /* 0x001fe200078e0256 */
[----:B------:R-:W-:Y:S02]  /*c1a0*/  PRMT R59, RZ, 0x7610, R59 ;  /* 0x00007610ff3b7816 */ /* 0x000fe4000000003b */
[----:B------:R-:W3:Y:S04]  /*c1b0*/  @!P0 LDG.E.U16 R58, desc[UR6][R60.64] ;  /* 0x000000063c3a8981 */ /* 0x000ee8000c1e1500 */
[----:B------:R-:W4:Y:S04]  /*c1c0*/  @!P2 LDG.E.U16 R72, desc[UR6][R56.64] ;  /* 0x000000063848a981 */ /* 0x000f28000c1e1500 */
[----:B------:R0:W-:Y:S04]  /*c1d0*/  STL.64 [R1+0x1200], R56 ;  /* 0x0012003801007387 */ /* 0x0001e80000100a00 */
[----:B-1----:R-:W3:Y:S04]  /*c1e0*/  LDL.LU.64 R70, [R1+0x2fb8] ;  /* 0x002fb80001467983 */ /* 0x002ee80000300a00 */
[----:B------:R1:W3:Y:S04]  /*c1f0*/  @!P0 LDG.E.U16 R59, desc[UR6][R62.64] ;  /* 0x000000063e3b8981 */ /* 0x0002e8000c1e1500 */
[----:B0-----:R-:W3:Y:S01]  /*c200*/  LDL.LU.64 R56, [R1+0x2fb0] ;  /* 0x002fb00001387983 */ /* 0x001ee20000300a00 */
[----:B------:R-:W-:-:S02]  /*c210*/  VIADD R26, R9, 0xffffffb2 ;  /* 0xffffffb2091a7836 */ /* 0x000fc40000000000 */
[----:B------:R-:W-:Y:S01]  /*c220*/  VIADD R3, R9, 0xffffffb1 ;  /* 0xffffffb109037836 */ /* 0x000fe20000000000 */
[----:B------:R1:W-:Y:S02]  /*c230*/  STL.64 [R1+0x11f8], R62 ;  /* 0x0011f83e01007387 */ /* 0x0003e40000100a00 */
[----:B------:R-:W-:Y:S02]  /*c240*/  ISETP.GE.U32.AND P2, PT, R26, 0x7ffffeb3, PT ;  /* 0x7ffffeb31a00780c */ /* 0x000fe40003f46070 */
[----:B------:R-:W-:Y:S01]  /*c250*/  ISETP.GE.U32.AND P0, PT, R3, 0x7ffffeb2, PT ;  /* 0x7ffffeb20300780c */ /* 0x000fe20003f06070 */
[C---:B------:R-:W-:Y:S01]  /*c260*/  IMAD R3, R90.reuse, 0x4d, RZ ;  /* 0x0000004d5a037824 */ /* 0x040fe200078e02ff */
[----:B------:R0:W-:Y:S01]  /*c270*/  STL.64 [R1+0x11f0], R60 ;  /* 0x0011f03c01007387 */ /* 0x0001e20000100a00 */
[----:B------:R-:W-:Y:S02]  /*c280*/  IMAD R8, R90, 0x4e, RZ ;  /* 0x0000004e5a087824 */ /* 0x000fe400078e02ff */
[----:B-1----:R-:W-:-:S04]  /*c290*/  IMAD.WIDE R62, R3, 0x2, R86 ;  /* 0x00000002033e7825 */ /* 0x002fc800078e0256 */
[----:B0-----:R-:W-:Y:S01]  /*c2a0*/  IMAD.WIDE R60, R8, 0x2, R88 ;  /* 0x00000002083c7825 */ /* 0x001fe200078e0258 */
[----:B----4-:R-:W-:Y:S04]  /*c2b0*/  STL [R1+0x3b8], R72 ;  /* 0x0003b84801007387 */ /* 0x010fe80000100800 */
[----:B--2---:R0:W-:Y:S01]  /*c2c0*/  STL [R1+0x3bc], R73 ;  /* 0x0003bc4901007387 */ /* 0x0041e20000100800 */
[----:B---3--:R-:W-:Y:S02]  /*c2d0*/  PRMT R70, RZ, 0x7610, R70 ;  /* 0x00007610ff467816 */ /* 0x008fe40000000046 */
[----:B------:R-:W-:Y:S01]  /*c2e0*/  PRMT R71, RZ, 0x7610, R71 ;  /* 0x00007610ff477816 */ /* 0x000fe20000000047 */
[----:B0-----:R-:W-:-:S03]  /*c2f0*/  IMAD.WIDE R72, R3, 0x2, R88 ;  /* 0x0000000203487825 */ /* 0x001fc600078e0258 */
[----:B------:R-:W2:Y:S01]  /*c300*/  @!P2 LDG.E.U16 R70, desc[UR6][R62.64] ;  /* 0x000000063e46a981 */ /* 0x000ea2000c1e1500 */
[----:B------:R-:W-:-:S03]  /*c310*/  PRMT R56, RZ, 0x7610, R56 ;  /* 0x00007610ff387816 */ /* 0x000fc60000000038 */
[----:B------:R-:W-:Y:S01]  /*c320*/  STL.64 [R1+0x11e8], R72 ;  /* 0x0011e84801007387 */ /* 0x000fe20000100a00 */
[----:B------:R-:W-:-:S03]  /*c330*/  PRMT R57, RZ, 0x7610, R57 ;  /* 0x00007610ff397816 */ /* 0x000fc60000000039 */
[----:B------:R-:W-:Y:S04]  /*c340*/  STL [R1+0x3c0], R58 ;  /* 0x0003c03a01007387 */ /* 0x000fe80000100800 */
[----:B------:R0:W-:Y:S04]  /*c350*/  STL [R1+0x3c4], R59 ;  /* 0x0003c43b01007387 */ /* 0x0001e80000100800 */
[----:B------:R-:W3:Y:S04]  /*c360*/  @!P2 LDG.E.U16 R71, desc[UR6][R72.64] ;  /* 0x000000064847a981 */ /* 0x000ee8000c1e1500 */
[----:B------:R-:W4:Y:S01]  /*c370*/  @!P0 LDG.E.U16 R57, desc[UR6][R60.64] ;  /* 0x000000063c398981 */ /* 0x000f22000c1e1500 */
[----:B0-----:R-:W-:-:S05]  /*c380*/  IMAD.WIDE R58, R8, 0x2, R86 ;  /* 0x00000002083a7825 */ /* 0x001fca00078e0256 */
[----:B------:R0:W4:Y:S01]  /*c390*/  @!P0 LDG.E.U16 R56, desc[UR6][R58.64] ;  /* 0x000000063a388981 */ /* 0x000122000c1e1500 */
[C---:B------:R-:W-:Y:S02]  /*c3a0*/  VIADD R26, R9.reuse, 0xffffffb0 ;  /* 0xffffffb0091a7836 */ /* 0x040fe40000000000 */
[----:B------:R-:W-:Y:S01]  /*c3b0*/  VIADD R3, R9, 0xffffffaf ;  /* 0xffffffaf09037836 */ /* 0x000fe20000000000 */
[----:B------:R1:W-:Y:S04]  /*c3c0*/  STL.64 [R1+0x11e0], R62 ;  /* 0x0011e03e01007387 */ /* 0x0003e80000100a00 */
[----:B------:R-:W4:Y:S01]  /*c3d0*/  LDL.LU.64 R72, [R1+0x2fa8] ;  /* 0x002fa80001487983 */ /* 0x000f220000300a00 */
[----:B------:R-:W-:Y:S02]  /*c3e0*/  ISETP.GE.U32.AND P2, PT, R26, 0x7ffffeb1, PT ;  /* 0x7ffffeb11a00780c */ /* 0x000fe40003f46070 */
[----:B------:R-:W-:Y:S01]  /*c3f0*/  ISETP.GE.U32.AND P0, PT, R3, 0x7ffffeb0, PT ;  /* 0x7ffffeb00300780c */ /* 0x000fe20003f06070 */
[----:B------:R-:W-:Y:S01]  /*c400*/  IMAD R3, R90, 0x4f, RZ ;  /* 0x0000004f5a037824 */ /* 0x000fe200078e02ff */
[----:B-1----:R-:W4:Y:S01]  /*c410*/  LDL.LU.64 R62, [R1+0x2fa0] ;  /* 0x002fa000013e7983 */ /* 0x002f220000300a00 */
[----:B------:R-:W-:-:S03]  /*c420*/  PRMT R68, RZ, 0x7610, R68 ;  /* 0x00007610ff447816 */ /* 0x000fc60000000044 */
[----:B------:R-:W-:Y:S01]  /*c430*/  STL.64 [R1+0x11d8], R60 ;  /* 0x0011d83c01007387 */ /* 0x000fe20000100a00 */
[----:B------:R-:W-:-:S03]  /*c440*/  PRMT R69, RZ, 0x7610, R69 ;  /* 0x00007610ff457816 */ /* 0x000fc60000000045 */
[----:B------:R0:W-:Y:S02]  /*c450*/  STL.64 [R1+0x11d0], R58 ;  /* 0x0011d03a01007387 */ /* 0x0001e40000100a00 */
[----:B0-----:R-:W-:-:S05]  /*c460*/  IMAD.WIDE R58, R3, 0x2, R88 ;  /* 0x00000002033a7825 */ /* 0x001fca00078e0258 */
[----:B------:R-:W4:Y:S04]  /*c470*/  @!P2 LDG.E.U16 R69, desc[UR6][R58.64] ;  /* 0x000000063a45a981 */ /* 0x000f28000c1e1500 */
[----:B--2---:R-:W-:Y:S04]  /*c480*/  STL [R1+0x3b0], R70 ;  /* 0x0003b04601007387 */ /* 0x004fe80000100800 */
[----:B---3--:R0:W-:Y:S04]  /*c490*/  STL [R1+0x3b4], R71 ;  /* 0x0003b44701007387 */ /* 0x0081e80000100800 */
[----:B------:R1:W-:Y:S01]  /*c4a0*/  STL.64 [R1+0x11c8], R58 ;  /* 0x0011c83a01007387 */ /* 0x0003e20000100a00 */
[----:B0-----:R-:W-:-:S03]  /*c4b0*/  IMAD.WIDE R70, R3, 0x2, R86 ;  /* 0x0000000203467825 */ /* 0x001fc600078e0256 */
[----:B----4-:R-:W-:Y:S04]  /*c4c0*/  STL [R1+0x618], R56 ;  /* 0x0006183801007387 */ /* 0x010fe80000100800 */
[----:B------:R0:W-:Y:S04]  /*c4d0*/  STL [R1+0x61c], R57 ;  /* 0x00061c3901007387 */ /* 0x0001e80000100800 */
[----:B------:R2:W3:Y:S04]  /*c4e0*/  @!P2 LDG.E.U16 R68, desc[UR6][R70.64] ;  /* 0x000000064644a981 */ /* 0x0004e8000c1e1500 */
[----:B------:R2:W-:Y:S04]  /*c4f0*/  STL.64 [R1+0x11c0], R70 ;  /* 0x0011c04601007387 */ /* 0x0005e80000100a00 */
[----:B-1----:R-:W4:Y:S01]  /*c500*/  LDL.LU.64 R58, [R1+0x2f98] ;  /* 0x002f9800013a7983 */ /* 0x002f220000300a00 */
[----:B------:R-:W-:Y:S01]  /*c510*/  IMAD R8, R90, 0x50, RZ ;  /* 0x000000505a087824 */ /* 0x000fe200078e02ff */
[----:B------:R-:W-:Y:S01]  /*c520*/  PRMT R63, RZ, 0x7610, R63 ;  /* 0x00007610ff3f7816 */ /* 0x000fe2000000003f */
[----:B------:R-:W-:Y:S01]  /*c530*/  VIADD R26, R9, 0xffffffae ;  /* 0xffffffae091a7836 */ /* 0x000fe20000000000 */
[----:B------:R-:W-:Y:S01]  /*c540*/  PRMT R62, RZ, 0x7610, R62 ;  /* 0x00007610ff3e7816 */ /* 0x000fe2000000003e */
[----:B------:R-:W-:-:S04]  /*c550*/  IMAD.WIDE R60, R8, 0x2, R88 ;  /* 0x00000002083c7825 */ /* 0x000fc800078e0258 */
[----:B0-----:R-:W-:Y:S01]  /*c560*/  IMAD.WIDE R56, R8, 0x2, R86 ;  /* 0x0000000208387825 */ /* 0x001fe200078e0256 */
[----:B------:R-:W-:Y:S01]  /*c570*/  ISETP.GE.U32.AND P2, PT, R26, 0x7ffffeaf, PT ;  /* 0x7ffffeaf1a00780c */ /* 0x000fe20003f46070 */
[----:B------:R-:W4:Y:S02]  /*c580*/  @!P0 LDG.E.U16 R63, desc[UR6][R60.64] ;  /* 0x000000063c3f8981 */ /* 0x000f24000c1e1500 */
[----:B------:R-:W-:Y:S02]  /*c590*/  VIADD R3, R9, 0xffffffad ;  /* 0xffffffad09037836 */ /* 0x000fe40000000000 */
[----:B------:R0:W4:Y:S03]  /*c5a0*/  @!P0 LDG.E.U16 R62, desc[UR6][R56.64] ;  /* 0x00000006383e8981 */ /* 0x000126000c1e1500 */
[----:B------:R-:W-:Y:S01]  /*c5b0*/  ISETP.GE.U32.AND P0, PT, R3, 0x7ffffeae, PT ;  /* 0x7ffffeae0300780c */ /* 0x000fe20003f06070 */
[----:B------:R-:W-:Y:S01]  /*c5c0*/  IMAD R3, R90, 0x51, RZ ;  /* 0x000000515a037824 */ /* 0x000fe200078e02ff */
[----:B------:R-:W-:Y:S01]  /*c5d0*/  STL.64 [R1+0x11b8], R60 ;  /* 0x0011b83c01007387 */ /* 0x000fe20000100a00 */
[----:B------:R-:W-:-:S02]  /*c5e0*/  PRMT R73, RZ, 0x7610, R73 ;  /* 0x00007610ff497816 */ /* 0x000fc40000000049 */
[----:B------:R-:W-:Y:S01]  /*c5f0*/  PRMT R72, RZ, 0x7610, R72 ;  /* 0x00007610ff487816 */ /* 0x000fe20000000048 */
[----:B------:R0:W-:Y:S01]  /*c600*/  STL.64 [R1+0x11b0], R56 ;  /* 0x0011b03801007387 */ /* 0x0001e20000100a00 */
[----:B--2---:R-:W-:-:S04]  /*c610*/  IMAD.WIDE R70, R3, 0x2, R88 ;  /* 0x0000000203467825 */ /* 0x004fc800078e0258 */
[----:B------:R-:W-:Y:S01]  /*c620*/  IMAD R8, R90, 0x52, RZ ;  /* 0x000000525a087824 */ /* 0x000fe200078e02ff */
[----:B------:R-:W2:Y:S01]  /*c630*/  @!P2 LDG.E.U16 R73, desc[UR6][R70.64] ;  /* 0x000000064649a981 */ /* 0x000ea2000c1e1500 */
[----:B0-----:R-:W-:-:S04]  /*c640*/  IMAD.WIDE R56, R3, 0x2, R86 ;  /* 0x0000000203387825 */ /* 0x001fc800078e0256 */
[----:B------:R-:W-:Y:S01]  /*c650*/  IMAD.WIDE R60, R8, 0x2, R86 ;  /* 0x00000002083c7825 */ /* 0x000fe200078e0256 */
[----:B------:R-:W2:Y:S04]  /*c660*/  @!P2 LDG.E.U16 R72, desc[UR6][R56.64] ;  /* 0x000000063848a981 */ /* 0x000ea8000c1e1500 */
[----:B---3--:R-:W-:Y:S04]  /*c670*/  STL [R1+0x610], R68 ;  /* 0x0006104401007387 */ /* 0x008fe80000100800 */
[----:B------:R0:W-:Y:S01]  /*c680*/  STL [R1+0x614], R69 ;  /* 0x0006144501007387 */ /* 0x0001e20000100800 */
[----:B----4-:R-:W-:-:S03]  /*c690*/  PRMT R58, RZ, 0x7610, R58 ;  /* 0x00007610ff3a7816 */ /* 0x010fc6000000003a */
[----:B------:R1:W-:Y:S01]  /*c6a0*/  STL.64 [R1+0x11a8], R70 ;  /* 0x0011a84601007387 */ /* 0x0003e20000100a00 */
[----:B------:R-:W-:-:S03]  /*c6b0*/  PRMT R59, RZ, 0x7610, R59 ;  /* 0x00007610ff3b7816 */ /* 0x000fc6000000003b */
[----:B------:R3:W-:Y:S01]  /*c6c0*/  STL.64 [R1+0x11a0], R56 ;  /* 0x0011a03801007387 */ /* 0x0007e20000100a00 */
[----:B0-----:R-:W-:-:S03]  /*c6d0*/  IMAD.WIDE R68, R8, 0x2, R88 ;  /* 0x0000000208447825 */ /* 0x001fc600078e0258 */
[----:B------:R-:W4:Y:S04]  /*c6e0*/  @!P0 LDG.E.U16 R58, desc[UR6][R60.64] ;  /* 0x000000063c3a8981 */ /* 0x000f28000c1e1500 */
[----:B-1----:R-:W4:Y:S04]  /*c6f0*/  LDL.LU.64 R70, [R1+0x2f90] ;  /* 0x002f900001467983 */ /* 0x002f280000300a00 */
[----:B------:R0:W4:Y:S04]  /*c700*/  @!P0 LDG.E.U16 R59, desc[UR6][R68.64] ;  /* 0x00000006443b8981 */ /* 0x000128000c1e1500 */
[----:B---3--:R-:W3:Y:S01]  /*c710*/  LDL.LU.64 R56, [R1+0x2f88] ;  /* 0x002f880001387983 */ /* 0x008ee20000300a00 */
[----:B------:R-:W-:-:S02]  /*c720*/  VIADD R26, R9, 0xffffffac ;  /* 0xffffffac091a7836 */ /* 0x000fc40000000000 */
[----:B------:R-:W-:-:S03]  /*c730*/  VIADD R3, R9, 0xffffffab ;  /* 0xffffffab09037836 */ /* 0x000fc60000000000 */
[----:B------:R-:W-:Y:S02]  /*c740*/  ISETP.GE.U32.AND P2, PT, R26, 0x7ffffead, PT ;  /* 0x7ffffead1a00780c */ /* 0x000fe40003f46070 */
[----:B------:R-:W-:Y:S01]  /*c750*/  ISETP.GE.U32.AND P0, PT, R3, 0x7ffffeac, PT ;  /* 0x7ffffeac0300780c */ /* 0x000fe20003f06070 */
[C---:B------:R-:W-:Y:S01]  /*c760*/  IMAD R3, R90.reuse, 0x53, RZ ;  /* 0x000000535a037824 */ /* 0x040fe200078e02ff */
[----:B------:R0:W-:Y:S04]  /*c770*/  STL.64 [R1+0x1198], R68 ;  /* 0x0011984401007387 */ /* 0x0001e80000100a00 */
[----:B------:R-:W-:Y:S01]  /*c780*/  STL.64 [R1+0x1190], R60 ;  /* 0x0011903c01007387 */ /* 0x000fe20000100a00 */
[----:B------:R-:W-:-:S03]  /*c790*/  IMAD R8, R90, 0x54, RZ ;  /* 0x000000545a087824 */ /* 0x000fc600078e02ff */
[----:B--2---:R-:W-:Y:S01]  /*c7a0*/  STL [R1+0x5c], R72 ;  /* 0x00005c4801007387 */ /* 0x004fe20000100800 */
[----:B0-----:R-:W-:-:S03]  /*c7b0*/  IMAD.WIDE R68, R3, 0x2, R88 ;  /* 0x0000000203447825 */ /* 0x001fc600078e0258 */
[----:B------:R0:W-:Y:S04]  /*c7c0*/  STL [R1+0x60], R73 ;  /* 0x0000604901007387 */ /* 0x0001e80000100800 */
[----:B------:R-:W-:Y:S01]  /*c7d0*/  STL.64 [R1+0x1188], R68 ;  /* 0x0011884401007387 */ /* 0x000fe20000100a00 */
[----:B0-----:R-:W-:-:S04]  /*c7e0*/  IMAD.WIDE R72, R3, 0x2, R86 ;  /* 0x0000000203487825 */ /* 0x001fc800078e0256 */
[----:B------:R-:W-:Y:S01]  /*c7f0*/  IMAD.WIDE R60, R8, 0x2, R88 ;  /* 0x00000002083c7825 */ /* 0x000fe200078e0258 */
[----:B----4-:R-:W-:Y:S01]  /*c800*/  STL [R1+0x124], R58 ;  /* 0x0001243a01007387 */ /* 0x010fe20000100800 */
[----:B------:R-:W-:Y:S02]  /*c810*/  PRMT R71, RZ, 0x7610, R71 ;  /* 0x00007610ff477816 */ /* 0x000fe40000000047 */
[----:B------:R-:W-:Y:S01]  /*c820*/  PRMT R70, RZ, 0x7610, R70 ;  /* 0x00007610ff467816 */ /* 0x000fe20000000046 */
[----:B------:R0:W-:Y:S01]  /*c830*/  STL [R1+0x128], R59 ;  /* 0x0001283b01007387 */ /* 0x0001e20000100800 */
[----:B---3--:R-:W-:-:S03]  /*c840*/  PRMT R56, RZ, 0x7610, R56 ;  /* 0x00007610ff387816 */ /* 0x008fc60000000038 */
[----:B------:R1:W-:Y:S01]  /*c850*/  STL.64 [R1+0x1180], R72 ;  /* 0x0011804801007387 */ /* 0x0003e20000100a00 */
[----:B------:R-:W-:-:S03]  /*c860*/  PRMT R57, RZ, 0x7610, R57 ;  /* 0x00007610ff397816 */ /* 0x000fc60000000039 */
[----:B------:R-:W2:Y:S01]  /*c870*/  @!P2 LDG.E.U16 R71, desc[UR6][R68.64] ;  /* 0x000000064447a981 */ /* 0x000ea2000c1e1500 */
[----:B0-----:R-:W-:-:S03]  /*c880*/  IMAD.WIDE R58, R8, 0x2, R86 ;  /* 0x00000002083a7825 */ /* 0x001fc600078e0256 */
[----:B------:R-:W3:Y:S04]  /*c890*/  @!P2 LDG.E.U16 R70, desc[UR6][R72.64] ;  /* 0x000000064846a981 */ /* 0x000ee8000c1e1500 */
[----:B------:R-:W4:Y:S04]  /*c8a0*/  @!P0 LDG.E.U16 R56, desc[UR6][R58.64] ;  /* 0x000000063a388981 */ /* 0x000f28000c1e1500 */
[----:B------:R-:W4:Y:S04]  /*c8b0*/  LDL.LU.64 R68, [R1+0x2f80] ;  /* 0x002f800001447983 */ /* 0x000f280000300a00 */
[----:B-1----:R-:W4:Y:S04]  /*c8c0*/  LDL.LU.64 R72, [R1+0x2f78] ;  /* 0x002f780001487983 */ /* 0x002f280000300a00 */
[----:B------:R0:W4:Y:S01]  /*c8d0*/  @!P0 LDG.E.U16 R57, desc[UR6][R60.64] ;  /* 0x000000063c398981 */ /* 0x000122000c1e1500 */
[----:B------:R-:W-:-:S02]  /*c8e0*/  VIADD R26, R9, 0xffffffaa ;  /* 0xffffffaa091a7836 */ /* 0x000fc40000000000 */
[----:B------:R-:W-:-:S03]  /*c8f0*/  VIADD R3, R9, 0xffffffa9 ;  /* 0xffffffa909037836 */ /* 0x000fc60000000000 */
[----:B------:R-:W-:Y:S02]  /*c900*/  ISETP.GE.U32.AND P2, PT, R26, 0x7ffffeab, PT ;  /* 0x7ffffeab1a00780c */ /* 0x000fe40003f46070 */
[----:B------:R-:W-:Y:S01]  /*c910*/  ISETP.GE.U32.AND P0, PT, R3, 0x7ffffeaa, PT ;  /* 0x7ffffeaa0300780c */ /* 0x000fe20003f06070 */
[C---:B------:R-:W-:Y:S01]  /*c920*/  IMAD R3, R90.reuse, 0x55, RZ ;  /* 0x000000555a037824 */ /* 0x040fe200078e02ff */
[----:B------:R0:W-:Y:S04]  /*c930*/  STL.64 [R1+0x1178], R60 ;  /* 0x0011783c01007387 */ /* 0x0001e80000100a00 */
[----:B------:R1:W-:Y:S01]  /*c940*/  STL.64 [R1+0x1170], R58 ;  /* 0x0011703a01007387 */ /* 0x0003e20000100a00 */
[----:B------:R-:W-:Y:S01]  /*c950*/  IMAD R8, R90, 0x56, RZ ;  /* 0x000000565a087824 */ /* 0x000fe200078e02ff */
[----:B------:R-:W-:Y:S01]  /*c960*/  PRMT R54, RZ, 0x7610, R54 ;  /* 0x00007610ff367816 */ /* 0x000fe20000000036 */
[----:B0-----:R-:W-:-:S04]  /*c970*/  IMAD.WIDE R60, R3, 0x2, R86 ;  /* 0x00000002033c7825 */ /* 0x001fc800078e0256 */
[----:B-1----:R-:W-:Y:S01]  /*c980*/  IMAD.WIDE R58, R3, 0x2, R88 ;  /* 0x00000002033a7825 */ /* 0x002fe200078e0258 */
[----:B------:R-:W-:Y:S01]  /*c990*/  PRMT R55, RZ, 0x7610, R55 ;  /* 0x00007610ff377816 */ /* 0x000fe20000000037 */
[----:B---3--:R-:W-:Y:S04]  /*c9a0*/  STL [R1+0x338], R70 ;  /* 0x0003384601007387 */ /* 0x008fe80000100800 */
[----:B--2---:R0:W-:Y:S04]  /*c9b0*/  STL [R1+0x33c], R71 ;  /* 0x00033c4701007387 */ /* 0x0041e80000100800 */
[----:B------:R-:W-:Y:S01]  /*c9c0*/  STL.64 [R1+0x1168], R58 ;  /* 0x0011683a01007387 */ /* 0x000fe20000100a00 */
[----:B----4-:R-:W-:-:S02]  /*c9d0*/  PRMT R73, RZ, 0x7610, R73 ;  /* 0x00007610ff497816 */ /* 0x010fc40000000049 */
[----:B------:R-:W-:Y:S01]  /*c9e0*/  PRMT R72, RZ, 0x7610, R72 ;  /* 0x00007610ff487816 */ /* 0x000fe20000000048 */
[----:B------:R-:W-:Y:S01]  /*c9f0*/  STL [R1+0x358], R56 ;  /* 0x0003583801007387 */ /* 0x000fe20000100800 */
[----:B0-----:R-:W-:-:S03]  /*ca00*/  IMAD.WIDE R70, R8, 0x2, R88 ;  /* 0x0000000208467825 */ /* 0x001fc600078e0258 */
[----:B------:R0:W-:Y:S04]  /*ca10*/  STL [R1+0x35c], R57 ;  /* 0x00035c3901007387 */ /* 0x0001e80000100800 */
[----:B------:R1:W-:Y:S04]  /*ca20*/  STL.64 [R1+0x1160], R60 ;  /* 0x0011603c01007387 */ /* 0x0003e80000100a00 */
[----:B------:R-:W2:Y:S01]  /*ca30*/  @!P2 LDG.E.U16 R73, desc[UR6][R58.64] ;  /* 0x000000063a49a981 */ /* 0x000ea2000c1e1500 */
[----:B0-----:R-:W-:-:S03]  /*ca40*/  IMAD.WIDE R56, R8, 0x2, R86 ;  /* 0x0000000208387825 */ /* 0x001fc600078e0256 */
[----:B------:R-:W3:Y:S04]  /*ca50*/  @!P2 LDG.E.U16 R72, desc[UR6][R60.64] ;  /* 0x000000063c48a981 */ /* 0x000ee8000c1e1500 */
[----:B------:R-:W4:Y:S04]  /*ca60*/  @!P0 LDG.E.U16 R54, desc[UR6][R56.64] ;  /* 0x0000000638368981 */ /* 0x000f28000c1e1500 */
[----:B------:R-:W4:Y:S04]  /*ca70*/  LDL.LU.64 R58, [R1+0x2f70] ;  /* 0x002f7000013a7983 */ /* 0x000f280000300a00 */
[----:B------:R0:W4:Y:S01]  /*ca80*/  @!P0 LDG.E.U16 R55, desc[UR6][R70.64] ;  /* 0x0000000646378981 */ /* 0x000122000c1e1500 */
[C---:B------:R-:W-:Y:S01]  /*ca90*/  VIADD R3, R9.reuse, 0xffffffa7 ;  /* 0xffffffa709037836 */ /* 0x040fe20000000000 */
[----:B------:R-:W-:-:S02]  /*caa0*/  IADD3 R26, PT, PT, R9, -0x58, RZ ;  /* 0xffffffa8091a7810 */ /* 0x000fc40007ffe0ff */
[----:B-1----:R-:W4:Y:S02]  /*cab0*/  LDL.LU.64 R60, [R1+0x2f68] ;  /* 0x002f6800013c7983 */ /* 0x002f240000300a00 */
[----:B------:R-:W-:Y:S02]  /*cac0*/  ISETP.GE.U32.AND P2, PT, R26, 0x7ffffea9, PT ;  /* 0x7ffffea91a00780c */ /* 0x000fe40003f46070 */
[----:B------:R-:W-:Y:S01]  /*cad0*/  ISETP.GE.U32.AND P0, PT, R3, 0x7ffffea8, PT ;  /* 0x7ffffea80300780c */ /* 0x000fe20003f06070 */
[----:B------:R-:W-:Y:S01]  /*cae0*/  IMAD R3, R90, 0x57, RZ ;  /* 0x000000575a037824 */ /* 0x000fe200078e02ff */
[----:B------:R0:W-:Y:S04]  /*caf0*/  STL.64 [R1+0x1158], R70 ;  /* 0x0011584601007387 */ /* 0x0001e80000100a00 */
[----:B------:R-:W-:Y:S01]  /*cb00*/  STL.64 [R1+0x1150], R56 ;  /* 0x0011503801007387 */ /* 0x000fe20000100a00 */
[----:B0-----:R-:W-:-:S03]  /*cb10*/  IMAD.WIDE R70, R3, 0x2, R88 ;  /* 0x0000000203467825 */ /* 0x001fc600078e0258 */
[----:B---3--:R-:W-:Y:S04]  /*cb20*/  STL [R1+0x350], R72 ;  /* 0x0003504801007387 */ /* 0x008fe80000100800 */
[----:B--2---:R0:W-:Y:S01]  /*cb30*/  STL [R1+0x354], R73 ;  /* 0x0003544901007387 */ /* 0x0041e20000100800 */
[----:B----4-:R-:W-:Y:S02]  /*cb40*/  PRMT R59, RZ, 0x7610, R59 ;  /* 0x00007610ff3b7816 */ /* 0x010fe4000000003b */
[----:B------:R-:W-:Y:S01]  /*cb50*/  PRMT R58, RZ, 0x7610, R58 ;  /* 0x00007610ff3a7816 */ /* 0x000fe2000000003a */
[----:B------:R1:W-:Y:S01]  /*cb60*/  STL.64 [R1+0x1148], R70 ;  /* 0x0011484601007387 */ /* 0x0003e20000100a00 */
[----:B0-----:R-:W-:-:S03]  /*cb70*/  IMAD.WIDE R72, R3, 0x2, R86 ;  /* 0x0000000203487825 */ /* 0x001fc600078e0256 */
[----:B------:R-:W-:Y:S04]  /*cb80*/  STL [R1+0x608], R54 ;  /* 0x0006083601007387 */ /* 0x000fe80000100800 */
[----:B------:R0:W-:Y:S04]  /*cb90*/  STL [R1+0x60c], R55 ;  /* 0x00060c3701007387 */ /* 0x0001e80000100800 */
[----:B------:R2:W-:Y:S04]  /*cba0*/  STL.64 [R1+0x1140], R72 ;  /* 0x0011404801007387 */ /* 0x0005e80000100a00 */
[----:B------:R-:W3:Y:S04]  /*cbb0*/  @!P2 LDG.E.U16 R59, desc[UR6][R70.64] ;  /* 0x00000006463ba981 */ /* 0x000ee8000c1e1500 */
[----:B------:R2:W4:Y:S04]  /*cbc0*/  @!P2 LDG.E.U16 R58, desc[UR6][R72.64] ;  /* 0x00000006483aa981 */ /* 0x000528000c1e1500 */
[----:B-1----:R-:W3:Y:S01]  /*cbd0*/  LDL.LU.64 R70, [R1+0x2f60] ;  /* 0x002f600001467983 */ /* 0x002ee20000300a00 */
[----:B------:R-:W-:Y:S01]  /*cbe0*/  IMAD R8, R90, 0x58, RZ ;  /* 0x000000585a087824 */ /* 0x000fe200078e02ff */
[----:B------:R-:W-:Y:S01]  /*cbf0*/  PRMT R61, RZ, 0x7610, R61 ;  /* 0x00007610ff3d7816 */ /* 0x000fe2000000003d */
[----:B------:R-:W-:Y:S01]  /*cc00*/  VIADD R26, R9, 0xffffffa6 ;  /* 0xffffffa6091a7836 */ /* 0x000fe20000000000 */
[----:B------:R-:W-:Y:S01]  /*cc10*/  PRMT R60, RZ, 0x7610, R60 ;  /* 0x00007610ff3c7816 */ /* 0x000fe2000000003c */
[----:B------:R-:W-:-:S04]  /*cc20*/  IMAD.WIDE R56, R8, 0x2, R88 ;  /* 0x0000000208387825 */ /* 0x000fc800078e0258 */
[--C-:B0-----:R-:W-:Y:S01]  /*cc30*/  IMAD.WIDE R54, R8, 0x2, R86.reuse ;  /* 0x0000000208367825 */ /* 0x101fe200078e0256 */
[----:B------:R-:W-:Y:S01]  /*cc40*/  ISETP.GE.U32.AND P2, PT, R26, 0x7ffffea7, PT ;  /* 0x7ffffea71a00780c */ /* 0x000fe20003f46070 */
[----:B------:R-:W3:Y:S02]  /*cc50*/  @!P0 LDG.E.U16 R61, desc[UR6][R56.64] ;  /* 0x00000006383d8981 */ /* 0x000ee4000c1e1500 */
[----:B------:R-:W-:Y:S02]  /*cc60*/  VIADD R3, R9, 0xffffffa5 ;  /* 0xffffffa509037836 */ /* 0x000fe40000000000 */
[----:B------:R0:W3:Y:S03]  /*cc70*/  @!P0 LDG.E.U16 R60, desc[UR6][R54.64] ;  /* 0x00000006363c8981 */ /* 0x0000e6000c1e1500 */
[----:B------:R-:W-:Y:S01]  /*cc80*/  ISETP.GE.U32.AND P0, PT, R3, 0x7ffffea6, PT ;  /* 0x7ffffea60300780c */ /* 0x000fe20003f06070 */
[----:B------:R-:W-:Y:S01]  /*cc90*/  IMAD R3, R90, 0x59, RZ ;  /* 0x000000595a037824 */ /* 0x000fe200078e02ff */
[----:B------:R-:W-:Y:S04]  /*cca0*/  STL.64 [R1+0x1138], R56 ;  /* 0x0011383801007387 */ /* 0x000fe80000100a00 */
[----:B------:R-:W-:Y:S01]  /*ccb0*/  STL.64 [R1+0x1130], R54 ;  /* 0x0011303601007387 */ /* 0x000fe20000100a00 */
[----:B--2---:R-:W-:-:S03]  /*ccc0*/  IMAD.WIDE R72, R3, 0x2, R86 ;  /* 0x0000000203487825 */ /* 0x004fc600078e0256 */
[----:B----4-:R-:W-:Y:S04]  /*ccd0*/  STL [R1+0x600], R58 ;  /* 0x0006003a01007387 */ /* 0x010fe80000100800 */
[----:B---3--:R1:W-:Y:S01]  /*cce0*/  STL [R1+0x604], R59 ;  /* 0x0006043b01007387 */ /* 0x0083e20000100800 */
[----:B------:R-:W-:Y:S02]  /*ccf0*/  PRMT R70, RZ, 0x7610, R70 ;  /* 0x00007610ff467816 */ /* 0x000fe40000000046 */
[----:B------:R-:W-:-:S04]  /*cd00*/  PRMT R71, RZ, 0x7610, R71 ;  /* 0x00007610ff477816 */ /* 0x000fc80000000047 */
[----:B------:R-:W2:Y:S01]  /*cd10*/  @!P2 LDG.E.U16 R70, desc[UR6][R72.64] ;  /* 0x000000064846a981 */ /* 0x000ea2000c1e1500 */
[----:B-1----:R-:W-:-:S05]  /*cd20*/  IMAD.WIDE R58, R3, 0x2, R88 ;  /* 0x00000002033a7825 */ /* 0x002fca00078e0258 */
[----:B------:R-:W3:Y:S01]  /*cd30*/  @!P2 LDG.E.U16 R71, desc[UR6][R58.64] ;  /* 0x000000063a47a981 */ /* 0x000ee2000c1e1500 */
[----:B------:R-:W-:Y:S01]  /*cd40*/  IMAD R8, R90, 0x5a, RZ ;  /* 0x0000005a5a087824 */ /* 0x000fe200078e02ff */
[----:B------:R-:W-:Y:S01]  /*cd50*/  PRMT R50, RZ, 0x7610, R50 ;  /* 0x00007610ff327816 */ /* 0x000fe20000000032 */
[----:B------:R-:W-:Y:S01]  /*cd60*/  VIADD R26, R9, 0xffffffa4 ;  /* 0xffffffa4091a7836 */ /* 0x000fe20000000000 */
[----:B------:R-:W-:Y:S01]  /*cd70*/  PRMT R51, RZ, 0x7610, R51 ;  /* 0x00007610ff337816 */ /* 0x000fe20000000033 */
[----:B0-----:R-:W-:-:S04]  /*cd80*/  IMAD.WIDE R54, R8, 0x2, R86 ;  /* 0x0000000208367825 */ /* 0x001fc800078e0256 */
[----:B------:R-:W-:Y:S01]  /*cd90*/  IMAD.WIDE R56, R8, 0x2, R88 ;  /* 0x0000000208387825 */ /* 0x000fe200078e0258 */
[----:B------:R0:W-:Y:S01]  /*cda0*/  STL.64 [R1+0x1128], R58 ;  /* 0x0011283a01007387 */ /* 0x0001e20000100a00 */
[----:B------:R-:W-:Y:S02]  /*cdb0*/  ISETP.GE.U32.AND P2, PT, R26, 0x7ffffea5, PT ;  /* 0x7ffffea51a00780c */ /* 0x000fe40003f46070 */
[----:B------:R-:W-:Y:S01]  /*cdc0*/  VIADD R3, R9, 0xffffffa3 ;  /* 0xffffffa309037836 */ /* 0x000fe20000000000 */
[----:B------:R-:W4:Y:S04]  /*cdd0*/  @!P0 LDG.E.U16 R50, desc[UR6][R54.64] ;  /* 0x0000000636328981 */ /* 0x000f28000c1e1500 */
[----:B------:R1:W-:Y:S04]  /*cde0*/  STL.64 [R1+0x1120], R72 ;  /* 0x0011204801007387 */ /* 0x0003e80000100a00 */
[----:B------:R1:W4:Y:S01]  /*cdf0*/  @!P0 LDG.E.U16 R51, desc[UR6][R56.64] ;  /* 0x0000000638338981 */ /* 0x000322000c1e1500 */
[----:B------:R-:W-:Y:S01]  /*ce00*/  ISETP.GE.U32.AND P0, PT, R3, 0x7ffffea4, PT ;  /* 0x7ffffea40300780c */ /* 0x000fe20003f06070 */
[----:B------:R-:W-:-:S02]  /*ce10*/  IMAD R3, R90, 0x5b, RZ ;  /* 0x0000005b5a037824 */ /* 0x000fc400078e02ff */
[----:B0-----:R-:W4:Y:S04]  /*ce20*/  LDL.LU.64 R58, [R1+0x2f58] ;  /* 0x002f5800013a7983 */ /* 0x001f280000300a00 */
[----:B-1----:R-:W4:Y:S01]  /*ce30*/  LDL.LU.64 R72, [R1+0x2f50] ;  /* 0x002f500001487983 */ /* 0x002f220000300a00 */
[----:B------:R-:W-:-:S03]  /*ce40*/  PRMT R68, RZ, 0x7610, R68 ;  /* 0x00007610ff447816 */ /* 0x000fc60000000044 */
[----:B------:R0:W-:Y:S01]  /*ce50*/  STL.64 [R1+0x1118], R56 ;  /* 0x0011183801007387 */ /* 0x0001e20000100a00 */
[----:B------:R-:W-:-:S03]  /*ce60*/  PRMT R69, RZ, 0x7610, R69 ;  /* 0x00007610ff457816 */ /* 0x000fc60000000045 */
[----:B------:R-:W-:Y:S01]  /*ce70*/  STL.64 [R1+0x1110], R54 ;  /* 0x0011103601007387 */ /* 0x000fe20000100a00 */
[----:B0-----:R-:W-:-:S05]  /*ce80*/  IMAD.WIDE R56, R3, 0x2, R88 ;  /* 0x0000000203387825 */ /* 0x001fca00078e0258 */
[----:B------:R-:W4:Y:S04]  /*ce90*/  @!P2 LDG.E.U16 R69, desc[UR6][R56.64] ;  /* 0x000000063845a981 */ /* 0x000f28000c1e1500 */
[----:B--2---:R-:W-:Y:S04]  /*cea0*/  STL [R1+0x54], R70 ;  /* 0x0000544601007387 */ /* 0x004fe80000100800 */
[----:B---3--:R0:W-:Y:S02]  /*ceb0*/  STL [R1+0x58], R71 ;  /* 0x0000584701007387 */ /* 0x0081e40000100800 */
[----:B0-----:R-:W-:-:S05]  /*cec0*/  IMAD.WIDE R70, R3, 0x2, R86 ;  /* 0x0000000203467825 */ /* 0x001fca00078e0256 */
[----:B------:R-:W2:Y:S01]  /*ced0*/  @!P2 LDG.E.U16 R68, desc[UR6][R70.64] ;  /* 0x000000064644a981 */ /* 0x000ea2000c1e1500 */
[----:B------:R-:W-:Y:S01]  /*cee0*/  IMAD R8, R90, 0x5c, RZ ;  /* 0x0000005c5a087824 */ /* 0x000fe200078e02ff */
[----:B------:R-:W-:Y:S02]  /*cef0*/  PRMT R46, RZ, 0x7610, R46 ;  /* 0x00007610ff2e7816 */ /* 0x000fe4000000002e */
[----:B------:R-:W-:Y:S01]  /*cf00*/  STL.64 [R1+0x1108], R56 ;  /* 0x0011083801007387 */ /* 0x000fe20000100a00 */
[----:B------:R-:W-:Y:S01]  /*cf10*/  VIADD R26, R9, 0xffffffa2 ;  /* 0xffffffa2091a7836 */ /* 0x000fe20000000000 */
[----:B------:R-:W-:Y:S02]  /*cf20*/  PRMT R47, RZ, 0x7610, R47 ;  /* 0x00007610ff2f7816 */ /* 0x000fe4000000002f */
[----:B----4-:R-:W-:Y:S01]  /*cf30*/  STL [R1+0x11c], R50 ;  /* 0x00011c3201007387 */ /* 0x010fe20000100800 */
[----:B------:R-:W-:-:S03]  /*cf40*/  IMAD.WIDE R54, R8, 0x2, R88 ;  /* 0x0000000208367825 */ /* 0x000fc600078e0258 */
[----:B------:R0:W-:Y:S01]  /*cf50*/  STL [R1+0x120], R51 ;  /* 0x0001203301007387 */ /* 0x0001e20000100800 */
[----:B------:R-:W-:Y:S01]  /*cf60*/  VIADD R3, R9, 0xffffffa1 ;  /* 0xffffffa109037836 */ /* 0x000fe20000000000 */
[----:B------:R-:W-:Y:S02]  /*cf70*/  ISETP.GE.U32.AND P2, PT, R26, 0x7ffffea3, PT ;  /* 0x7ffffea31a00780c */ /* 0x000fe40003f46070 */
[----:B------:R1:W-:Y:S04]  /*cf80*/  STL.64 [R1+0x1100], R70 ;  /* 0x0011004601007387 */ /* 0x0003e80000100a00 */
[----:B------:R3:W4:Y:S01]  /*cf90*/  @!P0 LDG.E.U16 R47, desc[UR6][R54.64] ;  /* 0x00000006362f8981 */ /* 0x000722000c1e1500 */
[----:B0-----:R-:W-:-:S03]  /*cfa0*/  IMAD.WIDE R50, R8, 0x2, R86 ;  /* 0x0000000208327825 */ /* 0x001fc600078e0256 */
[----:B------:R-:W4:Y:S04]  /*cfb0*/  LDL.LU.64 R56, [R1+0x2f48] ;  /* 0x002f480001387983 */ /* 0x000f280000300a00 */
[----:B------:R0:W4:Y:S01]  /*cfc0*/  @!P0 LDG.E.U16 R46, desc[UR6][R50.64] ;  /* 0x00000006322e8981 */ /* 0x000122000c1e1500 */
[----:B------:R-:W-:Y:S01]  /*cfd0*/  ISETP.GE.U32.AND P0, PT, R3, 0x7ffffea2, PT ;  /* 0x7ffffea20300780c */ /* 0x000fe20003f06070 */
[----:B------:R-:W-:Y:S02]  /*cfe0*/  IMAD R3, R90, 0x5d, RZ ;  /* 0x0000005d5a037824 */ /* 0x000fe400078e02ff */
[----:B-1----:R-:W4:Y:S01]  /*cff0*/  LDL.LU.64 R70, [R1+0x2f40] ;  /* 0x002f400001467983 */ /* 0x002f220000300a00 */
[----:B------:R-:W-:-:S03]  /*d000*/  PRMT R52, RZ, 0x7610, R52 ;  /* 0x00007610ff347816 */ /* 0x000fc60000000034 */
[----:B------:R3:W-:Y:S01]  /*d010*/  STL.64 [R1+0x10f8], R54 ;  /* 0x0010f83601007387 */ /* 0x0007e20000100a00 */
[----:B------:R-:W-:-:S03]  /*d020*/  PRMT R53, RZ, 0x7610, R53 ;  /* 0x00007610ff357816 */ /* 0x000fc60000000035 */
[----:B------:R-:W-:Y:S01]  /*d030*/  STL.64 [R1+0x10f0], R50 ;  /* 0x0010f03201007387 */ /* 0x000fe20000100a00 */
[----:B---3--:R-:W-:-:S05]  /*d040*/  IMAD.WIDE R54, R3, 0x2, R86 ;  /* 0x0000000203367825 */ /* 0x008fca00078e0256 */
[----:B------:R-:W3:Y:S04]  /*d050*/  @!P2 LDG.E.U16 R52, desc[UR6][R54.64] ;  /* 0x000000063634a981 */ /* 0x000ee8000c1e1500 */
[----:B--2---:R-:W-:Y:S04]  /*d060*/  STL [R1+0x2c8], R68 ;  /* 0x0002c84401007387 */ /* 0x004fe80000100800 */
[----:B------:R1:W-:Y:S02]  /*d070*/  STL [R1+0x2cc], R69 ;  /* 0x0002cc4501007387 */ /* 0x0003e40000100800 */
[----:B-1----:R-:W-:-:S05]  /*d080*/  IMAD.WIDE R68, R3, 0x2, R88 ;  /* 0x0000000203447825 */ /* 0x002fca00078e0258 */
[----:B------:R-:W2:Y:S01]  /*d090*/  @!P2 LDG.E.U16 R53, desc[UR6][R68.64] ;  /* 0x000000064435a981 */ /* 0x000ea2000c1e1500 */
[----:B------:R-:W-:Y:S01]  /*d0a0*/  IMAD R8, R90, 0x5e, RZ ;  /* 0x0000005e5a087824 */ /* 0x000fe200078e02ff */
[----:B------:R-:W-:Y:S01]  /*d0b0*/  PRMT R45, RZ, 0x7610, R45 ;  /* 0x00007610ff2d7816 */ /* 0x000fe2000000002d */
[C---:B------:R-:W-:Y:S01]  /*d0c0*/  VIADD R26, R9.reuse, 0xffffffa0 ;  /* 0xffffffa0091a7836 */ /* 0x040fe20000000000 */
[----:B------:R-:W-:Y:S01]  /*d0d0*/  STL.64 [R1+0x10e8], R68 ;  /* 0x0010e84401007387 */ /* 0x000fe20000100a00 */
[----:B------:R-:W-:Y:S01]  /*d0e0*/  PRMT R44, RZ, 0x7610, R44 ;  /* 0x00007610ff2c7816 */ /* 0x000fe2000000002c */
[----:B0-----:R-:W-:Y:S02]  /*d0f0*/  IMAD.WIDE R50, R8, 0x2, R88 ;  /* 0x0000000208327825 */ /* 0x001fe400078e0258 */
[----:B----4-:R-:W-:Y:S02]  /*d100*/  STL [R1+0x330], R46 ;  /* 0x0003302e01007387 */ /* 0x010fe40000100800 */
[----:B------:R-:W-:-:S02]  /*d110*/  VIADD R3, R9, 0xffffff9f ;  /* 0xffffff9f09037836 */ /* 0x000fc40000000000 */
[----:B------:R0:W-:Y:S01]  /*d120*/  STL [R1+0x334], R47 ;  /* 0x0003342f01007387 */ /* 0x0001e20000100800 */
[----:B------:R-:W-:-:S03]  /*d130*/  ISETP.GE.U32.AND P2, PT, R26, 0x7ffffea1, PT ;  /* 0x7ffffea11a00780c */ /* 0x000fc60003f46070 */
[----:B------:R1:W-:Y:S04]  /*d140*/  STL.64 [R1+0x10e0], R54 ;  /* 0x0010e03601007387 */ /* 0x0003e80000100a00 */
[----:B------:R4:W2:Y:S01]  /*d150*/  @!P0 LDG.E.U16 R45, desc[UR6][R50.64] ;  /* 0x00000006322d8981 */ /* 0x0008a2000c1e1500 */
[----:B0-----:R-:W-:-:S03]  /*d160*/  IMAD.WIDE R46, R8, 0x2, R86 ;  /* 0x00000002082e7825 */ /* 0x001fc600078e0256 */
[----:B------:R-:W2:Y:S04]  /*d170*/  LDL.LU.64 R68, [R1+0x2f38] ;  /* 0x002f380001447983 */ /* 0x000ea80000300a00 */
[----:B------:R0:W2:Y:S01]  /*d180*/  @!P0 LDG.E.U16 R44, desc[UR6][R46.64] ;  /* 0x000000062e2c8981 */ /* 0x0000a2000c1e1500 */
[----:B------:R-:W-:Y:S01]  /*d190*/  ISETP.GE.U32.AND P0, PT, R3, 0x7ffffea0, PT ;  /* 0x7ffffea00300780c */ /* 0x000fe20003f06070 */
[----:B------:R-:W-:Y:S02]  /*d1a0*/  IMAD R3, R90, 0x5f, RZ ;  /* 0x0000005f5a037824 */ /* 0x000fe400078e02ff */
[----:B-1----:R-:W2:Y:S01]  /*d1b0*/  LDL.LU.64 R54, [R1+0x2f30] ;  /* 0x002f300001367983 */ /* 0x002ea20000300a00 */
[----:B------:R-:W-:-:S03]  /*d1c0*/  PRMT R48, RZ, 0x7610, R48 ;  /* 0x00007610ff307816 */ /* 0x000fc60000000030 */
[----:B------:R4:W-:Y:S01]  /*d1d0*/  STL.64 [R1+0x10d8], R50 ;  /* 0x0010d83201007387 */ /* 0x0009e20000100a00 */
[----:B------:R-:W-:-:S03]  /*d1e0*/  PRMT R49, RZ, 0x7610, R49 ;  /* 0x00007610ff317816 */ /* 0x000fc60000000031 */
[----:B------:R-:W-:Y:S04]  /*d1f0*/  STL.64 [R1+0x10d0], R46 ;  /* 0x0010d02e01007387 */ /* 0x000fe80000100a00 */
[----:B---3--:R-:W-:Y:S01]  /*d200*/  STL [R1+0x348], R52 ;  /* 0x0003483401007387 */ /* 0x008fe20000100800 */
[----:B----4-:R-:W-:-:S05]  /*d210*/  IMAD.WIDE R50, R3, 0x2, R86 ;  /* 0x0000000203327825 */ /* 0x010fca00078e0256 */
[----:B------:R-:W3:Y:S04]  /*d220*/  @!P2 LDG.E.U16 R48, desc[UR6][R50.64] ;  /* 0x000000063230a981 */ /* 0x000ee8000c1e1500 */
[----:B--2---:R1:W-:Y:S02]  /*d230*/  STL [R1+0x34c], R53 ;  /* 0x00034c3501007387 */ /* 0x0043e40000100800 */
[----:B-1----:R-:W-:-:S05]  /*d240*/  IMAD.WIDE R52, R3, 0x2, R88 ;  /* 0x0000000203347825 */ /* 0x002fca00078e0258 */
[----:B------:R-:W2:Y:S01]  /*d250*/  @!P2 LDG.E.U16 R49, desc[UR6][R52.64] ;  /* 0x000000063431a981 */ /* 0x000ea2000c1e1500 */
[----:B------:R-:W-:Y:S01]  /*d260*/  IMAD R8, R90, 0x60, RZ ;  /* 0x000000605a087824 */ /* 0x000fe200078e02ff */
[----:B------:R-:W-:Y:S01]  /*d270*/  PRMT R59, RZ, 0x7610, R59 ;  /* 0x00007610ff3b7816 */ /* 0x000fe2000000003b */
[C---:B------:R-:W-:Y:S01]  /*d280*/  VIADD R26, R9.reuse, 0xffffff9e ;  /* 0xffffff9e091a7836 */ /* 0x040fe20000000000 */
[----:B------:R1:W-:Y:S01]  /*d290*/  STL.64 [R1+0x10c8], R52 ;  /* 0x0010c83401007387 */ /* 0x0003e20000100a00 */
[----:B------:R-:W-:Y:S01]  /*d2a0*/  PRMT R58, RZ, 0x7610, R58 ;  /* 0x00007610ff3a7816 */ /* 0x000fe2000000003a */
[----:B0-----:R-:W-:Y:S02]  /*d2b0*/  IMAD.WIDE R46, R8, 0x2, R88 ;  /* 0x00000002082e7825 */ /* 0x001fe400078e0258 */
[----:B------:R-:W-:Y:S02]  /*d2c0*/  ISETP.GE.U32.AND P2, PT, R26, 0x7ffffe9f, PT ;  /* 0x7ffffe9f1a00780c */ /* 0x000fe40003f46070 */
[----:B------:R-:W-:Y:S01]  /*d2d0*/  VIADD R3, R9, 0xffffff9d ;  /* 0xffffff9d09037836 */ /* 0x000fe20000000000 */
[----:B------:R-:W4:Y:S04]  /*d2e0*/  @!P0 LDG.E.U16 R59, desc[UR6][R46.64] ;  /* 0x000000062e3b8981 */ /* 0x000f28000c1e1500 */
[----:B------:R-:W-:Y:S04]  /*d2f0*/  STL [R1+0x5f8], R44 ;  /* 0x0005f82c01007387 */ /* 0x000fe80000100800 */
[----:B------:R0:W-:Y:S04]  /*d300*/  STL [R1+0x5fc], R45 ;  /* 0x0005fc2d01007387 */ /* 0x0001e80000100800 */
[----:B------:R3:W-:Y:S04]  /*d310*/  STL.64 [R1+0x10c0], R50 ;  /* 0x0010c03201007387 */ /* 0x0007e80000100a00 */
[----:B-1----:R-:W4:Y:S01]  /*d320*/  LDL.LU.64 R52, [R1+0x2f28] ;  /* 0x002f280001347983 */ /* 0x002f220000300a00 */
[----:B0-----:R-:W-:-:S03]  /*d330*/  IMAD.WIDE R44, R8, 0x2, R86 ;  /* 0x00000002082c7825 */ /* 0x001fc600078e0256 */
[----:B------:R-:W-:Y:S04]  /*d340*/  STL.64 [R1+0x10b8], R46 ;  /* 0x0010b82e01007387 */ /* 0x000fe80000100a00 */
[----:B------:R0:W4:Y:S01]  /*d350*/  @!P0 LDG.E.U16 R58, desc[UR6][R44.64] ;  /* 0x000000062c3a8981 */ /* 0x000122000c1e1500 */
[----:B------:R-:W-:Y:S01]  /*d360*/  ISETP.GE.U32.AND P0, PT, R3, 0x7ffffe9e, PT ;  /* 0x7ffffe9e0300780c */ /* 0x000fe20003f06070 */
[C---:B------:R-:W-:Y:S02]  /*d370*/  IMAD R3, R90.reuse, 0x61, RZ ;  /* 0x000000615a037824 */ /* 0x040fe400078e02ff */
[----:B------:R0:W-:Y:S01]  /*d380*/  STL.64 [R1+0x10b0], R44 ;  /* 0x0010b02c01007387 */ /* 0x0001e20000100a00 */
[----:B------:R-:W-:Y:S01]  /*d390*/  PRMT R72, RZ, 0x7610, R72 ;  /* 0x00007610ff487816 */ /* 0x000fe20000000048 */
[----:B------:R-:W-:-:S02]  /*d3a0*/  IMAD R8, R90, 0x62, RZ ;  /* 0x000000625a087824 */ /* 0x000fc400078e02ff */
[----:B---3--:R-:W-:Y:S01]  /*d3b0*/  STL [R1+0x5f0], R48 ;  /* 0x0005f03001007387 */ /* 0x008fe20000100800 */
[----:B------:R-:W-:Y:S01]  /*d3c0*/  PRMT R73, RZ, 0x7610, R73 ;  /* 0x00007610ff497816 */ /* 0x000fe20000000049 */
[----:B------:R-:W-:Y:S01]  /*d3d0*/  IMAD.WIDE R50, R3, 0x2, R88 ;  /* 0x0000000203327825 */ /* 0x000fe200078e0258 */
[----:B------:R-:W-:Y:S02]  /*d3e0*/  PRMT R42, RZ, 0x7610, R42 ;  /* 0x00007610ff2a7816 */ /* 0x000fe4000000002a */
[----:B------:R-:W-:Y:S01]  /*d3f0*/  PRMT R43, RZ, 0x7610, R43 ;  /* 0x00007610ff2b7816 */ /* 0x000fe2000000002b */
[----:B------:R-:W-:Y:S01]  /*d400*/  VIADD R26, R9, 0xffffff9c ;  /* 0xffffff9c091a7836 */ /* 0x000fe20000000000 */
[----:B------:R-:W3:Y:S01]  /*d410*/  @!P2 LDG.E.U16 R73, desc[UR6][R50.64] ;  /* 0x000000063249a981 */ /* 0x000ee2000c1e1500 */
[----:B0-----:R-:W-:-:S04]  /*d420*/  IMAD.WIDE R44, R8, 0x2, R86 ;  /* 0x00000002082c7825 */ /* 0x001fc800078e0256 */
[----:B------:R-:W-:Y:S01]  /*d430*/  IMAD.WIDE R46, R8, 0x2, R88 ;  /* 0x00000002082e7825 */ /* 0x000fe200078e0258 */
[----:B------:R-:W3:Y:S04]  /*d440*/  @!P0 LDG.E.U16 R42, desc[UR6][R44.64] ;  /* 0x000000062c2a8981 */ /* 0x000ee8000c1e1500 */
[----:B------:R0:W3:Y:S01]  /*d450*/  @!P0 LDG.E.U16 R43, desc[UR6][R46.64] ;  /* 0x000000062e2b8981 */ /* 0x0000e2000c1e1500 */
[----:B------:R-:W-:Y:S02]  /*d460*/  PRMT R80, RZ, 0x7610, R80 ;  /* 0x00007610ff507816 */ /* 0x000fe40000000050 */
[----:B------:R-:W-:Y:S01]  /*d470*/  PRMT R81, RZ, 0x7610, R81 ;  /* 0x00007610ff517816 */ /* 0x000fe20000000051 */
[----:B--2---:R1:W-:Y:S02]  /*d480*/  STL [R1+0x5f4], R49 ;  /* 0x0005f43101007387 */ /* 0x0043e40000100800 */
[----:B-1----:R-:W-:-:S05]  /*d490*/  IMAD.WIDE R48, R3, 0x2, R86 ;  /* 0x0000000203307825 */ /* 0x002fca00078e0256 */
[----:B------:R-:W2:Y:S01]  /*d4a0*/  @!P2 LDG.E.U16 R72, desc[UR6][R48.64] ;  /* 0x000000063048a981 */ /* 0x000ea2000c1e1500 */
[----:B------:R-:W-:Y:S01]  /*d4b0*/  VIADD R3, R9, 0xffffff9b ;  /* 0xffffff9b09037836 */ /* 0x000fe20000000000 */
[----:B------:R-:W-:Y:S02]  /*d4c0*/  ISETP.GE.U32.AND P2, PT, R26, 0x7ffffe9d, PT ;  /* 0x7ffffe9d1a00780c */ /* 0x000fe40003f46070 */
[----:B------:R1:W-:Y:S02]  /*d4d0*/  STL.64 [R1+0x10a8], R50 ;  /* 0x0010a83201007387 */ /* 0x0003e40000100a00 */
[----:B------:R-:W-:Y:S01]  /*d4e0*/  ISETP.GE.U32.AND P0, PT, R3, 0x7ffffe9c, PT ;  /* 0x7ffffe9c0300780c */ /* 0x000fe20003f06070 */
[----:B------:R-:W-:Y:S01]  /*d4f0*/  IMAD R3, R90, 0x63, RZ ;  /* 0x000000635a037824 */ /* 0x000fe200078e02ff */
[----:B------:R0:W-:Y:S04]  /*d500*/  STL.64 [R1+0x10a0], R48 ;  /* 0x0010a03001007387 */ /* 0x0001e80000100a00 */
[----:B-1----:R-:W4:Y:S04]  /*d510*/  LDL.LU.64 R50, [R1+0x2f20] ;  /* 0x002f200001327983 */ /* 0x002f280000300a00 */
[----:B0-----:R-:W4:Y:S04]  /*d520*/  LDL.LU.64 R48, [R1+0x2f18] ;  /* 0x002f180001307983 */ /* 0x001f280000300a00 */
[----:B------:R0:W-:Y:S04]  /*d530*/  STL.64 [R1+0x1098], R46 ;  /* 0x0010982e01007387 */ /* 0x0001e80000100a00 */
[----:B------:R1:W-:Y:S01]  /*d540*/  STL.64 [R1+0x1090], R44 ;  /* 0x0010902c01007387 */ /* 0x0003e20000100a00 */
[----:B0-----:R-:W-:-:S04]  /*d550*/  IMAD.WIDE R46, R3, 0x2, R88 ;  /* 0x00000002032e7825 */ /* 0x001fc800078e0258 */
[----:B-1----:R-:W-:Y:S01]  /*d560*/  IMAD.WIDE R44, R3, 0x2, R86 ;  /* 0x00000002032c7825 */ /* 0x002fe200078e0256 */
[----:B------:R-:W4:Y:S04]  /*d570*/  @!P2 LDG.E.U16 R81, desc[UR6][R46.64] ;  /* 0x000000062e51a981 */ /* 0x000f28000c1e1500 */
[----:B------:R-:W4:Y:S01]  /*d580*/  @!P2 LDG.E.U16 R80, desc[UR6][R44.64] ;  /* 0x000000062c50a981 */ /* 0x000f22000c1e1500 */
[----:B------:R-:W-:Y:S01]  /*d590*/  IMAD R8, R90, 0x64, RZ ;  /* 0x000000645a087824 */ /* 0x000fe200078e02ff */
[----:B------:R-:W-:Y:S01]  /*d5a0*/  PRMT R38, RZ, 0x7610, R38 ;  /* 0x00007610ff267816 */ /* 0x000fe20000000026 */
[C---:B------:R-:W-:Y:S01]  /*d5b0*/  VIADD R26, R9.reuse, 0xffffff9a ;  /* 0xffffff9a091a7836 */ /* 0x040fe20000000000 */
[----:B------:R-:W-:Y:S01]  /*d5c0*/  PRMT R39, RZ, 0x7610, R39 ;  /* 0x00007610ff277816 */ /* 0x000fe20000000027 */
[----:B------:R-:W-:-:S03]  /*d5d0*/  VIADD R3, R9, 0xffffff97 ;  /* 0xffffff9709037836 */ /* 0x000fc60000000000 */
[----:B------:R-:W-:Y:S02]  /*d5e0*/  ISETP.GE.U32.AND P2, PT, R26, 0x7ffffe9b, PT ;  /* 0x7ffffe9b1a00780c */ /* 0x000fe40003f46070 */
[----:B------:R-:W-:Y:S02]  /*d5f0*/  PRMT R78, RZ, 0x7610, R78 ;  /* 0x00007610ff4e7816 */ /* 0x000fe4000000004e */
[----:B------:R-:W-:Y:S01]  /*d600*/  PRMT R79, RZ, 0x7610, R79 ;  /* 0x00007610ff4f7816 */ /* 0x000fe2000000004f */
[----:B--2---:R-:W-:Y:S04]  /*d610*/  STL [R1+0x4c], R72 ;  /* 0x00004c4801007387 */ /* 0x004fe80000100800 */
[----:B---3--:R0:W-:Y:S04]  /*d620*/  STL [R1+0x50], R73 ;  /* 0x0000504901007387 */ /* 0x0081e80000100800 */
[----:B------:R-:W-:Y:S04]  /*d630*/  STL.64 [R1+0x1088], R46 ;  /* 0x0010882e01007387 */ /* 0x000fe80000100a00 */
[----:B------:R-:W-:Y:S01]  /*d640*/  STL [R1+0x114], R42 ;  /* 0x0001142a01007387 */ /* 0x000fe20000100800 */
[----:B0-----:R-:W-:-:S03]  /*d650*/  IMAD.WIDE R72, R8, 0x2, R88 ;  /* 0x0000000208487825 */ /* 0x001fc600078e0258 */
[----:B------:R0:W-:Y:S04]  /*d660*/  STL [R1+0x118], R43 ;  /* 0x0001182b01007387 */ /* 0x0001e80000100800 */
[----:B------:R-:W2:Y:S01]  /*d670*/  @!P0 LDG.E.U16 R39, desc[UR6][R72.64] ;  /* 0x0000000648278981 */ /* 0x000ea2000c1e1500 */
[----:B0-----:R-:W-:-:S03]  /*d680*/  IMAD.WIDE R42, R8, 0x2, R86 ;  /* 0x00000002082a7825 */ /* 0x001fc600078e0256 */
[----:B------:R0:W-:Y:S04]  /*d690*/  STL.64 [R1+0x1080], R44 ;  /* 0x0010802c01007387 */ /* 0x0001e80000100a00 */
[----:B------:R1:W3:Y:S01]  /*d6a0*/  @!P0 LDG.E.U16 R38, desc[UR6][R42.64] ;  /* 0x000000062a268981 */ /* 0x0002e2000c1e1500 */
[----:B------:R-:W-:Y:S01]  /*d6b0*/  ISETP.GE.U32.AND P0, PT, R3, 0x7ffffe98, PT ;  /* 0x7ffffe980300780c */ /* 0x000fe20003f06070 */
[----:B------:R-:W-:Y:S02]  /*d6c0*/  IMAD R3, R90, 0x65, RZ ;  /* 0x000000655a037824 */ /* 0x000fe400078e02ff */
[----:B------:R-:W2:Y:S04]  /*d6d0*/  LDL.LU.64 R46, [R1+0x2f10] ;  /* 0x002f1000012e7983 */ /* 0x000ea80000300a00 */
[----:B0-----:R-:W2:Y:S04]  /*d6e0*/  LDL.LU.64 R44, [R1+0x2f08] ;  /* 0x002f0800012c7983 */ /* 0x001ea80000300a00 */
[----:B------:R-:W-:Y:S04]  /*d6f0*/  STL.64 [R1+0x1078], R72 ;  /* 0x0010784801007387 */ /* 0x000fe80000100a00 */
[----:B------:R1:W-:Y:S04]  /*d700*/  STL.64 [R1+0x1070], R42 ;  /* 0x0010702a01007387 */ /* 0x0003e80000100a00 */
[----:B----4-:R-:W-:Y:S04]  /*d710*/  STL [R1+0x2c0], R80 ;  /* 0x0002c05001007387 */ /* 0x010fe80000100800 */
[----:B------:R0:W-:Y:S01]  /*d720*/  STL [R1+0x2c4], R81 ;  /* 0x0002c45101007387 */ /* 0x0001e20000100800 */
[----:B-1----:R-:W-:-:S05]  /*d730*/  IMAD.WIDE R42, R3, 0x2, R88 ;  /* 0x00000002032a7825 */ /* 0x002fca00078e0258 */
[----:B------:R-:W4:Y:S01]  /*d740*/  @!P2 LDG.E.U16 R79, desc[UR6][R42.64] ;  /* 0x000000062a4fa981 */ /* 0x000f22000c1e1500 */
[----:B0-----:R-:W-:-:S05]  /*d750*/  IMAD.WIDE R80, R3, 0x2, R86 ;  /* 0x0000000203507825 */ /* 0x001fca00078e0256 */
[----:B------:R0:W4:Y:S01]  /*d760*/  @!P2 LDG.E.U16 R78, desc[UR6][R80.64] ;  /* 0x00000006504ea981 */ /* 0x000122000c1e1500 */
[----:B------:R-:W-:Y:S01]  /*d770*/  IMAD R8, R90, 0x68, RZ ;  /* 0x000000685a087824 */ /* 0x000fe200078e02ff */
[----:B------:R-:W-:Y:S02]  /*d780*/  PRMT R57, RZ, 0x7610, R57 ;  /* 0x00007610ff397816 */ /* 0x000fe40000000039 */
[----:B------:R-:W-:Y:S01]  /*d790*/  STL.64 [R1+0x1068], R42 ;  /* 0x0010682a01007387 */ /* 0x000fe20000100a00 */
[----:B------:R-:W-:Y:S01]  /*d7a0*/  PRMT R56, RZ, 0x7610, R56 ;  /* 0x00007610ff387816 */ /* 0x000fe20000000038 */
[----:B------:R-:W-:-:S04]  /*d7b0*/  IMAD.WIDE R72, R8, 0x2, R88 ;  /* 0x0000000208487825 */ /* 0x000fc800078e0258 */
[C---:B------:R-:W-:Y:S01]  /*d7c0*/  VIADD R3, R9.reuse, 0xffffff95 ;  /* 0xffffff9509037836 */ /* 0x040fe20000000000 */
[----:B------:R-:W4:Y:S01]  /*d7d0*/  @!P0 LDG.E.U16 R57, desc[UR6][R72.64] ;  /* 0x0000000648398981 */ /* 0x000f22000c1e1500 */
[----:B------:R-:W-:-:S05]  /*d7e0*/  VIADD R26, R9, 0xffffff96 ;  /* 0xffffff96091a7836 */ /* 0x000fca0000000000 */
[----:B------:R-:W-:Y:S02]  /*d7f0*/  ISETP.GE.U32.AND P2, PT, R26, 0x7ffffe97, PT ;  /* 0x7ffffe971a00780c */ /* 0x000fe40003f46070 */
[----:B------:R-:W-:Y:S02]  /*d800*/  PRMT R76, RZ, 0x7610, R76 ;  /* 0x00007610ff4c7816 */ /* 0x000fe4000000004c */
[----:B------:R-:W-:Y:S02]  /*d810*/  PRMT R77, RZ, 0x7610, R77 ;  /* 0x00007610ff4d7816 */ /* 0x000fe4000000004d */
[----:B------:R-:W-:Y:S01]  /*d820*/  PRMT R82, RZ, 0x7610, R82 ;  /* 0x00007610ff527816 */ /* 0x000fe20000000052 */
[----:B------:R-:W-:Y:S01]  /*d830*/  VIADD R26, R9, 0xfffffffe ;  /* 0xfffffffe091a7836 */ /* 0x000fe20000000000 */
[----:B------:R-:W-:Y:S02]  /*d840*/  PRMT R71, RZ, 0x7610, R71 ;  /* 0x00007610ff477816 */ /* 0x000fe40000000047 */
[----:B------:R-:W-:-:S02]  /*d850*/  PRMT R68, RZ, 0x7610, R68 ;  /* 0x00007610ff447816 */ /* 0x000fc40000000044 */
[----:B------:R-:W-:Y:S01]  /*d860*/  PRMT R55, RZ, 0x7610, R55 ;  /* 0x00007610ff377816 */ /* 0x000fe20000000037 */
[----:B---3--:R-:W-:Y:S04]  /*d870*/  STL [R1+0x2d0], R38 ;  /* 0x0002d02601007387 */ /* 0x008fe80000100800 */
[----:B--2---:R1:W-:Y:S02]  /*d880*/  STL [R1+0x2d4], R39 ;  /* 0x0002d42701007387 */ /* 0x0043e40000100800 */
[----:B-1----:R-:W-:Y:S02]  /*d890*/  IMAD.WIDE R38, R8, 0x2, R86 ;  /* 0x0000000208267825 */ /* 0x002fe400078e0256 */
[----:B------:R0:W-:Y:S04]  /*d8a0*/  STL.64 [R1+0x1060], R80 ;  /* 0x0010605001007387 */ /* 0x0001e80000100a00 */
[----:B------:R1:W2:Y:S01]  /*d8b0*/  @!P0 LDG.E.U16 R56, desc[UR6][R38.64] ;  /* 0x0000000626388981 */ /* 0x0002a2000c1e1500 */
[----:B------:R-:W-:Y:S01]  /*d8c0*/  ISETP.GE.U32.AND P0, PT, R3, 0x7ffffe96, PT ;  /* 0x7ffffe960300780c */ /* 0x000fe20003f06070 */
[----:B------:R-:W-:-:S02]  /*d8d0*/  IMAD R8, R90, 0x6a, RZ ;  /* 0x0000006a5a087824 */ /* 0x000fc400078e02ff */
[----:B------:R-:W3:Y:S01]  /*d8e0*/  LDL.LU.64 R42, [R1+0x2f00] ;  /* 0x002f0000012a7983 */ /* 0x000ee20000300a00 */
[----:B------:R-:W-:-:S03]  /*d8f0*/  IMAD R3, R90, 0x69, RZ ;  /* 0x000000695a037824 */ /* 0x000fc600078e02ff */
[----:B------:R-:W-:Y:S04]  /*d900*/  STL.64 [R1+0x1038], R72 ;  /* 0x0010384801007387 */ /* 0x000fe80000100a00 */
[----:B------:R-:W-:Y:S01]  /*d910*/  STL.64 [R1+0x1030], R38 ;  /* 0x0010302601007387 */ /* 0x000fe20000100a00 */
[----:B0-----:R-:W-:-:S05]  /*d920*/  IMAD.WIDE R80, R3, 0x2, R86 ;  /* 0x0000000203507825 */ /* 0x001fca00078e0256 */
[----:B------:R0:W2:Y:S04]  /*d930*/  @!P2 LDG.E.U16 R77, desc[UR6][R80.64] ;  /* 0x00000006504da981 */ /* 0x0000a8000c1e1500 */
[----:B----4-:R-:W-:Y:S04]  /*d940*/  STL [R1+0x340], R78 ;  /* 0x0003404e01007387 */ /* 0x010fe80000100800 */
[----:B------:R4:W-:Y:S02]  /*d950*/  STL [R1+0x344], R79 ;  /* 0x0003444f01007387 */ /* 0x0009e40000100800 */
[----:B----4-:R-:W-:-:S05]  /*d960*/  IMAD.WIDE R78, R8, 0x2, R88 ;  /* 0x00000002084e7825 */ /* 0x010fca00078e0258 */
[----:B------:R4:W2:Y:S01]  /*d970*/  @!P0 LDG.E.U16 R76, desc[UR6][R78.64] ;  /* 0x000000064e4c8981 */ /* 0x0008a2000c1e1500 */
[----:B-1----:R-:W-:-:S04]  /*d980*/  IMAD.WIDE R38, R3, 0x2, R88 ;  /* 0x0000000203267825 */ /* 0x002fc800078e0258 */
[----:B------:R-:W-:Y:S01]  /*d990*/  IMAD.WIDE R72, R8, 0x2, R86 ;  /* 0x0000000208487825 */ /* 0x000fe200078e0256 */
[----:B------:R-:W3:Y:S01]  /*d9a0*/  @!P2 LDG.E.U16 R82, desc[UR6][R38.64] ;  /* 0x000000062652a981 */ /* 0x000ee2000c1e1500 */
[----:B------:R-:W-:-:S03]  /*d9b0*/  ISETP.GE.U32.AND P2, PT, R26, 0x7ffffeff, PT ;  /* 0x7ffffeff1a00780c */ /* 0x000fc60003f46070 */
[----:B------:R1:W3:Y:S04]  /*d9c0*/  @!P0 LDG.E.U16 R71, desc[UR6][R72.64] ;  /* 0x0000000648478981 */ /* 0x0002e8000c1e1500 */
[----:B------:R0:W-:Y:S04]  /*d9d0*/  STL.64 [R1+0x1028], R38 ;  /* 0x0010282601007387 */ /* 0x0001e80000100a00 */
[----:B------:R1:W-:Y:S04]  /*d9e0*/  STL.64 [R1+0x1020], R80 ;  /* 0x0010205001007387 */ /* 0x0003e80000100a00 */
[----:B0-----:R-:W3:Y:S04]  /*d9f0*/  LDL.LU.64 R38, [R1+0x2ef8] ;  /* 0x002ef80001267983 */ /* 0x001ee80000300a00 */
[----:B------:R4:W-:Y:S01]  /*da00*/  STL.64 [R1+0x1018], R78 ;  /* 0x0010184e01007387 */ /* 0x0009e20000100a00 */
[----:B-1----:R-:W-:-:S05]  /*da10*/  IMAD.WIDE R80, R90, 0x2, R88 ;  /* 0x000000025a507825 */ /* 0x002fca00078e0258 */
[----:B------:R0:W3:Y:S01]  /*da20*/  @!P2 LDG.E.U16 R68, desc[UR6][R80.64] ;  /* 0x000000065044a981 */ /* 0x0000e2000c1e1500 */
[----:B----4-:R-:W-:-:S05]  /*da30*/  IMAD.WIDE R78, R90, 0x2, R86 ;  /* 0x000000025a4e7825 */ /* 0x010fca00078e0256 */
[----:B------:R1:W4:Y:S01]  /*da40*/  @!P2 LDG.E.U16 R55, desc[UR6][R78.64] ;  /* 0x000000064e37a981 */ /* 0x000322000c1e1500 */
[----:B------:R-:W-:-:S05]  /*da50*/  VIADD R3, R9, 0xffffff87 ;  /* 0xffffff8709037836 */ /* 0x000fca0000000000 */
[----:B------:R-:W-:Y:S01]  /*da60*/  ISETP.GE.U32.AND P0, PT, R3, 0x7ffffe88, PT ;  /* 0x7ffffe880300780c */ /* 0x000fe20003f06070 */
[----:B------:R-:W-:Y:S01]  /*da70*/  IMAD R3, R90, 0x78, RZ ;  /* 0x000000785a037824 */ /* 0x000fe200078e02ff */
[----:B------:R0:W-:Y:S01]  /*da80*/  STL.64 [R1+0x1010], R72 ;  /* 0x0010104801007387 */ /* 0x0001e20000100a00 */
[C---:B------:R-:W-:Y:S01]  /*da90*/  VIADD R26, R9.reuse, 0xffffff7f ;  /* 0xffffff7f091a7836 */ /* 0x040fe20000000000 */
[----:B------:R-:W-:Y:S02]  /*daa0*/  PRMT R54, RZ, 0x7610, R54 ;  /* 0x00007610ff367816 */ /* 0x000fe40000000036 */
[----:B------:R-:W-:Y:S01]  /*dab0*/  PRMT R53, RZ, 0x7610, R53 ;  /* 0x00007610ff357816 */ /* 0x000fe20000000035 */
[----:B------:R-:W-:Y:S01]  /*dac0*/  VIADD R8, R9, 0xffffff77 ;  /* 0xffffff7709087836 */ /* 0x000fe20000000000 */
[----:B------:R-:W-:Y:S01]  /*dad0*/  ISETP.GE.U32.AND P2, PT, R26, 0x7ffffe80, PT ;  /* 0x7ffffe801a00780c */ /* 0x000fe20003f46070 */
[----:B0-----:R-:W-:-:S05]  /*dae0*/  IMAD.WIDE R72, R3, 0x2, R86 ;  /* 0x0000000203487825 */ /* 0x001fca00078e0256 */
[----:B------:R-:W4:Y:S01]  /*daf0*/  @!P0 LDG.E.U16 R53, desc[UR6][R72.64] ;  /* 0x0000000648358981 */ /* 0x000f22000c1e1500 */
[----:B------:R-:W-:Y:S02]  /*db00*/  PRMT R52, RZ, 0x7610, R52 ;  /* 0x00007610ff347816 */ /* 0x000fe40000000034 */
[----:B------:R-:W-:Y:S01]  /*db10*/  PRMT R51, RZ, 0x7610, R51 ;  /* 0x00007610ff337816 */ /* 0x000fe20000000033 */
[----:B------:R-:W-:Y:S01]  /*db20*/  VIADD R26, R9, 0xffffff6f ;  /* 0xffffff6f091a7836 */ /* 0x000fe20000000000 */
[----:B------:R-:W-:Y:S02]  /*db30*/  PRMT R50, RZ, 0x7610, R50 ;  /* 0x00007610ff327816 */ /* 0x000fe40000000032 */
[----:B------:R-:W-:Y:S02]  /*db40*/  PRMT R49, RZ, 0x7610, R49 ;  /* 0x00007610ff317816 */ /* 0x000fe40000000031 */
[----:B------:R-:W-:Y:S02]  /*db50*/  PRMT R48, RZ, 0x7610, R48 ;  /* 0x00007610ff307816 */ /* 0x000fe40000000030 */
[----:B------:R-:W-:-:S02]  /*db60*/  PRMT R47, RZ, 0x7610, R47 ;  /* 0x00007610ff2f7816 */ /* 0x000fc4000000002f */
[----:B------:R-:W-:Y:S02]  /*db70*/  PRMT R46, RZ, 0x7610, R46 ;  /* 0x00007610ff2e7816 */ /* 0x000fe4000000002e */
[----:B------:R-:W-:Y:S02]  /*db80*/  PRMT R45, RZ, 0x7610, R45 ;  /* 0x00007610ff2d7816 */ /* 0x000fe4000000002d */
        /* <DEDUP_REMOVED lines=13> */
[----:B------:R-:W-:Y:S01]  /*dc60*/  PRMT R75, RZ, 0x7610, R75 ;  /* 0x00007610ff4b7816 */ /* 0x000fe2000000004b */
[----:B--2---:R-:W-:Y:S04]  /*dc70*/  STL [R1+0x110], R76 ;  /* 0x0001104c01007387 */ /* 0x004fe80000100800 */
[----:B------:R0:W-:Y:S02]  /*dc80*/  STL [R1+0x44], R77 ;  /* 0x0000444d01007387 */ /* 0x0001e40000100800 */
[----:B0-----:R-:W-:-:S02]  /*dc90*/  IMAD.WIDE R76, R3, 0x2, R88 ;  /* 0x00000002034c7825 */ /* 0x001fc400078e0258 */
[----:B------:R0:W-:Y:S04]  /*dca0*/  STL.64 [R1+0x16a8], R80 ;  /* 0x0016a85001007387 */ /* 0x0001e80000100a00 */
[----:B------:R2:W4:Y:S01]  /*dcb0*/  @!P0 LDG.E.U16 R54, desc[UR6][R76.64] ;  /* 0x000000064c368981 */ /* 0x000522000c1e1500 */
[----:B------:R-:W-:Y:S01]  /*dcc0*/  ISETP.GE.U32.AND P0, PT, R8, 0x7ffffe78, PT ;  /* 0x7ffffe780800780c */ /* 0x000fe20003f06070 */
[C---:B------:R-:W-:Y:S02]  /*dcd0*/  IMAD.SHL.U32 R3, R90.reuse, 0x80, RZ ;  /* 0x000000805a037824 */ /* 0x040fe400078e00ff */
[----:B------:R1:W-:Y:S01]  /*dce0*/  STL.64 [R1+0x16a0], R78 ;  /* 0x0016a04e01007387 */ /* 0x0003e20000100a00 */
[----:B------:R-:W-:Y:S02]  /*dcf0*/  IMAD R8, R90, 0x88, RZ ;  /* 0x000000885a087824 */ /* 0x000fe400078e02ff */
[C---:B0-----:R-:W-:Y:S01]  /*dd00*/  IMAD.WIDE R80, R3.reuse, 0x2, R88 ;  /* 0x0000000203507825 */ /* 0x041fe200078e0258 */
[----:B------:R2:W-:Y:S04]  /*dd10*/  STL.64 [R1+0xf38], R76 ;  /* 0x000f384c01007387 */ /* 0x0005e80000100a00 */
[----:B------:R0:W-:Y:S01]  /*dd20*/  STL.64 [R1+0xf30], R72 ;  /* 0x000f304801007387 */ /* 0x0001e20000100a00 */
[----:B-1----:R-:W-:-:S03]  /*dd30*/  IMAD.WIDE R78, R3, 0x2, R86 ;  /* 0x00000002034e7825 */ /* 0x002fc600078e0256 */
[----:B------:R1:W4:Y:S01]  /*dd40*/  @!P2 LDG.E.U16 R52, desc[UR6][R80.64] ;  /* 0x000000065034a981 */ /* 0x000322000c1e1500 */
[----:B------:R-:W-:-:S03]  /*dd50*/  VIADD R3, R9, 0xffffff67 ;  /* 0xffffff6709037836 */ /* 0x000fc60000000000 */
[----:B------:R1:W4:Y:S01]  /*dd60*/  @!P2 LDG.E.U16 R51, desc[UR6][R78.64] ;  /* 0x000000064e33a981 */ /* 0x000322000c1e1500 */
[----:B--2---:R-:W-:Y:S01]  /*dd70*/  IMAD.WIDE R76, R8, 0x2, R88 ;  /* 0x00000002084c7825 */ /* 0x004fe200078e0258 */
[----:B------:R-:W-:-:S03]  /*dd80*/  ISETP.GE.U32.AND P2, PT, R26, 0x7ffffe70, PT ;  /* 0x7ffffe701a00780c */ /* 0x000fc60003f46070 */
[----:B0-----:R-:W-:Y:S01]  /*dd90*/  IMAD.WIDE R72, R8, 0x2, R86 ;  /* 0x0000000208487825 */ /* 0x001fe200078e0256 */
[----:B------:R0:W2:Y:S04]  /*dda0*/  @!P0 LDG.E.U16 R50, desc[UR6][R76.64] ;  /* 0x000000064c328981 */ /* 0x0000a8000c1e1500 */
[----:B------:R0:W2:Y:S01]  /*ddb0*/  @!P0 LDG.E.U16 R49, desc[UR6][R72.64] ;  /* 0x0000000648318981 */ /* 0x0000a2000c1e1500 */
[----:B------:R-:W-:Y:S01]  /*ddc0*/  ISETP.GE.U32.AND P0, PT, R3, 0x7ffffe68, PT ;  /* 0x7ffffe680300780c */ /* 0x000fe20003f06070 */
[C---:B------:R-:W-:Y:S02]  /*ddd0*/  IMAD R3, R90.reuse, 0x90, RZ ;  /* 0x000000905a037824 */ /* 0x040fe400078e02ff */
[----:B---3--:R-:W-:Y:S01]  /*dde0*/  STL [R1+0x48], R82 ;  /* 0x0000485201007387 */ /* 0x008fe20000100800 */
[----:B------:R-:W-:-:S03]  /*ddf0*/  IMAD R8, R90, 0x98, RZ ;  /* 0x000000985a087824 */ /* 0x000fc600078e02ff */
[----:B------:R-:W-:Y:S01]  /*de00*/  STL [R1+0x10c], R71 ;  /* 0x00010c4701007387 */ /* 0x000fe20000100800 */
[----:B------:R-:W-:-:S03]  /*de10*/  VIADD R26, R9, 0xffffff5f ;  /* 0xffffff5f091a7836 */ /* 0x000fc60000000000 */
[----:B------:R1:W-:Y:S04]  /*de20*/  STL.64 [R1+0xeb8], R80 ;  /* 0x000eb85001007387 */ /* 0x0003e80000100a00 */
[----:B------:R3:W-:Y:S04]  /*de30*/  STL.64 [R1+0xeb0], R78 ;  /* 0x000eb04e01007387 */ /* 0x0007e80000100a00 */
[----:B------:R0:W-:Y:S01]  /*de40*/  STL.64 [R1+0xe38], R76 ;  /* 0x000e384c01007387 */ /* 0x0001e20000100a00 */
[----:B-1----:R-:W-:-:S03]  /*de50*/  IMAD.WIDE R80, R3, 0x2, R88 ;  /* 0x0000000203507825 */ /* 0x002fc600078e0258 */
[----:B------:R1:W-:Y:S01]  /*de60*/  STL.64 [R1+0xe30], R72 ;  /* 0x000e304801007387 */ /* 0x0003e20000100a00 */
[----:B---3--:R-:W-:-:S03]  /*de70*/  IMAD.WIDE R78, R3, 0x2, R86 ;  /* 0x00000002034e7825 */ /* 0x008fc600078e0256 */
[----:B------:R3:W2:Y:S01]  /*de80*/  @!P2 LDG.E.U16 R48, desc[UR6][R80.64] ;  /* 0x000000065030a981 */ /* 0x0006a2000c1e1500 */
[----:B0-----:R-:W-:-:S03]  /*de90*/  IMAD.WIDE R76, R8, 0x2, R88 ;  /* 0x00000002084c7825 */ /* 0x001fc600078e0258 */
[----:B------:R0:W2:Y:S01]  /*dea0*/  @!P2 LDG.E.U16 R47, desc[UR6][R78.64] ;  /* 0x000000064e2fa981 */ /* 0x0000a2000c1e1500 */
[----:B------:R-:W-:Y:S01]  /*deb0*/  ISETP.GE.U32.AND P2, PT, R26, 0x7ffffe60, PT ;  /* 0x7ffffe601a00780c */ /* 0x000fe20003f46070 */
[----:B------:R-:W-:Y:S02]  /*dec0*/  VIADD R3, R9, 0xffffff57 ;  /* 0xffffff5709037836 */ /* 0x000fe40000000000 */
[----:B------:R0:W2:Y:S01]  /*ded0*/  @!P0 LDG.E.U16 R46, desc[UR6][R76.64] ;  /* 0x000000064c2e8981 */ /* 0x0000a2000c1e1500 */
[----:B-1----:R-:W-:-:S03]  /*dee0*/  IMAD.WIDE R72, R8, 0x2, R86 ;  /* 0x0000000208487825 */ /* 0x002fc600078e0256 */
[----:B------:R-:W-:Y:S04]  /*def0*/  STL [R1+0x78], R68 ;  /* 0x0000784401007387 */ /* 0x000fe80000100800 */
[----:B------:R1:W2:Y:S01]  /*df00*/  @!P0 LDG.E.U16 R45, desc[UR6][R72.64] ;  /* 0x00000006482d8981 */ /* 0x0002a2000c1e1500 */
[----:B------:R-:W-:Y:S01]  /*df10*/  ISETP.GE.U32.AND P0, PT, R3, 0x7ffffe58, PT ;  /* 0x7ffffe580300780c */ /* 0x000fe20003f06070 */
[C---:B------:R-:W-:Y:S02]  /*df20*/  IMAD R3, R90.reuse, 0xa0, RZ ;  /* 0x000000a05a037824 */ /* 0x040fe400078e02ff */
[----:B----4-:R-:W-:Y:S01]  /*df30*/  STL [R1+0x74], R55 ;  /* 0x0000743701007387 */ /* 0x010fe20000100800 */
[----:B------:R-:W-:Y:S01]  /*df40*/  PRMT R43, RZ, 0x7610, R43 ;  /* 0x00007610ff2b7816 */ /* 0x000fe2000000002b */
[----:B------:R-:W-:-:S02]  /*df50*/  IMAD R8, R90, 0xa8, RZ ;  /* 0x000000a85a087824 */ /* 0x000fc400078e02ff */
[----:B------:R3:W-:Y:S01]  /*df60*/  STL.64 [R1+0xdb8], R80 ;  /* 0x000db85001007387 */ /* 0x0007e20000100a00 */
[----:B------:R-:W-:-:S03]  /*df70*/  PRMT R42, RZ, 0x7610, R42 ;  /* 0x00007610ff2a7816 */ /* 0x000fc6000000002a */
[----:B------:R0:W-:Y:S01]  /*df80*/  STL.64 [R1+0xdb0], R78 ;  /* 0x000db04e01007387 */ /* 0x0001e20000100a00 */
[----:B------:R-:W-:-:S03]  /*df90*/  IADD3 R26, PT, PT, R9, -0xb1, RZ ;  /* 0xffffff4f091a7810 */ /* 0x000fc60007ffe0ff */
[----:B------:R4:W-:Y:S01]  /*dfa0*/  STL.64 [R1+0xd38], R76 ;  /* 0x000d384c01007387 */ /* 0x0009e20000100a00 */
[----:B---3--:R-:W-:-:S03]  /*dfb0*/  IMAD.WIDE R80, R3, 0x2, R88 ;  /* 0x0000000203507825 */ /* 0x008fc600078e0258 */
[----:B------:R1:W-:Y:S01]  /*dfc0*/  STL.64 [R1+0xd30], R72 ;  /* 0x000d304801007387 */ /* 0x0003e20000100a00 */
[----:B0-----:R-:W-:-:S03]  /*dfd0*/  IMAD.WIDE R78, R3, 0x2, R86 ;  /* 0x00000002034e7825 */ /* 0x001fc600078e0256 */
[----:B------:R0:W3:Y:S01]  /*dfe0*/  @!P2 LDG.E.U16 R44, desc[UR6][R80.64] ;  /* 0x00000006502ca981 */ /* 0x0000e2000c1e1500 */
[----:B----4-:R-:W-:-:S03]  /*dff0*/  IMAD.WIDE R76, R8, 0x2, R88 ;  /* 0x00000002084c7825 */ /* 0x010fc600078e0258 */
[----:B------:R4:W2:Y:S01]  /*e000*/  @!P2 LDG.E.U16 R43, desc[UR6][R78.64] ;  /* 0x000000064e2ba981 */ /* 0x0008a2000c1e1500 */
[----:B------:R-:W-:Y:S01]  /*e010*/  ISETP.GE.U32.AND P2, PT, R26, 0x7ffffe50, PT ;  /* 0x7ffffe501a00780c */ /* 0x000fe20003f46070 */
[----:B------:R-:W-:Y:S02]  /*e020*/  VIADD R3, R9, 0xffffff47 ;  /* 0xffffff4709037836 */ /* 0x000fe40000000000 */
[----:B------:R0:W2:Y:S01]  /*e030*/  @!P0 LDG.E.U16 R42, desc[UR6][R76.64] ;  /* 0x000000064c2a8981 */ /* 0x0000a2000c1e1500 */
[----:B-1----:R-:W-:-:S05]  /*e040*/  IMAD.WIDE R72, R8, 0x2, R86 ;  /* 0x0000000208487825 */ /* 0x002fca00078e0256 */
[----:B------:R1:W2:Y:S01]  /*e050*/  @!P0 LDG.E.U16 R41, desc[UR6][R72.64] ;  /* 0x0000000648298981 */ /* 0x0002a2000c1e1500 */
[----:B------:R-:W-:Y:S01]  /*e060*/  ISETP.GE.U32.AND P0, PT, R3, 0x7ffffe48, PT ;  /* 0x7ffffe480300780c */ /* 0x000fe20003f06070 */
[C---:B------:R-:W-:Y:S01]  /*e070*/  IMAD R3, R90.reuse, 0xb0, RZ ;  /* 0x000000b05a037824 */ /* 0x040fe200078e02ff */
[----:B------:R-:W-:Y:S01]  /*e080*/  PRMT R39, RZ, 0x7610, R39 ;  /* 0x00007610ff277816 */ /* 0x000fe20000000027 */
[----:B------:R0:W-:Y:S01]  /*e090*/  STL.64 [R1+0xcb8], R80 ;  /* 0x000cb85001007387 */ /* 0x0001e20000100a00 */
[----:B------:R-:W-:-:S03]  /*e0a0*/  IMAD R8, R90, 0xb8, RZ ;  /* 0x000000b85a087824 */ /* 0x000fc600078e02ff */
[----:B------:R4:W-:Y:S01]  /*e0b0*/  STL.64 [R1+0xcb0], R78 ;  /* 0x000cb04e01007387 */ /* 0x0009e20000100a00 */
[----:B------:R-:W-:Y:S01]  /*e0c0*/  VIADD R26, R9, 0xffffff3f ;  /* 0xffffff3f091a7836 */ /* 0x000fe20000000000 */
[----:B------:R-:W-:Y:S02]  /*e0d0*/  PRMT R38, RZ, 0x7610, R38 ;  /* 0x00007610ff267816 */ /* 0x000fe40000000026 */
[----:B------:R1:W-:Y:S01]  /*e0e0*/  STL.64 [R1+0xc38], R76 ;  /* 0x000c384c01007387 */ /* 0x0003e20000100a00 */
[----:B0-----:R-:W-:-:S03]  /*e0f0*/  IMAD.WIDE R80, R3, 0x2, R88 ;  /* 0x0000000203507825 */ /* 0x001fc600078e0258 */
[----:B------:R0:W-:Y:S01]  /*e100*/  STL.64 [R1+0xc30], R72 ;  /* 0x000c304801007387 */ /* 0x0001e20000100a00 */
[----:B----4-:R-:W-:-:S03]  /*e110*/  IMAD.WIDE R78, R3, 0x2, R86 ;  /* 0x00000002034e7825 */ /* 0x010fc600078e0256 */
[----:B------:R4:W2:Y:S01]  /*e120*/  @!P2 LDG.E.U16 R40, desc[UR6][R80.64] ;  /* 0x000000065028a981 */ /* 0x0008a2000c1e1500 */
[----:B-1----:R-:W-:-:S03]  /*e130*/  IMAD.WIDE R76, R8, 0x2, R88 ;  /* 0x00000002084c7825 */ /* 0x002fc600078e0258 */
[----:B------:R1:W2:Y:S01]  /*e140*/  @!P2 LDG.E.U16 R39, desc[UR6][R78.64] ;  /* 0x000000064e27a981 */ /* 0x0002a2000c1e1500 */
[----:B------:R-:W-:Y:S01]  /*e150*/  ISETP.GE.U32.AND P2, PT, R26, 0x7ffffe40, PT ;  /* 0x7ffffe401a00780c */ /* 0x000fe20003f46070 */
[----:B------:R-:W-:Y:S02]  /*e160*/  VIADD R3, R9, 0xffffff37 ;  /* 0xffffff3709037836 */ /* 0x000fe40000000000 */
[----:B------:R1:W2:Y:S01]  /*e170*/  @!P0 LDG.E.U16 R38, desc[UR6][R76.64] ;  /* 0x000000064c268981 */ /* 0x0002a2000c1e1500 */
[----:B0-----:R-:W-:-:S05]  /*e180*/  IMAD.WIDE R72, R8, 0x2, R86 ;  /* 0x0000000208487825 */ /* 0x001fca00078e0256 */
[----:B------:R0:W2:Y:S01]  /*e190*/  @!P0 LDG.E.U16 R37, desc[UR6][R72.64] ;  /* 0x0000000648258981 */ /* 0x0000a2000c1e1500 */
[----:B------:R-:W-:Y:S01]  /*e1a0*/  ISETP.GE.U32.AND P0, PT, R3, 0x7ffffe38, PT ;  /* 0x7ffffe380300780c */ /* 0x000fe20003f06070 */
[C---:B------:R-:W-:Y:S02]  /*e1b0*/  IMAD R3, R90.reuse, 0xc0, RZ ;  /* 0x000000c05a037824 */ /* 0x040fe400078e02ff */
[----:B------:R4:W-:Y:S01]  /*e1c0*/  STL.64 [R1+0xbb8], R80 ;  /* 0x000bb85001007387 */ /* 0x0009e20000100a00 */
[----:B------:R-:W-:-:S03]  /*e1d0*/  IMAD R8, R90, 0xc8, RZ ;  /* 0x000000c85a087824 */ /* 0x000fc600078e02ff */
[----:B------:R1:W-:Y:S01]  /*e1e0*/  STL.64 [R1+0xbb0], R78 ;  /* 0x000bb04e01007387 */ /* 0x0003e20000100a00 */
[----:B------:R-:W-:-:S03]  /*e1f0*/  VIADD R26, R9, 0xffffff2f ;  /* 0xffffff2f091a7836 */ /* 0x000fc60000000000 */
[----:B------:R0:W-:Y:S01]  /*e200*/  STL.64 [R1+0xb38], R76 ;  /* 0x000b384c01007387 */ /* 0x0001e20000100a00 */
[----:B----4-:R-:W-:-:S03]  /*e210*/  IMAD.WIDE R80, R3, 0x2, R88 ;  /* 0x0000000203507825 */ /* 0x010fc600078e0258 */
[----:B------:R4:W-:Y:S01]  /*e220*/  STL.64 [R1+0xb30], R72 ;  /* 0x000b304801007387 */ /* 0x0009e20000100a00 */
[----:B-1----:R-:W-:-:S03]  /*e230*/  IMAD.WIDE R78, R3, 0x2, R86 ;  /* 0x00000002034e7825 */ /* 0x002fc600078e0256 */
[----:B------:R1:W2:Y:S01]  /*e240*/  @!P2 LDG.E.U16 R36, desc[UR6][R80.64] ;  /* 0x000000065024a981 */ /* 0x0002a2000c1e1500 */
[----:B0-----:R-:W-:-:S03]  /*e250*/  IMAD.WIDE R76, R8, 0x2, R88 ;  /* 0x00000002084c7825 */ /* 0x001fc600078e0258 */
[----:B------:R0:W2:Y:S01]  /*e260*/  @!P2 LDG.E.U16 R35, desc[UR6][R78.64] ;  /* 0x000000064e23a981 */ /* 0x0000a2000c1e1500 */
[----:B------:R-:W-:Y:S01]  /*e270*/  ISETP.GE.U32.AND P2, PT, R26, 0x7ffffe30, PT ;  /* 0x7ffffe301a00780c */ /* 0x000fe20003f46070 */
[----:B------:R-:W-:Y:S02]  /*e280*/  VIADD R3, R9, 0xffffff27 ;  /* 0xffffff2709037836 */ /* 0x000fe40000000000 */
[----:B------:R0:W2:Y:S01]  /*e290*/  @!P0 LDG.E.U16 R34, desc[UR6][R76.64] ;  /* 0x000000064c228981 */ /* 0x0000a2000c1e1500 */
[----:B----4-:R-:W-:-:S05]  /*e2a0*/  IMAD.WIDE R72, R8, 0x2, R86 ;  /* 0x0000000208487825 */ /* 0x010fca00078e0256 */
        /* <DEDUP_REMOVED lines=8> */
[----:B-1----:R-:W-:-:S03]  /*e330*/  IMAD.WIDE R80, R3, 0x2, R88 ;  /* 0x0000000203507825 */ /* 0x002fc600078e0258 */
[----:B------:R4:W-:Y:S01]  /*e340*/  STL.64 [R1+0xa30], R72 ;  /* 0x000a304801007387 */ /* 0x0009e20000100a00 */
[----:B0-----:R-:W-:-:S03]  /*e350*/  IMAD.WIDE R78, R3, 0x2, R86 ;  /* 0x00000002034e7825 */ /* 0x001fc600078e0256 */
[----:B------:R0:W2:Y:S01]  /*e360*/  @!P2 LDG.E.U16 R32, desc[UR6][R80.64] ;  /* 0x000000065020a981 */ /* 0x0000a2000c1e1500 */
[----:B------:R-:W-:-:S03]  /*e370*/  IMAD.WIDE R76, R8, 0x2, R88 ;  /* 0x00000002084c7825 */ /* 0x000fc600078e0258 */
[----:B------:R1:W2:Y:S01]  /*e380*/  @!P2 LDG.E.U16 R31, desc[UR6][R78.64] ;  /* 0x000000064e1fa981 */ /* 0x0002a2000c1e1500 */
[----:B------:R-:W-:Y:S01]  /*e390*/  ISETP.GE.U32.AND P2, PT, R26, 0x7ffffe20, PT ;  /* 0x7ffffe201a00780c */ /* 0x000fe20003f46070 */
[----:B------:R-:W-:Y:S02]  /*e3a0*/  VIADD R3, R9, 0xffffff17 ;  /* 0xffffff1709037836 */ /* 0x000fe40000000000 */
[----:B------:R0:W2:Y:S01]  /*e3b0*/  @!P0 LDG.E.U16 R30, desc[UR6][R76.64] ;  /* 0x000000064c1e8981 */ /* 0x0000a2000c1e1500 */
[----:B----4-:R-:W-:-:S05]  /*e3c0*/  IMAD.WIDE R72, R8, 0x2, R86 ;  /* 0x0000000208487825 */ /* 0x010fca00078e0256 */
[----:B------:R4:W2:Y:S01]  /*e3d0*/  @!P0 LDG.E.U16 R29, desc[UR6][R72.64] ;  /* 0x00000006481d8981 */ /* 0x0008a2000c1e1500 */
[----:B------:R-:W-:Y:S01]  /*e3e0*/  ISETP.GE.U32.AND P0, PT, R3, 0x7ffffe18, PT ;  /* 0x7ffffe180300780c */ /* 0x000fe20003f06070 */
[----:B------:R-:W-:Y:S02]  /*e3f0*/  IMAD R3, R90, 0xe0, RZ ;  /* 0x000000e05a037824 */ /* 0x000fe400078e02ff */
[----:B------:R0:W-:Y:S01]  /*e400*/  STL.64 [R1+0x9b8], R80 ;  /* 0x0009b85001007387 */ /* 0x0001e20000100a00 */
[----:B------:R-:W-:-:S03]  /*e410*/  VIADD R68, R9, 0xffffff0f ;  /* 0xffffff0f09447836 */ /* 0x000fc60000000000 */
[----:B------:R1:W-:Y:S01]  /*e420*/  STL.64 [R1+0x9b0], R78 ;  /* 0x0009b04e01007387 */ /* 0x0003e20000100a00 */
[----:B------:R-:W-:Y:S01]  /*e430*/  IMAD R55, R90, 0xe8, RZ ;  /* 0x000000e85a377824 */ /* 0x000fe200078e02ff */
[----:B------:R-:W-:Y:S02]  /*e440*/  PRMT R26, RZ, 0x7610, R26 ;  /* 0x00007610ff1a7816 */ /* 0x000fe4000000001a */
[----:B------:R1:W-:Y:S01]  /*e450*/  STL.64 [R1+0x938], R76 ;  /* 0x0009384c01007387 */ /* 0x0003e20000100a00 */
[----:B0-----:R-:W-:-:S04]  /*e460*/  IMAD.WIDE R80, R3, 0x2, R88 ;  /* 0x0000000203507825 */ /* 0x001fc800078e0258 */
[----:B-1----:R-:W-:Y:S01]  /*e470*/  IMAD.WIDE R78, R3, 0x2, R86 ;  /* 0x00000002034e7825 */ /* 0x002fe200078e0256 */
[----:B------:R4:W-:Y:S01]  /*e480*/  STL.64 [R1+0x930], R72 ;  /* 0x0009304801007387 */ /* 0x0009e20000100a00 */
[----:B------:R-:W-:Y:S02]  /*e490*/  PRMT R8, RZ, 0x7610, R8 ;  /* 0x00007610ff087816 */ /* 0x000fe40000000008 */
[----:B------:R-:W-:Y:S01]  /*e4a0*/  IMAD.WIDE R76, R55, 0x2, R88 ;  /* 0x00000002374c7825 */ /* 0x000fe200078e0258 */
[----:B------:R0:W2:Y:S04]  /*e4b0*/  @!P2 LDG.E.U16 R28, desc[UR6][R80.64] ;  /* 0x00000006501ca981 */ /* 0x0000a8000c1e1500 */
[----:B------:R1:W2:Y:S01]  /*e4c0*/  @!P2 LDG.E.U16 R27, desc[UR6][R78.64] ;  /* 0x000000064e1ba981 */ /* 0x0002a2000c1e1500 */
[----:B------:R-:W-:Y:S01]  /*e4d0*/  ISETP.GE.U32.AND P2, PT, R68, 0x7ffffe10, PT ;  /* 0x7ffffe104400780c */ /* 0x000fe20003f46070 */
[----:B------:R-:W-:-:S02]  /*e4e0*/  VIADD R3, R9, 0xffffff07 ;  /* 0xffffff0709037836 */ /* 0x000fc40000000000 */
[----:B----4-:R-:W-:Y:S01]  /*e4f0*/  IMAD.WIDE R72, R55, 0x2, R86 ;  /* 0x0000000237487825 */ /* 0x010fe200078e0256 */
[----:B------:R0:W-:Y:S03]  /*e500*/  STL.64 [R1+0x8b8], R80 ;  /* 0x0008b85001007387 */ /* 0x0001e60000100a00 */
[----:B------:R-:W-:Y:S01]  /*e510*/  IMAD R55, R90, 0xf0, RZ ;  /* 0x000000f05a377824 */ /* 0x000fe200078e02ff */
[----:B------:R-:W4:Y:S04]  /*e520*/  @!P0 LDG.E.U16 R26, desc[UR6][R76.64] ;  /* 0x000000064c1a8981 */ /* 0x000f28000c1e1500 */
[----:B------:R1:W2:Y:S01]  /*e530*/  @!P0 LDG.E.U16 R8, desc[UR6][R72.64] ;  /* 0x0000000648088981 */ /* 0x0002a2000c1e1500 */
[----:B------:R-:W-:Y:S01]  /*e540*/  ISETP.GE.U32.AND P0, PT, R3, 0x7ffffe08, PT ;  /* 0x7ffffe080300780c */ /* 0x000fe20003f06070 */
[C---:B------:R-:W-:Y:S01]  /*e550*/  IMAD.WIDE R82, R55.reuse, 0x2, R88 ;  /* 0x0000000237527825 */ /* 0x040fe200078e0258 */
[----:B------:R-:W-:Y:S01]  /*e560*/  PRMT R3, RZ, 0x7610, R3 ;  /* 0x00007610ff037816 */ /* 0x000fe20000000003 */
[----:B------:R1:W-:Y:S02]  /*e570*/  STL.64 [R1+0x8b0], R78 ;  /* 0x0008b04e01007387 */ /* 0x0003e40000100a00 */
[----:B0-----:R-:W-:-:S02]  /*e580*/  IMAD.WIDE R80, R55, 0x2, R86 ;  /* 0x0000000237507825 */ /* 0x001fc400078e0256 */
[----:B------:R-:W-:Y:S02]  /*e590*/  STL.64 [R1+0x838], R76 ;  /* 0x0008384c01007387 */ /* 0x000fe40000100a00 */
[----:B------:R-:W-:Y:S02]  /*e5a0*/  IMAD R71, R90, 0xf8, RZ ;  /* 0x000000f85a477824 */ /* 0x000fe400078e02ff */
[----:B------:R0:W-:Y:S01]  /*e5b0*/  STL.64 [R1+0x830], R72 ;  /* 0x0008304801007387 */ /* 0x0001e20000100a00 */
[----:B------:R-:W-:Y:S01]  /*e5c0*/  PRMT R68, RZ, 0x7610, R68 ;  /* 0x00007610ff447816 */ /* 0x000fe20000000044 */
[----:B------:R-:W-:Y:S02]  /*e5d0*/  VIADD R55, R9, 0xffffff8e ;  /* 0xffffff8e09377836 */ /* 0x000fe40000000000 */
[----:B------:R-:W2:Y:S01]  /*e5e0*/  @!P2 LDG.E.U16 R3, desc[UR6][R82.64] ;  /* 0x000000065203a981 */ /* 0x000ea2000c1e1500 */
[----:B-1----:R-:W-:-:S03]  /*e5f0*/  IMAD.WIDE R78, R71, 0x2, R88 ;  /* 0x00000002474e7825 */ /* 0x002fc600078e0258 */
[----:B------:R1:W2:Y:S01]  /*e600*/  @!P2 LDG.E.U16 R70, desc[UR6][R80.64] ;  /* 0x000000065046a981 */ /* 0x0002a2000c1e1500 */
[----:B0-----:R-:W-:Y:S02]  /*e610*/  VIADD R72, R9, 0xffffff8f ;  /* 0xffffff8f09487836 */ /* 0x001fe40000000000 */
[--C-:B------:R-:W-:Y:S01]  /*e620*/  IMAD.WIDE R76, R71, 0x2, R86.reuse ;  /* 0x00000002474c7825 */ /* 0x100fe200078e0256 */
[----:B------:R-:W-:Y:S02]  /*e630*/  STL.64 [R1+0x7b8], R82 ;  /* 0x0007b85201007387 */ /* 0x000fe40000100a00 */
[----:B------:R-:W-:Y:S01]  /*e640*/  ISETP.GE.U32.AND P2, PT, R72, 0x7ffffe90, PT ;  /* 0x7ffffe904800780c */ /* 0x000fe20003f46070 */
[C---:B------:R-:W-:Y:S01]  /*e650*/  IMAD R71, R90.reuse, 0x70, RZ ;  /* 0x000000705a477824 */ /* 0x040fe200078e02ff */
[----:B------:R1:W-:Y:S04]  /*e660*/  STL.64 [R1+0x7b0], R80 ;  /* 0x0007b05001007387 */ /* 0x0003e80000100a00 */
[----:B------:R-:W-:Y:S04]  /*e670*/  STL.64 [R1+0x738], R78 ;  /* 0x0007384e01007387 */ /* 0x000fe80000100a00 */
[----:B------:R-:W2:Y:S04]  /*e680*/  @!P0 LDG.E.U16 R69, desc[UR6][R78.64] ;  /* 0x000000064e458981 */ /* 0x000ea8000c1e1500 */
[----:B------:R0:W2:Y:S01]  /*e690*/  @!P0 LDG.E.U16 R68, desc[UR6][R76.64] ;  /* 0x000000064c448981 */ /* 0x0000a2000c1e1500 */
[----:B------:R-:W-:Y:S01]  /*e6a0*/  ISETP.GE.U32.AND P0, PT, R55, 0x7ffffe8f, PT ;  /* 0x7ffffe8f3700780c */ /* 0x000fe20003f06070 */
[----:B-1----:R-:W-:Y:S01]  /*e6b0*/  IMAD.WIDE R80, R71, 0x2, R86 ;  /* 0x0000000247507825 */ /* 0x002fe200078e0256 */
[----:B------:R-:W-:Y:S01]  /*e6c0*/  PRMT R55, RZ, 0x7610, R55 ;  /* 0x00007610ff377816 */ /* 0x000fe20000000037 */
[----:B------:R0:W-:Y:S02]  /*e6d0*/  STL.64 [R1+0x730], R76 ;  /* 0x0007304c01007387 */ /* 0x0001e40000100a00 */
[----:B------:R-:W-:-:S02]  /*e6e0*/  IMAD R72, R90, 0x71, RZ ;  /* 0x000000715a487824 */ /* 0x000fc400078e02ff */
[----:B------:R-:W2:Y:S01]  /*e6f0*/  @!P2 LDG.E.U16 R84, desc[UR6][R80.64] ;  /* 0x000000065054a981 */ /* 0x000ea2000c1e1500 */
[----:B0-----:R-:W-:-:S05]  /*e700*/  IMAD.WIDE R76, R71, 0x2, R88 ;  /* 0x00000002474c7825 */ /* 0x001fca00078e0258 */
[----:B------:R0:W-:Y:S04]  /*e710*/  STL.64 [R1+0xfb8], R76 ;  /* 0x000fb84c01007387 */ /* 0x0001e80000100a00 */
[----:B------:R1:W-:Y:S04]  /*e720*/  STL.64 [R1+0xfb0], R80 ;  /* 0x000fb05001007387 */ /* 0x0003e80000100a00 */
[----:B------:R-:W3:Y:S01]  /*e730*/  @!P2 LDG.E.U16 R55, desc[UR6][R76.64] ;  /* 0x000000064c37a981 */ /* 0x000ee2000c1e1500 */
[----:B------:R-:W-:-:S04]  /*e740*/  IMAD.WIDE R78, R72, 0x2, R86 ;  /* 0x00000002484e7825 */ /* 0x000fc800078e0256 */
[----:B------:R-:W-:Y:S01]  /*e750*/  IMAD.WIDE R82, R72, 0x2, R88 ;  /* 0x0000000248527825 */ /* 0x000fe200078e0258 */
[----:B------:R-:W3:Y:S04]  /*e760*/  @!P0 LDG.E.U16 R74, desc[UR6][R78.64] ;  /* 0x000000064e4a8981 */ /* 0x000ee8000c1e1500 */
        /* <DEDUP_REMOVED lines=10> */
[----:B------:R-:W-:Y:S02]  /*e810*/  IMAD R72, R90, 0x81, RZ ;  /* 0x000000815a487824 */ /* 0x000fe400078e02ff */
[----:B0-----:R-:W-:Y:S01]  /*e820*/  IMAD.WIDE R82, R71, 0x2, R86 ;  /* 0x0000000247527825 */ /* 0x001fe200078e0256 */
[----:B------:R-:W-:-:S02]  /*e830*/  PRMT R22, RZ, 0x7610, R22 ;  /* 0x00007610ff167816 */ /* 0x000fc40000000016 */
[----:B------:R-:W-:Y:S01]  /*e840*/  PRMT R23, RZ, 0x7610, R23 ;  /* 0x00007610ff177816 */ /* 0x000fe20000000017 */
[----:B-1----:R-:W-:-:S05]  /*e850*/  IMAD.WIDE R78, R72, 0x2, R88 ;  /* 0x00000002484e7825 */ /* 0x002fca00078e0258 */
[----:B------:R0:W4:Y:S04]  /*e860*/  @!P0 LDG.E.U16 R23, desc[UR6][R78.64] ;  /* 0x000000064e178981 */ /* 0x000128000c1e1500 */
[----:B--2---:R1:W-:Y:S02]  /*e870*/  STL [R1+0x40], R84 ;  /* 0x0000405401007387 */ /* 0x0043e40000100800 */
[----:B-1----:R-:W-:-:S05]  /*e880*/  IMAD.WIDE R84, R71, 0x2, R88 ;  /* 0x0000000247547825 */ /* 0x002fca00078e0258 */
[----:B------:R-:W-:Y:S04]  /*e890*/  STL.64 [R1+0xf28], R84 ;  /* 0x000f285401007387 */ /* 0x000fe80000100a00 */
[----:B---3--:R-:W-:Y:S01]  /*e8a0*/  STL [R1+0x38], R74 ;  /* 0x0000384a01007387 */ /* 0x008fe20000100800 */
[----:B----4-:R-:W-:Y:S02]  /*e8b0*/  PRMT R80, RZ, 0x7610, R80 ;  /* 0x00007610ff507816 */ /* 0x010fe40000000050 */
[----:B------:R-:W-:Y:S01]  /*e8c0*/  PRMT R81, RZ, 0x7610, R81 ;  /* 0x00007610ff517816 */ /* 0x000fe20000000051 */
[----:B------:R1:W-:Y:S04]  /*e8d0*/  STL [R1+0x3c], R75 ;  /* 0x00003c4b01007387 */ /* 0x0003e80000100800 */
[----:B------:R-:W2:Y:S04]  /*e8e0*/  @!P2 LDG.E.U16 R80, desc[UR6][R82.64] ;  /* 0x000000065250a981 */ /* 0x000ea8000c1e1500 */
[----:B------:R-:W3:Y:S01]  /*e8f0*/  @!P2 LDG.E.U16 R81, desc[UR6][R84.64] ;  /* 0x000000065451a981 */ /* 0x000ee2000c1e1500 */
[----:B-1----:R-:W-:-:S05]  /*e900*/  IMAD.WIDE R74, R72, 0x2, R86 ;  /* 0x00000002484a7825 */ /* 0x002fca00078e0256 */
[----:B------:R1:W4:Y:S01]  /*e910*/  @!P0 LDG.E.U16 R22, desc[UR6][R74.64] ;  /* 0x000000064a168981 */ /* 0x000322000c1e1500 */
[C---:B------:R-:W-:Y:S02]  /*e920*/  VIADD R73, R9.reuse, 0xffffff76 ;  /* 0xffffff7609497836 */ /* 0x040fe40000000000 */
[----:B------:R-:W-:Y:S01]  /*e930*/  VIADD R71, R9, 0xffffff6e ;  /* 0xffffff6e09477836 */ /* 0x000fe20000000000 */
[----:B------:R0:W-:Y:S02]  /*e940*/  STL.64 [R1+0xf20], R82 ;  /* 0x000f205201007387 */ /* 0x0001e40000100a00 */
[----:B------:R-:W-:Y:S02]  /*e950*/  ISETP.GE.U32.AND P2, PT, R73, 0x7ffffe77, PT ;  /* 0x7ffffe774900780c */ /* 0x000fe40003f46070 */
[----:B------:R-:W4:Y:S01]  /*e960*/  LDL.LU.64 R84, [R1+0x2ee0] ;  /* 0x002ee00001547983 */ /* 0x000f220000300a00 */
[----:B------:R-:W-:Y:S01]  /*e970*/  ISETP.GE.U32.AND P0, PT, R71, 0x7ffffe6f, PT ;  /* 0x7ffffe6f4700780c */ /* 0x000fe20003f06070 */
[----:B------:R-:W-:Y:S01]  /*e980*/  IMAD R71, R90, 0x89, RZ ;  /* 0x000000895a477824 */ /* 0x000fe200078e02ff */
[----:B------:R-:W-:Y:S01]  /*e990*/  PRMT R76, RZ, 0x7610, R76 ;  /* 0x00007610ff4c7816 */ /* 0x000fe2000000004c */
[----:B0-----:R-:W4:Y:S04]  /*e9a0*/  LDL.LU.64 R82, [R1+0x2ed8] ;  /* 0x002ed80001527983 */ /* 0x001f280000300a00 */
[----:B------:R0:W-:Y:S01]  /*e9b0*/  STL.64 [R1+0xea8], R78 ;  /* 0x000ea84e01007387 */ /* 0x0001e20000100a00 */
[----:B------:R-:W-:-:S03]  /*e9c0*/  PRMT R77, RZ, 0x7610, R77 ;  /* 0x00007610ff4d7816 */ /* 0x000fc6000000004d */
[----:B------:R1:W-:Y:S01]  /*e9d0*/  STL.64 [R1+0xea0], R74 ;  /* 0x000ea04a01007387 */ /* 0x0003e20000100a00 */
[----:B------:R-:W-:Y:S02]  /*e9e0*/  IMAD R72, R90, 0x91, RZ ;  /* 0x000000915a487824 */ /* 0x000fe400078e02ff */
[----:B0-----:R-:W-:Y:S01]  /*e9f0*/  IMAD.WIDE R78, R71, 0x2, R86 ;  /* 0x00000002474e7825 */ /* 0x001fe200078e0256 */
[----:B------:R-:W-:-:S04]  /*ea00*/  PRMT R18, RZ, 0x7610, R18 ;  /* 0x00007610ff127816 */ /* 0x000fc80000000012 */
[----:B------:R-:W4:Y:S01]  /*ea10*/  @!P2 LDG.E.U16 R76, desc[UR6][R78.64] ;  /* 0x000000064e4ca981 */ /* 0x000f22000c1e1500 */
[----:B------:R-:W-:Y:S01]  /*ea20*/  PRMT R19, RZ, 0x7610, R19 ;  /* 0x00007610ff137816 */ /* 0x000fe20000000013 */
[----:B-1----:R-:W-:-:S05]  /*ea30*/  IMAD.WIDE R74, R72, 0x2, R88 ;  /* 0x00000002484a7825 */ /* 0x002fca00078e0258 */
[----:B------:R0:W4:Y:S04]  /*ea40*/  @!P0 LDG.E.U16 R19, desc[UR6][R74.64] ;  /* 0x000000064a138981 */ /* 0x000128000c1e1500 */
[----:B--2---:R-:W-:Y:S04]  /*ea50*/  STL [R1+0x30], R80 ;  /* 0x0000305001007387 */ /* 0x004fe80000100800 */
[----:B---3--:R1:W-:Y:S02]  /*ea60*/  STL [R1+0x34], R81 ;  /* 0x0000345101007387 */ /* 0x0083e40000100800 */
[----:B-1----:R-:W-:-:S05]  /*ea70*/  IMAD.WIDE R80, R71, 0x2, R88 ;  /* 0x0000000247507825 */ /* 0x002fca00078e0258 */
[----:B------:R-:W-:Y:S04]  /*ea80*/  STL.64 [R1+0xe28], R80 ;  /* 0x000e285001007387 */ /* 0x000fe80000100a00 */
[----:B----4-:R-:W-:Y:S04]  /*ea90*/  STL [R1+0x28], R22 ;  /* 0x0000281601007387 */ /* 0x010fe80000100800 */
[----:B------:R-:W2:Y:S04]  /*eaa0*/  @!P2 LDG.E.U16 R77, desc[UR6][R80.64] ;  /* 0x00000006504da981 */ /* 0x000ea8000c1e1500 */
[----:B------:R1:W-:Y:S02]  /*eab0*/  STL [R1+0x2c], R23 ;  /* 0x00002c1701007387 */ /* 0x0003e40000100800 */
[----:B-1----:R-:W-:-:S05]  /*eac0*/  IMAD.WIDE R22, R72, 0x2, R86 ;  /* 0x0000000248167825 */ /* 0x002fca00078e0256 */
[----:B------:R1:W3:Y:S01]  /*ead0*/  @!P0 LDG.E.U16 R18, desc[UR6][R22.64] ;  /* 0x0000000616128981 */ /* 0x0002e2000c1e1500 */
[C---:B------:R-:W-:Y:S02]  /*eae0*/  VIADD R73, R9.reuse, 0xffffff66 ;  /* 0xffffff6609497836 */ /* 0x040fe40000000000 */
[----:B------:R-:W-:Y:S01]  /*eaf0*/  VIADD R71, R9, 0xffffff5e ;  /* 0xffffff5e09477836 */ /* 0x000fe20000000000 */
[----:B------:R4:W-:Y:S02]  /*eb00*/  STL.64 [R1+0xe20], R78 ;  /* 0x000e204e01007387 */ /* 0x0009e40000100a00 */
[----:B------:R-:W-:Y:S02]  /*eb10*/  ISETP.GE.U32.AND P2, PT, R73, 0x7ffffe67, PT ;  /* 0x7ffffe674900780c */ /* 0x000fe40003f46070 */
[----:B------:R-:W3:Y:S01]  /*eb20*/  LDL.LU.64 R80, [R1+0x2ed0] ;  /* 0x002ed00001507983 */ /* 0x000ee20000300a00 */
[----:B------:R-:W-:Y:S01]  /*eb30*/  ISETP.GE.U32.AND P0, PT, R71, 0x7ffffe5f, PT ;  /* 0x7ffffe5f4700780c */ /* 0x000fe20003f06070 */
[----:B------:R-:W-:Y:S01]  /*eb40*/  IMAD R71, R90, 0x99, RZ ;  /* 0x000000995a477824 */ /* 0x000fe200078e02ff */
[----:B------:R-:W-:Y:S01]  /*eb50*/  PRMT R24, RZ, 0x7610, R24 ;  /* 0x00007610ff187816 */ /* 0x000fe20000000018 */
[----:B----4-:R-:W4:Y:S04]  /*eb60*/  LDL.LU.64 R78, [R1+0x2ec8] ;  /* 0x002ec800014e7983 */ /* 0x010f280000300a00 */
[----:B------:R0:W-:Y:S01]  /*eb70*/  STL.64 [R1+0xda8], R74 ;  /* 0x000da84a01007387 */ /* 0x0001e20000100a00 */
[----:B------:R-:W-:-:S03]  /*eb80*/  PRMT R25, RZ, 0x7610, R25 ;  /* 0x00007610ff197816 */ /* 0x000fc60000000019 */
[----:B------:R1:W-:Y:S04]  /*eb90*/  STL.64 [R1+0xda0], R22 ;  /* 0x000da01601007387 */ /* 0x0003e80000100a00 */
[----:B------:R-:W-:Y:S01]  /*eba0*/  STL [R1+0x20], R76 ;  /* 0x0000204c01007387 */ /* 0x000fe20000100800 */
[----:B0-----:R-:W-:Y:S01]  /*ebb0*/  IMAD.WIDE R74, R71, 0x2, R86 ;  /* 0x00000002474a7825 */ /* 0x001fe200078e0256 */
[----:B------:R-:W-:-:S03]  /*ebc0*/  PRMT R14, RZ, 0x7610, R14 ;  /* 0x00007610ff0e7816 */ /* 0x000fc6000000000e */
[----:B------:R-:W-:Y:S01]  /*ebd0*/  IMAD R72, R90, 0xa1, RZ ;  /* 0x000000a15a487824 */ /* 0x000fe200078e02ff */
[----:B------:R-:W4:Y:S01]  /*ebe0*/  @!P2 LDG.E.U16 R24, desc[UR6][R74.64] ;  /* 0x000000064a18a981 */ /* 0x000f22000c1e1500 */
[----:B------:R-:W-:Y:S02]  /*ebf0*/  PRMT R15, RZ, 0x7610, R15 ;  /* 0x00007610ff0f7816 */ /* 0x000fe4000000000f */
[----:B-1----:R-:W-:-:S05]  /*ec00*/  IMAD.WIDE R22, R72, 0x2, R88 ;  /* 0x0000000248167825 */ /* 0x002fca00078e0258 */
[----:B------:R-:W4:Y:S04]  /*ec10*/  @!P0 LDG.E.U16 R15, desc[UR6][R22.64] ;  /* 0x00000006160f8981 */ /* 0x000f28000c1e1500 */
[----:B--2---:R0:W-:Y:S02]  /*ec20*/  STL [R1+0x24], R77 ;  /* 0x0000244d01007387 */ /* 0x0041e40000100800 */
[----:B0-----:R-:W-:-:S05]  /*ec30*/  IMAD.WIDE R76, R71, 0x2, R88 ;  /* 0x00000002474c7825 */ /* 0x001fca00078e0258 */
[----:B------:R-:W-:Y:S04]  /*ec40*/  STL.64 [R1+0xd28], R76 ;  /* 0x000d284c01007387 */ /* 0x000fe80000100a00 */
[----:B---3--:R-:W-:Y:S04]  /*ec50*/  STL [R1+0x18], R18 ;  /* 0x0000181201007387 */ /* 0x008fe80000100800 */
[----:B------:R-:W2:Y:S04]  /*ec60*/  @!P2 LDG.E.U16 R25, desc[UR6][R76.64] ;  /* 0x000000064c19a981 */ /* 0x000ea8000c1e1500 */
[----:B------:R0:W-:Y:S02]  /*ec70*/  STL [R1+0x1c], R19 ;  /* 0x00001c1301007387 */ /* 0x0001e40000100800 */
[----:B0-----:R-:W-:-:S05]  /*ec80*/  IMAD.WIDE R18, R72, 0x2, R86 ;  /* 0x0000000248127825 */ /* 0x001fca00078e0256 */
[----:B------:R0:W3:Y:S01]  /*ec90*/  @!P0 LDG.E.U16 R14, desc[UR6][R18.64] ;  /* 0x00000006120e8981 */ /* 0x0000e2000c1e1500 */
[----:B------:R-:W-:-:S03]  /*eca0*/  VIADD R71, R9, 0xffffff4e ;  /* 0xffffff4e09477836 */ /* 0x000fc60000000000 */
[----:B------:R1:W-:Y:S02]  /*ecb0*/  STL.64 [R1+0xd20], R74 ;  /* 0x000d204a01007387 */ /* 0x0003e40000100a00 */
[----:B------:R-:W-:Y:S02]  /*ecc0*/  ISETP.GE.U32.AND P0, PT, R71, 0x7ffffe4f, PT ;  /* 0x7ffffe4f4700780c */ /* 0x000fe40003f06070 */
[----:B------:R-:W3:Y:S01]  /*ecd0*/  LDL.LU.64 R76, [R1+0x2ec0] ;  /* 0x002ec000014c7983 */ /* 0x000ee20000300a00 */
[----:B------:R-:W-:-:S03]  /*ece0*/  IMAD R71, R90, 0xa9, RZ ;  /* 0x000000a95a477824 */ /* 0x000fc600078e02ff */
[----:B-1----:R-:W3:Y:S04]  /*ecf0*/  LDL.LU.64 R74, [R1+0x2eb8] ;  /* 0x002eb800014a7983 */ /* 0x002ee80000300a00 */
[----:B------:R-:W-:Y:S04]  /*ed00*/  STL.64 [R1+0xca8], R22 ;  /* 0x000ca81601007387 */ /* 0x000fe80000100a00 */
[----:B------:R0:W-:Y:S04]  /*ed10*/  STL.64 [R1+0xca0], R18 ;  /* 0x000ca01201007387 */ /* 0x0001e80000100a00 */
[----:B----4-:R-:W-:Y:S01]  /*ed20*/  STL [R1+0x10], R24 ;  /* 0x0000101801007387 */ /* 0x010fe20000100800 */
[----:B------:R-:W-:Y:S01]  /*ed30*/  IMAD R72, R90, 0xb1, RZ ;  /* 0x000000b15a487824 */ /* 0x000fe200078e02ff */
[----:B------:R-:W-:-:S02]  /*ed40*/  PRMT R91, RZ, 0x7610, R91 ;  /* 0x00007610ff5b7816 */ /* 0x000fc4000000005b */
[----:B------:R-:W-:Y:S01]  /*ed50*/  PRMT R85, RZ, 0x7610, R85 ;  /* 0x00007610ff557816 */ /* 0x000fe20000000055 */
[----:B0-----:R-:W-:-:S05]  /*ed60*/  IMAD.WIDE R18, R72, 0x2, R88 ;  /* 0x0000000248127825 */ /* 0x001fca00078e0258 */
[----:B------:R-:W4:Y:S04]  /*ed70*/  @!P0 LDG.E.U16 R91, desc[UR6][R18.64] ;  /* 0x00000006125b8981 */ /* 0x000f28000c1e1500 */
[----:B--2---:R0:W-:Y:S02]  /*ed80*/  STL [R1+0x14], R25 ;  /* 0x0000141901007387 */ /* 0x0041e40000100800 */
[----:B0-----:R-:W-:-:S05]  /*ed90*/  IMAD.WIDE R24, R71, 0x2, R88 ;  /* 0x0000000247187825 */ /* 0x001fca00078e0258 */
[----:B------:R-:W-:Y:S04]  /*eda0*/  STL.64 [R1+0xc28], R24 ;  /* 0x000c281801007387 */ /* 0x000fe80000100a00 */
[----:B---3--:R-:W-:Y:S04]  /*edb0*/  STL [R1+0x8], R14 ;  /* 0x0000080e01007387 */ /* 0x008fe80000100800 */
[----:B------:R0:W-:Y:S02]  /*edc0*/  STL [R1+0xc], R15 ;  /* 0x00000c0f01007387 */ /* 0x0001e40000100800 */
[----:B0-----:R-:W-:-:S05]  /*edd0*/  IMAD.WIDE R14, R72, 0x2, R86 ;  /* 0x00000002480e7825 */ /* 0x001fca00078e0256 */
[----:B------:R-:W2:Y:S01]  /*ede0*/  @!P0 LDG.E.U16 R85, desc[UR6][R14.64] ;  /* 0x000000060e558981 */ /* 0x000ea2000c1e1500 */
[----:B------:R-:W-:-:S05]  /*edf0*/  VIADD R73, R9, 0xffffff56 ;  /* 0xffffff5609497836 */ /* 0x000fca0000000000 */
[----:B------:R-:W-:Y:S01]  /*ee00*/  ISETP.GE.U32.AND P2, PT, R73, 0x7ffffe57, PT ;  /* 0x7ffffe574900780c */ /* 0x000fe20003f46070 */
[----:B------:R-:W-:Y:S01]  /*ee10*/  IMAD.WIDE R22, R71, 0x2, R86 ;  /* 0x0000000247167825 */ /* 0x000fe200078e0256 */
[----:B------:R-:W-:Y:S02]  /*ee20*/  PRMT R21, RZ, 0x7610, R21 ;  /* 0x00007610ff157816 */ /* 0x000fe40000000015 */
[----:B------:R-:W-:Y:S01]  /*ee30*/  PRMT R12, RZ, 0x7610, R12 ;  /* 0x00007610ff0c7816 */ /* 0x000fe2000000000c */
[C---:B------:R-:W-:Y:S02]  /*ee40*/  VIADD R73, R9.reuse, 0xffffff46 ;  /* 0xffffff4609497836 */ /* 0x040fe40000000000 */
[----:B------:R-:W-:-:S06]  /*ee50*/  VIADD R71, R9, 0xffffff3e ;  /* 0xffffff3e09477836 */ /* 0x000fcc0000000000 */
[----:B------:R0:W3:Y:S04]  /*ee60*/  @!P2 LDG.E.U16 R21, desc[UR6][R24.64] ;  /* 0x000000061815a981 */ /* 0x0000e8000c1e1500 */
[----:B------:R1:W3:Y:S01]  /*ee70*/  @!P2 LDG.E.U16 R12, desc[UR6][R22.64] ;  /* 0x00000006160ca981 */ /* 0x0002e2000c1e1500 */
[----:B------:R-:W-:Y:S02]  /*ee80*/  ISETP.GE.U32.AND P2, PT, R73, 0x7ffffe47, PT ;  /* 0x7ffffe474900780c */ /* 0x000fe40003f46070 */
[----:B------:R-:W-:Y:S01]  /*ee90*/  ISETP.GE.U32.AND P0, PT, R71, 0x7ffffe3f, PT ;  /* 0x7ffffe3f4700780c */ /* 0x000fe20003f06070 */
[C---:B------:R-:W-:Y:S01]  /*eea0*/  IMAD R71, R90.reuse, 0xb9, RZ ;  /* 0x000000b95a477824 */ /* 0x040fe200078e02ff */
[----:B------:R1:W-:Y:S01]  /*eeb0*/  STL.64 [R1+0xc20], R22 ;  /* 0x000c201601007387 */ /* 0x0003e20000100a00 */
[----:B------:R-:W-:Y:S01]  /*eec0*/  PRMT R84, RZ, 0x7610, R84 ;  /* 0x00007610ff547816 */ /* 0x000fe20000000054 */
[----:B------:R-:W-:Y:S01]  /*eed0*/  IMAD R72, R90, 0xc1, RZ ;  /* 0x000000c15a487824 */ /* 0x000fe200078e02ff */
[----:B------:R-:W-:Y:S01]  /*eee0*/  PRMT R83, RZ, 0x7610, R83 ;  /* 0x00007610ff537816 */ /* 0x000fe20000000053 */
[----:B0-----:R-:W-:Y:S01]  /*eef0*/  IMAD.WIDE R24, R71, 0x2, R88 ;  /* 0x0000000247187825 */ /* 0x001fe200078e0258 */
[----:B------:R0:W-:Y:S01]  /*ef00*/  STL.64 [R1+0xba8], R18 ;  /* 0x000ba81201007387 */ /* 0x0001e20000100a00 */
[----:B------:R-:W-:-:S02]  /*ef10*/  PRMT R82, RZ, 0x7610, R82 ;  /* 0x00007610ff527816 */ /* 0x000fc40000000052 */
[----:B------:R-:W-:Y:S01]  /*ef20*/  VIADD R73, R9, 0xffffff36 ;  /* 0xffffff3609497836 */ /* 0x000fe20000000000 */
[----:B------:R4:W-:Y:S01]  /*ef30*/  STL.64 [R1+0xba0], R14 ;  /* 0x000ba00e01007387 */ /* 0x0009e20000100a00 */
[----:B------:R-:W-:Y:S01]  /*ef40*/  PRMT R81, RZ, 0x7610, R81 ;  /* 0x00007610ff517816 */ /* 0x000fe20000000051 */
[----:B-1----:R-:W-:Y:S02]  /*ef50*/  IMAD.WIDE R22, R71, 0x2, R86 ;  /* 0x0000000247167825 */ /* 0x002fe400078e0256 */
[----:B------:R1:W3:Y:S02]  /*ef60*/  @!P2 LDG.E.U16 R84, desc[UR6][R24.64] ;  /* 0x000000061854a981 */ /* 0x0002e4000c1e1500 */
[----:B------:R-:W-:Y:S02]  /*ef70*/  VIADD R71, R9, 0xffffff2e ;  /* 0xffffff2e09477836 */ /* 0x000fe40000000000 */
[----:B------:R1:W3:Y:S01]  /*ef80*/  @!P2 LDG.E.U16 R83, desc[UR6][R22.64] ;  /* 0x000000061653a981 */ /* 0x0002e2000c1e1500 */
[----:B0-----:R-:W-:Y:S01]  /*ef90*/  IMAD.WIDE R18, R72, 0x2, R88 ;  /* 0x0000000248127825 */ /* 0x001fe200078e0258 */
[----:B------:R-:W-:-:S03]  /*efa0*/  ISETP.GE.U32.AND P2, PT, R73, 0x7ffffe37, PT ;  /* 0x7ffffe374900780c */ /* 0x000fc60003f46070 */
[----:B----4-:R-:W-:Y:S01]  /*efb0*/  IMAD.WIDE R14, R72, 0x2, R86 ;  /* 0x00000002480e7825 */ /* 0x010fe200078e0256 */
[----:B------:R0:W4:Y:S04]  /*efc0*/  @!P0 LDG.E.U16 R82, desc[UR6][R18.64] ;  /* 0x0000000612528981 */ /* 0x000128000c1e1500 */
[----:B------:R0:W4:Y:S01]  /*efd0*/  @!P0 LDG.E.U16 R81, desc[UR6][R14.64] ;  /* 0x000000060e518981 */ /* 0x000122000c1e1500 */
[----:B------:R-:W-:Y:S01]  /*efe0*/  ISETP.GE.U32.AND P0, PT, R71, 0x7ffffe2f, PT ;  /* 0x7ffffe2f4700780c */ /* 0x000fe20003f06070 */
[----:B------:R-:W-:Y:S02]  /*eff0*/  IMAD R71, R90, 0xc9, RZ ;  /* 0x000000c95a477824 */ /* 0x000fe400078e02ff */
[----:B------:R-:W-:Y:S01]  /*f000*/  STL [R1+0x2df4], R91 ;  /* 0x002df45b01007387 */ /* 0x000fe20000100800 */
[----:B------:R-:W-:-:S03]  /*f010*/  PRMT R80, RZ, 0x7610, R80 ;  /* 0x00007610ff507816 */ /* 0x000fc60000000050 */
[----:B--2---:R-:W-:Y:S04]  /*f020*/  STL [R1+0x2df8], R85 ;  /* 0x002df85501007387 */ /* 0x004fe80000100800 */
[----:B------:R1:W-:Y:S02]  /*f030*/  STL.64 [R1+0xb28], R24 ;  /* 0x000b281801007387 */ /* 0x0003e40000100a00 */
[----:B-1----:R-:W-:-:S05]  /*f040*/  IMAD.WIDE R24, R71, 0x2, R88 ;  /* 0x0000000247187825 */ /* 0x002fca00078e0258 */
[----:B------:R1:W2:Y:S01]  /*f050*/  @!P2 LDG.E.U16 R80, desc[UR6][R24.64] ;  /* 0x000000061850a981 */ /* 0x0002a2000c1e1500 */
[----:B------:R-:W-:-:S03]  /*f060*/  IMAD R72, R90, 0xd1, RZ ;  /* 0x000000d15a487824 */ /* 0x000fc600078e02ff */
[----:B------:R0:W-:Y:S01]  /*f070*/  STL.64 [R1+0xb20], R22 ;  /* 0x000b201601007387 */ /* 0x0001e20000100a00 */
[----:B------:R-:W-:Y:S02]  /*f080*/  PRMT R78, RZ, 0x7610, R78 ;  /* 0x00007610ff4e7816 */ /* 0x000fe4000000004e */
[----:B------:R-:W-:Y:S02]  /*f090*/  PRMT R77, RZ, 0x7610, R77 ;  /* 0x00007610ff4d7816 */ /* 0x000fe4000000004d */
[----:B------:R-:W-:Y:S01]  /*f0a0*/  PRMT R79, RZ, 0x7610, R79 ;  /* 0x00007610ff4f7816 */ /* 0x000fe2000000004f */
[----:B------:R-:W-:Y:S02]  /*f0b0*/  VIADD R73, R9, 0xffffff26 ;  /* 0xffffff2609497836 */ /* 0x000fe40000000000 */
[----:B0-----:R-:W-:Y:S01]  /*f0c0*/  IMAD.WIDE R22, R71, 0x2, R86 ;  /* 0x0000000247167825 */ /* 0x001fe200078e0256 */
[----:B---3--:R-:W-:Y:S03]  /*f0d0*/  STL [R1+0x2dfc], R84 ;  /* 0x002dfc5401007387 */ /* 0x008fe60000100800 */
[----:B------:R-:W-:Y:S01]  /*f0e0*/  VIADD R71, R9, 0xffffff1e ;  /* 0xffffff1e09477836 */ /* 0x000fe20000000000 */
[----:B------:R0:W-:Y:S04]  /*f0f0*/  STL.64 [R1+0xaa8], R18 ;  /* 0x000aa81201007387 */ /* 0x0001e80000100a00 */
[----:B------:R3:W-:Y:S04]  /*f100*/  STL.64 [R1+0xaa0], R14 ;  /* 0x000aa00e01007387 */ /* 0x0007e80000100a00 */
[----:B------:R-:W-:Y:S01]  /*f110*/  STL [R1+0x2e00], R83 ;  /* 0x002e005301007387 */ /* 0x000fe20000100800 */
[----:B0-----:R-:W-:-:S03]  /*f120*/  IMAD.WIDE R18, R72, 0x2, R88 ;  /* 0x0000000248127825 */ /* 0x001fc600078e0258 */
[----:B------:R0:W2:Y:S01]  /*f130*/  @!P2 LDG.E.U16 R79, desc[UR6][R22.64] ;  /* 0x00000006164fa981 */ /* 0x0000a2000c1e1500 */
[----:B---3--:R-:W-:-:S03]  /*f140*/  IMAD.WIDE R14, R72, 0x2, R86 ;  /* 0x00000002480e7825 */ /* 0x008fc600078e0256 */
[----:B------:R-:W-:Y:S01]  /*f150*/  STL [R1+0x4], R21 ;  /* 0x0000041501007387 */ /* 0x000fe20000100800 */
[----:B------:R-:W-:-:S03]  /*f160*/  ISETP.GE.U32.AND P2, PT, R73, 0x7ffffe27, PT ;  /* 0x7ffffe274900780c */ /* 0x000fc60003f46070 */
[----:B------:R3:W2:Y:S04]  /*f170*/  @!P0 LDG.E.U16 R78, desc[UR6][R18.64] ;  /* 0x00000006124e8981 */ /* 0x0006a8000c1e1500 */
[----:B------:R0:W2:Y:S01]  /*f180*/  @!P0 LDG.E.U16 R77, desc[UR6][R14.64] ;  /* 0x000000060e4d8981 */ /* 0x0000a2000c1e1500 */
[----:B------:R-:W-:-:S03]  /*f190*/  ISETP.GE.U32.AND P0, PT, R71, 0x7ffffe1f, PT ;  /* 0x7ffffe1f4700780c */ /* 0x000fc60003f06070 */
[----:B----4-:R-:W-:Y:S01]  /*f1a0*/  STL [R1+0x2e04], R82 ;  /* 0x002e045201007387 */ /* 0x010fe20000100800 */
[----:B------:R-:W-:-:S03]  /*f1b0*/  IMAD R72, R90, 0xe1, RZ ;  /* 0x000000e15a487824 */ /* 0x000fc600078e02ff */
[----:B------:R4:W-:Y:S01]  /*f1c0*/  STL [R1], R12 ;  /* 0x0000000c01007387 */ /* 0x0009e20000100800 */
[----:B------:R-:W-:-:S03]  /*f1d0*/  IMAD R71, R90, 0xd9, RZ ;  /* 0x000000d95a477824 */ /* 0x000fc600078e02ff */
[----:B------:R-:W-:Y:S04]  /*f1e0*/  STL [R1+0x2e08], R81 ;  /* 0x002e085101007387 */ /* 0x000fe80000100800 */
[----:B------:R1:W-:Y:S01]  /*f1f0*/  STL.64 [R1+0xa28], R24 ;  /* 0x000a281801007387 */ /* 0x0003e20000100a00 */
[----:B------:R-:W-:-:S03]  /*f200*/  PRMT R74, RZ, 0x7610, R74 ;  /* 0x00007610ff4a7816 */ /* 0x000fc6000000004a */
[----:B------:R0:W-:Y:S01]  /*f210*/  STL.64 [R1+0xa20], R22 ;  /* 0x000a201601007387 */ /* 0x0001e20000100a00 */
[----:B------:R-:W-:Y:S02]  /*f220*/  PRMT R73, RZ, 0x7610, R73 ;  /* 0x00007610ff497816 */ /* 0x000fe40000000049 */
[----:B------:R-:W-:Y:S02]  /*f230*/  PRMT R76, RZ, 0x7610, R76 ;  /* 0x00007610ff4c7816 */ /* 0x000fe4000000004c */
[----:B------:R-:W-:Y:S01]  /*f240*/  PRMT R75, RZ, 0x7610, R75 ;  /* 0x00007610ff4b7816 */ /* 0x000fe2000000004b */
[----:B----4-:R-:W-:Y:S02]  /*f250*/  VIADD R12, R9, 0xffffff16 ;  /* 0xffffff16090c7836 */ /* 0x010fe40000000000 */
[----:B-1----:R-:W-:-:S04]  /*f260*/  IMAD.WIDE R24, R71, 0x2, R88 ;  /* 0x0000000247187825 */ /* 0x002fc800078e0258 */
[----:B0-----:R-:W-:Y:S01]  /*f270*/  IMAD.WIDE R22, R71, 0x2, R86 ;  /* 0x0000000247167825 */ /* 0x001fe200078e0256 */
[----:B------:R-:W-:Y:S01]  /*f280*/  IADD3 R71, PT, PT, R9, -0xf2, RZ ;  /* 0xffffff0e09477810 */ /* 0x000fe20007ffe0ff */
[----:B------:R0:W4:Y:S04]  /*f290*/  @!P2 LDG.E.U16 R76, desc[UR6][R24.64] ;  /* 0x00000006184ca981 */ /* 0x000128000c1e1500 */
[----:B------:R-:W4:Y:S01]  /*f2a0*/  @!P2 LDG.E.U16 R75, desc[UR6][R22.64] ;  /* 0x00000006164ba981 */ /* 0x000f22000c1e1500 */
[----:B------:R-:W-:Y:S01]  /*f2b0*/  ISETP.GE.U32.AND P2, PT, R12, 0x7ffffe17, PT ;  /* 0x7ffffe170c00780c */ /* 0x000fe20003f46070 */
[----:B------:R-:W-:Y:S01]  /*f2c0*/  IMAD R12, R90, 0xe9, RZ ;  /* 0x000000e95a0c7824 */ /* 0x000fe200078e02ff */
[----:B------:R-:W-:Y:S02]  /*f2d0*/  PRMT R16, RZ, 0x7610, R16 ;  /* 0x00007610ff107816 */ /* 0x000fe40000000010 */
[----:B------:R-:W-:Y:S01]  /*f2e0*/  PRMT R17, RZ, 0x7610, R17 ;  /* 0x00007610ff117816 */ /* 0x000fe20000000011 */
[----:B--2---:R-:W-:Y:S04]  /*f2f0*/  STL [R1+0x2e0c], R80 ;  /* 0x002e0c5001007387 */ /* 0x004fe80000100800 */
[----:B------:R3:W-:Y:S04]  /*f300*/  STL.64 [R1+0x9a8], R18 ;  /* 0x0009a81201007387 */ /* 0x0007e80000100a00 */
[----:B------:R1:W-:Y:S01]  /*f310*/  STL.64 [R1+0x9a0], R14 ;  /* 0x0009a00e01007387 */ /* 0x0003e20000100a00 */
[----:B---3--:R-:W-:-:S04]  /*f320*/  IMAD.WIDE R18, R72, 0x2, R88 ;  /* 0x0000000248127825 */ /* 0x008fc800078e0258 */
[----:B-1----:R-:W-:Y:S01]  /*f330*/  IMAD.WIDE R14, R72, 0x2, R86 ;  /* 0x00000002480e7825 */ /* 0x002fe200078e0256 */
[----:B------:R1:W2:Y:S04]  /*f340*/  @!P0 LDG.E.U16 R74, desc[UR6][R18.64] ;  /* 0x00000006124a8981 */ /* 0x0002a8000c1e1500 */
[----:B------:R3:W2:Y:S01]  /*f350*/  @!P0 LDG.E.U16 R73, desc[UR6][R14.64] ;  /* 0x000000060e498981 */ /* 0x0006a2000c1e1500 */
[----:B------:R-:W-:-:S03]  /*f360*/  ISETP.GE.U32.AND P0, PT, R71, 0x7ffffe0f, PT ;  /* 0x7ffffe0f4700780c */ /* 0x000fc60003f06070 */
[----:B------:R0:W-:Y:S04]  /*f370*/  STL.64 [R1+0x928], R24 ;  /* 0x0009281801007387 */ /* 0x0001e80000100a00 */
[----:B------:R-:W-:Y:S04]  /*f380*/  STL.64 [R1+0x920], R22 ;  /* 0x0009201601007387 */ /* 0x000fe80000100a00 */
[----:B------:R1:W-:Y:S01]  /*f390*/  STL.64 [R1+0x8a8], R18 ;  /* 0x0008a81201007387 */ /* 0x0003e20000100a00 */
[----:B------:R-:W-:-:S03]  /*f3a0*/  PRMT R72, RZ, 0x7610, R72 ;  /* 0x00007610ff487816 */ /* 0x000fc60000000048 */
[----:B------:R3:W-:Y:S01]  /*f3b0*/  STL.64 [R1+0x8a0], R14 ;  /* 0x0008a00e01007387 */ /* 0x0007e20000100a00 */
[----:B0-----:R-:W-:-:S04]  /*f3c0*/  IMAD.WIDE R24, R12, 0x2, R86 ;  /* 0x000000020c187825 */ /* 0x001fc800078e0256 */
[----:B-1----:R-:W-:-:S04]  /*f3d0*/  IMAD R18, R90, 0xf1, RZ ;  /* 0x000000f15a127824 */ /* 0x002fc800078e02ff */
[----:B------:R-:W-:-:S04]  /*f3e0*/  IMAD.WIDE R22, R18, 0x2, R88 ;  /* 0x0000000212167825 */ /* 0x000fc800078e0258 */
[----:B------:R-:W-:Y:S01]  /*f3f0*/  IMAD.WIDE R18, R18, 0x2, R86 ;  /* 0x0000000212127825 */ /* 0x000fe200078e0256 */
[----:B------:R-:W2:Y:S03]  /*f400*/  @!P0 LDG.E.U16 R17, desc[UR6][R22.64] ;  /* 0x0000000616118981 */ /* 0x000ea6000c1e1500 */
[----:B---3--:R-:W-:Y:S01]  /*f410*/  IMAD.WIDE R14, R12, 0x2, R88 ;  /* 0x000000020c0e7825 */ /* 0x008fe200078e0258 */
[----:B------:R-:W3:Y:S04]  /*f420*/  @!P0 LDG.E.U16 R16, desc[UR6][R18.64] ;  /* 0x0000000612108981 */ /* 0x000ee8000c1e1500 */
[----:B------:R0:W-:Y:S04]  /*f430*/  STL.64 [R1+0x828], R14 ;  /* 0x0008280e01007387 */ /* 0x0001e80000100a00 */
[----:B------:R1:W-:Y:S04]  /*f440*/  STL.64 [R1+0x820], R24 ;  /* 0x0008201801007387 */ /* 0x0003e80000100a00 */
[----:B------:R-:W4:Y:S04]  /*f450*/  @!P2 LDG.E.U16 R72, desc[UR6][R14.64] ;  /* 0x000000060e48a981 */ /* 0x000f28000c1e1500 */
[----:B0-----:R-:W4:Y:S01]  /*f460*/  LDL.LU.64 R14, [R1+0x2eb0] ;  /* 0x002eb000010e7983 */ /* 0x001f220000300a00 */
[----:B------:R-:W-:Y:S01]  /*f470*/  PRMT R71, RZ, 0x7610, R71 ;  /* 0x00007610ff477816 */ /* 0x000fe20000000047 */
[----:B------:R-:W-:-:S02]  /*f480*/  VIADD R12, R9, 0xffffff06 ;  /* 0xffffff06090c7836 */ /* 0x000fc40000000000 */
[----:B------:R-:W-:-:S03]  /*f490*/  VIADD R21, R9, 0xffffff8d ;  /* 0xffffff8d09157836 */ /* 0x000fc60000000000 */
[----:B------:R-:W-:Y:S01]  /*f4a0*/  ISETP.GE.U32.AND P0, PT, R12, 0x7ffffe07, PT ;  /* 0x7ffffe070c00780c */ /* 0x000fe20003f06070 */
[----:B------:R1:W4:Y:S01]  /*f4b0*/  @!P2 LDG.E.U16 R71, desc[UR6][R24.64] ;  /* 0x000000061847a981 */ /* 0x000322000c1e1500 */
[----:B------:R-:W-:Y:S01]  /*f4c0*/  ISETP.GE.U32.AND P2, PT, R21, 0x7ffffe8e, PT ;  /* 0x7ffffe8e1500780c */ /* 0x000fe20003f46070 */
[----:B------:R-:W-:Y:S02]  /*f4d0*/  IMAD R12, R90, 0xf9, RZ ;  /* 0x000000f95a0c7824 */ /* 0x000fe400078e02ff */
[----:B------:R-:W-:Y:S01]  /*f4e0*/  STL.64 [R1+0x7a8], R22 ;  /* 0x0007a81601007387 */ /* 0x000fe20000100a00 */
[----:B------:R-:W-:-:S03]  /*f4f0*/  PRMT R92, RZ, 0x7610, R92 ;  /* 0x00007610ff5c7816 */ /* 0x000fc6000000005c */
[----:B------:R0:W-:Y:S01]  /*f500*/  STL.64 [R1+0x7a0], R18 ;  /* 0x0007a01201007387 */ /* 0x0001e20000100a00 */
[----:B------:R-:W-:Y:S01]  /*f510*/  PRMT R93, RZ, 0x7610, R93 ;  /* 0x00007610ff5d7816 */ /* 0x000fe2000000005d */
[----:B-1----:R-:W-:-:S05]  /*f520*/  IMAD.WIDE R24, R12, 0x2, R88 ;  /* 0x000000020c187825 */ /* 0x002fca00078e0258 */
[----:B------:R-:W4:Y:S01]  /*f530*/  @!P0 LDG.E.U16 R93, desc[UR6][R24.64] ;  /* 0x00000006185d8981 */ /* 0x000f22000c1e1500 */
[----:B0-----:R-:W-:-:S04]  /*f540*/  IMAD R18, R90, 0x72, RZ ;  /* 0x000000725a127824 */ /* 0x001fc800078e02ff */
[----:B------:R-:W-:-:S04]  /*f550*/  IMAD.WIDE R22, R18, 0x2, R88 ;  /* 0x0000000212167825 */ /* 0x000fc800078e0258 */
[--C-:B------:R-:W-:Y:S01]  /*f560*/  IMAD.WIDE R18, R18, 0x2, R86.reuse ;  /* 0x0000000212127825 */ /* 0x100fe200078e0256 */
[----:B---3--:R-:W-:Y:S04]  /*f570*/  STL [R1+0x84], R16 ;  /* 0x0000841001007387 */ /* 0x008fe80000100800 */
[----:B--2---:R0:W-:Y:S04]  /*f580*/  STL [R1+0x88], R17 ;  /* 0x0000881101007387 */ /* 0x0041e80000100800 */
[----:B------:R1:W-:Y:S01]  /*f590*/  STL.64 [R1+0x728], R24 ;  /* 0x0007281801007387 */ /* 0x0003e20000100a00 */
[----:B0-----:R-:W-:-:S05]  /*f5a0*/  IMAD.WIDE R16, R12, 0x2, R86 ;  /* 0x000000020c107825 */ /* 0x001fca00078e0256 */
[----:B------:R-:W2:Y:S01]  /*f5b0*/  @!P0 LDG.E.U16 R92, desc[UR6][R16.64] ;  /* 0x00000006105c8981 */ /* 0x000ea2000c1e1500 */
[----:B----4-:R-:W-:Y:S02]  /*f5c0*/  PRMT R14, RZ, 0x7610, R14 ;  /* 0x00007610ff0e7816 */ /* 0x010fe4000000000e */
[----:B------:R-:W-:Y:S01]  /*f5d0*/  PRMT R15, RZ, 0x7610, R15 ;  /* 0x00007610ff0f7816 */ /* 0x000fe2000000000f */
[----:B------:R0:W-:Y:S04]  /*f5e0*/  STL.64 [R1+0x720], R16 ;  /* 0x0007201001007387 */ /* 0x0001e80000100a00 */
[----:B-1----:R-:W3:Y:S04]  /*f5f0*/  LDL.LU.64 R24, [R1+0x2ea8] ;  /* 0x002ea80001187983 */ /* 0x002ee80000300a00 */
[----:B------:R1:W4:Y:S04]  /*f600*/  @!P2 LDG.E.U16 R14, desc[UR6][R18.64] ;  /* 0x00000006120ea981 */ /* 0x000328000c1e1500 */
[----:B0-----:R-:W4:Y:S04]  /*f610*/  LDL.LU.64 R16, [R1+0x2ea0] ;  /* 0x002ea00001107983 */ /* 0x001f280000300a00 */
[----:B------:R0:W4:Y:S01]  /*f620*/  @!P2 LDG.E.U16 R15, desc[UR6][R22.64] ;  /* 0x00000006160fa981 */ /* 0x000122000c1e1500 */
[----:B------:R-:W-:-:S02]  /*f630*/  VIADD R21, R9, 0xffffff85 ;  /* 0xffffff8509157836 */ /* 0x000fc40000000000 */
[----:B------:R-:W-:Y:S01]  /*f640*/  VIADD R12, R9, 0xffffff7d ;  /* 0xffffff7d090c7836 */ /* 0x000fe20000000000 */
[----:B------:R-:W-:Y:S02]  /*f650*/  STL.64 [R1+0xf98], R22 ;  /* 0x000f981601007387 */ /* 0x000fe40000100a00 */
[----:B------:R-:W-:Y:S02]  /*f660*/  ISETP.GE.U32.AND P0, PT, R21, 0x7ffffe86, PT ;  /* 0x7ffffe861500780c */ /* 0x000fe40003f06070 */
[----:B------:R-:W-:Y:S01]  /*f670*/  ISETP.GE.U32.AND P2, PT, R12, 0x7ffffe7e, PT ;  /* 0x7ffffe7e0c00780c */ /* 0x000fe20003f46070 */
[----:B------:R1:W-:Y:S01]  /*f680*/  STL.64 [R1+0xf90], R18 ;  /* 0x000f901201007387 */ /* 0x0003e20000100a00 */
[C---:B------:R-:W-:Y:S01]  /*f690*/  IMAD R12, R90.reuse, 0x7a, RZ ;  /* 0x0000007a5a0c7824 */ /* 0x040fe200078e02ff */
[----:B------:R-:W-:Y:S01]  /*f6a0*/  PRMT R20, RZ, 0x7610, R20 ;  /* 0x00007610ff147816 */ /* 0x000fe20000000014 */
[----:B-1----:R-:W-:-:S04]  /*f6b0*/  IMAD R18, R90, 0x82, RZ ;  /* 0x000000825a127824 */ /* 0x002fc800078e02ff */
[----:B0-----:R-:W-:-:S04]  /*f6c0*/  IMAD.WIDE R22, R18, 0x2, R88 ;  /* 0x0000000212167825 */ /* 0x001fc800078e0258 */
[----:B------:R-:W-:Y:S01]  /*f6d0*/  IMAD.WIDE R18, R18, 0x2, R86 ;  /* 0x0000000212127825 */ /* 0x000fe200078e0256 */
[----:B------:R-:W4:Y:S04]  /*f6e0*/  @!P2 LDG.E.U16 R20, desc[UR6][R22.64] ;  /* 0x000000061614a981 */ /* 0x000f28000c1e1500 */
[----:B--2---:R-:W-:Y:S04]  /*f6f0*/  STL [R1+0x7c], R92 ;  /* 0x00007c5c01007387 */ /* 0x004fe80000100800 */
[----:B------:R0:W-:Y:S01]  /*f700*/  STL [R1+0x80], R93 ;  /* 0x0000805d01007387 */ /* 0x0001e20000100800 */
[----:B---3--:R-:W-:-:S02]  /*f710*/  PRMT R25, RZ, 0x7610, R25 ;  /* 0x00007610ff197816 */ /* 0x008fc40000000019 */
[----:B------:R-:W-:Y:S01]  /*f720*/  PRMT R24, RZ, 0x7610, R24 ;  /* 0x00007610ff187816 */ /* 0x000fe20000000018 */
[----:B----4-:R-:W-:Y:S01]  /*f730*/  STL [R1+0x104], R14 ;  /* 0x0001040e01007387 */ /* 0x010fe20000100800 */
[----:B0-----:R-:W-:Y:S01]  /*f740*/  IMAD.WIDE R92, R12, 0x2, R88 ;  /* 0x000000020c5c7825 */ /* 0x001fe200078e0258 */
[----:B------:R-:W-:-:S04]  /*f750*/  PRMT R16, RZ, 0x7610, R16 ;  /* 0x00007610ff107816 */ /* 0x000fc80000000010 */
[----:B------:R-:W2:Y:S04]  /*f760*/  @!P0 LDG.E.U16 R25, desc[UR6][R92.64] ;  /* 0x000000065c198981 */ /* 0x000ea8000c1e1500 */
[----:B------:R0:W-:Y:S04]  /*f770*/  STL [R1+0x108], R15 ;  /* 0x0001080f01007387 */ /* 0x0001e80000100800 */
[----:B------:R1:W-:Y:S04]  /*f780*/  STL.64 [R1+0xf18], R92 ;  /* 0x000f185c01007387 */ /* 0x0003e80000100a00 */
[----:B------:R3:W4:Y:S01]  /*f790*/  @!P2 LDG.E.U16 R16, desc[UR6][R18.64] ;  /* 0x000000061210a981 */ /* 0x000722000c1e1500 */
[----:B0-----:R-:W-:-:S05]  /*f7a0*/  IMAD.WIDE R14, R12, 0x2, R86 ;  /* 0x000000020c0e7825 */ /* 0x001fca00078e0256 */
[----:B------:R0:W-:Y:S04]  /*f7b0*/  STL.64 [R1+0xf10], R14 ;  /* 0x000f100e01007387 */ /* 0x0001e80000100a00 */
[----:B-1----:R-:W2:Y:S04]  /*f7c0*/  LDL.LU.64 R92, [R1+0x2e98] ;  /* 0x002e9800015c7983 */ /* 0x002ea80000300a00 */
[----:B------:R-:W2:Y:S04]  /*f7d0*/  @!P0 LDG.E.U16 R24, desc[UR6][R14.64] ;  /* 0x000000060e188981 */ /* 0x000ea8000c1e1500 */
[----:B0-----:R-:W2:Y:S01]  /*f7e0*/  LDL.LU.64 R14, [R1+0x2e90] ;  /* 0x002e9000010e7983 */ /* 0x001ea20000300a00 */
[----:B------:R-:W-:-:S02]  /*f7f0*/  VIADD R12, R9, 0xffffff6d ;  /* 0xffffff6d090c7836 */ /* 0x000fc40000000000 */
[----:B------:R-:W-:Y:S01]  /*f800*/  VIADD R21, R9, 0xffffff75 ;  /* 0xffffff7509157836 */ /* 0x000fe20000000000 */
[----:B------:R-:W-:Y:S02]  /*f810*/  STL.64 [R1+0xe98], R22 ;  /* 0x000e981601007387 */ /* 0x000fe40000100a00 */
[----:B------:R-:W-:Y:S02]  /*f820*/  ISETP.GE.U32.AND P2, PT, R12, 0x7ffffe6e, PT ;  /* 0x7ffffe6e0c00780c */ /* 0x000fe40003f46070 */
[----:B------:R-:W-:Y:S01]  /*f830*/  ISETP.GE.U32.AND P0, PT, R21, 0x7ffffe76, PT ;  /* 0x7ffffe761500780c */ /* 0x000fe20003f06070 */
[----:B------:R3:W-:Y:S01]  /*f840*/  STL.64 [R1+0xe90], R18 ;  /* 0x000e901201007387 */ /* 0x0007e20000100a00 */
[C---:B------:R-:W-:Y:S02]  /*f850*/  IMAD R12, R90.reuse, 0x8a, RZ ;  /* 0x0000008a5a0c7824 */ /* 0x040fe400078e02ff */
[----:B---3--:R-:W-:-:S04]  /*f860*/  IMAD R18, R90, 0x92, RZ ;  /* 0x000000925a127824 */ /* 0x008fc800078e02ff */
[----:B------:R-:W-:-:S04]  /*f870*/  IMAD.WIDE R22, R18, 0x2, R88 ;  /* 0x0000000212167825 */ /* 0x000fc800078e0258 */
[----:B------:R-:W-:Y:S01]  /*f880*/  IMAD.WIDE R18, R18, 0x2, R86 ;  /* 0x0000000212127825 */ /* 0x000fe200078e0256 */
[----:B----4-:R-:W-:Y:S04]  /*f890*/  STL [R1+0xf4], R16 ;  /* 0x0000f41001007387 */ /* 0x010fe80000100800 */
[----:B------:R0:W-:Y:S01]  /*f8a0*/  STL [R1+0xf8], R20 ;  /* 0x0000f81401007387 */ /* 0x0001e20000100800 */
[----:B--2---:R-:W-:Y:S02]  /*f8b0*/  PRMT R92, RZ, 0x7610, R92 ;  /* 0x00007610ff5c7816 */ /* 0x004fe4000000005c */
[----:B------:R-:W-:Y:S01]  /*f8c0*/  PRMT R93, RZ, 0x7610, R93 ;  /* 0x00007610ff5d7816 */ /* 0x000fe2000000005d */
[----:B------:R-:W-:Y:S01]  /*f8d0*/  STL [R1+0xfc], R24 ;  /* 0x0000fc1801007387 */ /* 0x000fe20000100800 */
[----:B0-----:R-:W-:-:S03]  /*f8e0*/  IMAD.WIDE R20, R12, 0x2, R88 ;  /* 0x000000020c147825 */ /* 0x001fc600078e0258 */
[----:B------:R0:W-:Y:S04]  /*f8f0*/  STL [R1+0x100], R25 ;  /* 0x0001001901007387 */ /* 0x0001e80000100800 */
[----:B------:R-:W2:Y:S01]  /*f900*/  @!P0 LDG.E.U16 R93, desc[UR6][R20.64] ;  /* 0x00000006145d8981 */ /* 0x000ea2000c1e1500 */
[----:B------:R-:W-:Y:S01]  /*f910*/  PRMT R14, RZ, 0x7610, R14 ;  /* 0x00007610ff0e7816 */ /* 0x000fe2000000000e */
[----:B0-----:R-:W-:-:S05]  /*f920*/  IMAD.WIDE R24, R12, 0x2, R86 ;  /* 0x000000020c187825 */ /* 0x001fca00078e0256 */
[----:B------:R-:W3:Y:S01]  /*f930*/  @!P2 LDG.E.U16 R14, desc[UR6][R18.64] ;  /* 0x00000006120ea981 */ /* 0x000ee2000c1e1500 */
[----:B------:R-:W-:-:S03]  /*f940*/  PRMT R15, RZ, 0x7610, R15 ;  /* 0x00007610ff0f7816 */ /* 0x000fc6000000000f */
[----:B------:R-:W4:Y:S04]  /*f950*/  @!P0 LDG.E.U16 R92, desc[UR6][R24.64] ;  /* 0x00000006185c8981 */ /* 0x000f28000c1e1500 */
[----:B------:R0:W-:Y:S04]  /*f960*/  STL.64 [R1+0xe18], R20 ;  /* 0x000e181401007387 */ /* 0x0001e80000100a00 */
[----:B------:R1:W-:Y:S04]  /*f970*/  STL.64 [R1+0xe10], R24 ;  /* 0x000e101801007387 */ /* 0x0003e80000100a00 */
[----:B------:R1:W2:Y:S04]  /*f980*/  @!P2 LDG.E.U16 R15, desc[UR6][R22.64] ;  /* 0x00000006160fa981 */ /* 0x0002a8000c1e1500 */
[----:B0-----:R-:W2:Y:S04]  /*f990*/  LDL.LU.64 R20, [R1+0x2e88] ;  /* 0x002e880001147983 */ /* 0x001ea80000300a00 */
[----:B-1----:R-:W2:Y:S01]  /*f9a0*/  LDL.LU.64 R24, [R1+0x2e80] ;  /* 0x002e800001187983 */ /* 0x002ea20000300a00 */
[----:B------:R-:W-:-:S02]  /*f9b0*/  VIADD R12, R9, 0xffffff5d ;  /* 0xffffff5d090c7836 */ /* 0x000fc40000000000 */
[C---:B------:R-:W-:Y:S01]  /*f9c0*/  VIADD R16, R9.reuse, 0xffffff65 ;  /* 0xffffff6509107836 */ /* 0x040fe20000000000 */
[----:B------:R0:W-:Y:S02]  /*f9d0*/  STL.64 [R1+0xd98], R22 ;  /* 0x000d981601007387 */ /* 0x0001e40000100a00 */
[----:B------:R-:W-:Y:S01]  /*f9e0*/  ISETP.GE.U32.AND P2, PT, R12, 0x7ffffe5e, PT ;  /* 0x7ffffe5e0c00780c */ /* 0x000fe20003f46070 */
[----:B------:R-:W-:Y:S01]  /*f9f0*/  IMAD R12, R90, 0x9a, RZ ;  /* 0x0000009a5a0c7824 */ /* 0x000fe200078e02ff */
[----:B------:R-:W-:Y:S01]  /*fa00*/  ISETP.GE.U32.AND P0, PT, R16, 0x7ffffe66, PT ;  /* 0x7ffffe661000780c */ /* 0x000fe20003f06070 */
[----:B------:R-:W-:Y:S01]  /*fa10*/  STL.64 [R1+0xd90], R18 ;  /* 0x000d901201007387 */ /* 0x000fe20000100a00 */
[----:B------:R-:W-:Y:S01]  /*fa20*/  VIADD R16, R9, 0xffffff55 ;  /* 0xffffff5509107836 */ /* 0x000fe20000000000 */
[----:B------:R-:W-:Y:S02]  /*fa30*/  PRMT R13, RZ, 0x7610, R13 ;  /* 0x00007610ff0d7816 */ /* 0x000fe4000000000d */
[----:B------:R-:W-:Y:S01]  /*fa40*/  PRMT R10, RZ, 0x7610, R10 ;  /* 0x00007610ff0a7816 */ /* 0x000fe2000000000a */
[----:B0-----:R-:W-:Y:S01]  /*fa50*/  IMAD.WIDE R22, R12, 0x2, R86 ;  /* 0x000000020c167825 */ /* 0x001fe200078e0256 */
[----:B------:R-:W-:Y:S01]  /*fa60*/  PRMT R11, RZ, 0x7610, R11 ;  /* 0x00007610ff0b7816 */ /* 0x000fe2000000000b */
[----:B---3--:R0:W-:Y:S04]  /*fa70*/  STL [R1+0xe4], R14 ;  /* 0x0000e40e01007387 */ /* 0x0081e80000100800 */
[----:B----4-:R-:W-:Y:S04]  /*fa80*/  STL [R1+0xec], R92 ;  /* 0x0000ec5c01007387 */ /* 0x010fe80000100800 */
[----:B--2---:R1:W-:Y:S01]  /*fa90*/  STL [R1+0xf0], R93 ;  /* 0x0000f05d01007387 */ /* 0x0043e20000100800 */
[----:B0-----:R-:W-:-:S02]  /*faa0*/  IMAD R14, R90, 0xa2, RZ ;  /* 0x000000a25a0e7824 */ /* 0x001fc400078e02ff */
[----:B-1----:R-:W-:Y:S01]  /*fab0*/  IMAD.WIDE R92, R12, 0x2, R88 ;  /* 0x000000020c5c7825 */ /* 0x002fe200078e0258 */
[----:B------:R-:W-:Y:S02]  /*fac0*/  PRMT R25, RZ, 0x7610, R25 ;  /* 0x00007610ff197816 */ /* 0x000fe40000000019 */
[----:B------:R-:W-:Y:S02]  /*fad0*/  PRMT R24, RZ, 0x7610, R24 ;  /* 0x00007610ff187816 */ /* 0x000fe40000000018 */
[----:B------:R-:W-:Y:S01]  /*fae0*/  STL.64 [R1+0xd18], R92 ;  /* 0x000d185c01007387 */ /* 0x000fe20000100a00 */
[----:B------:R-:W-:-:S03]  /*faf0*/  IMAD.WIDE R18, R14, 0x2, R88 ;  /* 0x000000020e127825 */ /* 0x000fc600078e0258 */
[----:B------:R0:W-:Y:S01]  /*fb00*/  STL [R1+0xe8], R15 ;  /* 0x0000e80f01007387 */ /* 0x0001e20000100800 */
[----:B------:R-:W-:-:S03]  /*fb10*/  VIADD R12, R9, 0xffffff4d ;  /* 0xffffff4d090c7836 */ /* 0x000fc60000000000 */
[----:B------:R-:W2:Y:S04]  /*fb20*/  @!P0 LDG.E.U16 R25, desc[UR6][R92.64] ;  /* 0x000000065c198981 */ /* 0x000ea8000c1e1500 */
[----:B------:R-:W3:Y:S01]  /*fb30*/  @!P0 LDG.E.U16 R24, desc[UR6][R22.64] ;  /* 0x0000000616188981 */ /* 0x000ee2000c1e1500 */
[----:B0-----:R-:W-:Y:S01]  /*fb40*/  IMAD.WIDE R14, R14, 0x2, R86 ;  /* 0x000000020e0e7825 */ /* 0x001fe200078e0256 */
[----:B------:R-:W-:Y:S02]  /*fb50*/  ISETP.GE.U32.AND P0, PT, R16, 0x7ffffe56, PT ;  /* 0x7ffffe561000780c */ /* 0x000fe40003f06070 */
[----:B------:R-:W4:Y:S04]  /*fb60*/  @!P2 LDG.E.U16 R13, desc[UR6][R18.64] ;  /* 0x00000006120da981 */ /* 0x000f28000c1e1500 */
[----:B------:R0:W2:Y:S01]  /*fb70*/  @!P2 LDG.E.U16 R10, desc[UR6][R14.64] ;  /* 0x000000060e0aa981 */ /* 0x0000a2000c1e1500 */
[----:B------:R-:W-:Y:S01]  /*fb80*/  ISETP.GE.U32.AND P2, PT, R12, 0x7ffffe4e, PT ;  /* 0x7ffffe4e0c00780c */ /* 0x000fe20003f46070 */
[----:B------:R-:W-:-:S02]  /*fb90*/  IMAD R12, R90, 0xaa, RZ ;  /* 0x000000aa5a0c7824 */ /* 0x000fc400078e02ff */
[----:B------:R1:W-:Y:S04]  /*fba0*/  STL.64 [R1+0xd10], R22 ;  /* 0x000d101601007387 */ /* 0x0003e80000100a00 */
[----:B------:R-:W3:Y:S04]  /*fbb0*/  LDL.LU R93, [R1+0x2e78] ;  /* 0x002e7800015d7983 */ /* 0x000ee80000300800 */
[----:B-1----:R-:W3:Y:S04]  /*fbc0*/  LDL.LU.64 R22, [R1+0x2e70] ;  /* 0x002e700001167983 */ /* 0x002ee80000300a00 */
[----:B------:R-:W-:Y:S04]  /*fbd0*/  STL.64 [R1+0xc98], R18 ;  /* 0x000c981201007387 */ /* 0x000fe80000100a00 */
[----:B------:R0:W-:Y:S02]  /*fbe0*/  STL.64 [R1+0xc90], R14 ;  /* 0x000c900e01007387 */ /* 0x0001e40000100a00 */
[----:B0-----:R-:W-:-:S05]  /*fbf0*/  IMAD.WIDE R14, R12, 0x2, R88 ;  /* 0x000000020c0e7825 */ /* 0x001fca00078e0258 */
[----:B------:R-:W3:Y:S01]  /*fc00*/  @!P0 LDG.E.U16 R11, desc[UR6][R14.64] ;  /* 0x000000060e0b8981 */ /* 0x000ee2000c1e1500 */
[----:B------:R-:W-:Y:S01]  /*fc10*/  IMAD R18, R90, 0xb2, RZ ;  /* 0x000000b25a127824 */ /* 0x000fe200078e02ff */
[----:B------:R-:W-:Y:S02]  /*fc20*/  PRMT R17, RZ, 0x7610, R17 ;  /* 0x00007610ff117816 */ /* 0x000fe40000000011 */
[----:B--2---:R-:W-:Y:S04]  /*fc30*/  STL [R1+0x2de4], R10 ;  /* 0x002de40a01007387 */ /* 0x004fe80000100800 */
[----:B----4-:R0:W-:Y:S04]  /*fc40*/  STL [R1+0xd8], R13 ;  /* 0x0000d80d01007387 */ /* 0x0101e80000100800 */
[----:B---3--:R-:W-:Y:S01]  /*fc50*/  STL [R1+0xdc], R24 ;  /* 0x0000dc1801007387 */ /* 0x008fe20000100800 */
[----:B------:R-:W-:-:S03]  /*fc60*/  PRMT R93, RZ, 0x7610, R93 ;  /* 0x00007610ff5d7816 */ /* 0x000fc6000000005d */
[----:B------:R1:W-:Y:S01]  /*fc70*/  STL [R1+0xe0], R25 ;  /* 0x0000e01901007387 */ /* 0x0003e20000100800 */
[----:B0-----:R-:W-:-:S03]  /*fc80*/  IMAD.WIDE R12, R12, 0x2, R86 ;  /* 0x000000020c0c7825 */ /* 0x001fc600078e0256 */
[----:B------:R0:W-:Y:S04]  /*fc90*/  STL.64 [R1+0xc18], R14 ;  /* 0x000c180e01007387 */ /* 0x0001e80000100a00 */
[----:B------:R2:W-:Y:S01]  /*fca0*/  STL.64 [R1+0xc10], R12 ;  /* 0x000c100c01007387 */ /* 0x0005e20000100a00 */
[----:B-1----:R-:W-:-:S03]  /*fcb0*/  IMAD.WIDE R24, R18, 0x2, R88 ;  /* 0x0000000212187825 */ /* 0x002fc600078e0258 */
[----:B------:R1:W3:Y:S04]  /*fcc0*/  @!P0 LDG.E.U16 R93, desc[UR6][R12.64] ;  /* 0x000000060c5d8981 */ /* 0x0002e8000c1e1500 */
[----:B0-----:R-:W4:Y:S01]  /*fcd0*/  LDL.LU.64 R14, [R1+0x2e68] ;  /* 0x002e6800010e7983 */ /* 0x001f220000300a00 */
[----:B------:R-:W-:Y:S01]  /*fce0*/  PRMT R22, RZ, 0x7610, R22 ;  /* 0x00007610ff167816 */ /* 0x000fe20000000016 */
[----:B------:R-:W-:-:S05]  /*fcf0*/  IMAD.WIDE R18, R18, 0x2, R86 ;  /* 0x0000000212127825 */ /* 0x000fca00078e0256 */
[----:B------:R-:W3:Y:S04]  /*fd00*/  @!P2 LDG.E.U16 R22, desc[UR6][R24.64] ;  /* 0x000000061816a981 */ /* 0x000ee8000c1e1500 */
[----:B------:R-:W3:Y:S04]  /*fd10*/  @!P2 LDG.E.U16 R17, desc[UR6][R18.64] ;  /* 0x000000061211a981 */ /* 0x000ee8000c1e1500 */
[----:B------:R-:W-:Y:S04]  /*fd20*/  STL [R1+0x2de8], R11 ;  /* 0x002de80b01007387 */ /* 0x000fe80000100800 */
[----:B------:R-:W-:Y:S04]  /*fd30*/  STL.64 [R1+0xb98], R24 ;  /* 0x000b981801007387 */ /* 0x000fe80000100a00 */
[----:B--2---:R-:W1:Y:S01]  /*fd40*/  LDL.LU.64 R12, [R1+0x2e60] ;  /* 0x002e6000010c7983 */ /* 0x004e620000300a00 */
[----:B------:R-:W-:-:S02]  /*fd50*/  VIADD R92, R9, 0xffffff45 ;  /* 0xffffff45095c7836 */ /* 0x000fc40000000000 */
[----:B------:R-:W-:Y:S01]  /*fd60*/  VIADD R16, R9, 0xffffff3d ;  /* 0xffffff3d09107836 */ /* 0x000fe20000000000 */
[----:B------:R-:W-:Y:S02]  /*fd70*/  STL.64 [R1+0xb90], R18 ;  /* 0x000b901201007387 */ /* 0x000fe40000100a00 */
[----:B------:R-:W-:Y:S02]  /*fd80*/  ISETP.GE.U32.AND P0, PT, R92, 0x7ffffe46, PT ;  /* 0x7ffffe465c00780c */ /* 0x000fe40003f06070 */
[----:B------:R-:W-:Y:S02]  /*fd90*/  ISETP.GE.U32.AND P2, PT, R16, 0x7ffffe3e, PT ;  /* 0x7ffffe3e1000780c */ /* 0x000fe40003f46070 */
[----:B-1----:R-:W-:-:S05]  /*fda0*/  PRMT R12, RZ, 0x7610, R12 ;  /* 0x00007610ff0c7816 */ /* 0x002fca000000000c */
[----:B------:R0:W-:Y:S04]  /*fdb0*/  STL.S16 [R1+0xc0], R12 ;  /* 0x0000c00c01007387 */ /* 0x0001e80000100600 */
[----:B---3--:R1:W-:Y:S04]  /*fdc0*/  STL [R1+0xc8], R22 ;  /* 0x0000c81601007387 */ /* 0x0083e80000100800 */
[----:B------:R2:W-:Y:S01]  /*fdd0*/  STL [R1+0xc4], R17 ;  /* 0x0000c41101007387 */ /* 0x0005e20000100800 */
[----:B0-----:R-:W-:-:S03]  /*fde0*/  IMAD R12, R90, 0xba, RZ ;  /* 0x000000ba5a0c7824 */ /* 0x001fc600078e02ff */
[----:B------:R0:W-:Y:S01]  /*fdf0*/  STL [R1+0xcc], R93 ;  /* 0x0000cc5d01007387 */ /* 0x0001e20000100800 */
[----:B-1----:R-:W-:Y:S02]  /*fe00*/  VIADD R22, R9, 0xffffff35 ;  /* 0xffffff3509167836 */ /* 0x002fe40000000000 */
[----:B--2---:R-:W-:-:S04]  /*fe10*/  IMAD.WIDE R16, R12, 0x2, R88 ;  /* 0x000000020c107825 */ /* 0x004fc800078e0258 */
[----:B0-----:R-:W-:-:S04]  /*fe20*/  IMAD.WIDE R92, R12, 0x2, R86 ;  /* 0x000000020c5c7825 */ /* 0x001fc800078e0256 */
[----:B------:R-:W-:Y:S02]  /*fe30*/  VIADD R12, R9, 0xffffff2d ;  /* 0xffffff2d090c7836 */ /* 0x000fe40000000000 */
[----:B------:R-:W2:Y:S01]  /*fe40*/  LDL R9, [R1+0xc0] ;  /* 0x0000c00001097983 */ /* 0x000ea20000100800 */
[----:B------:R-:W-:Y:S01]  /*fe50*/  IMAD R18, R90, 0xc2, RZ ;  /* 0x000000c25a127824 */ /* 0x000fe200078e02ff */
[----:B----4-:R-:W-:-:S03]  /*fe60*/  PRMT R14, RZ, 0x7610, R14 ;  /* 0x00007610ff0e7816 */ /* 0x010fc6000000000e */
[----:B------:R-:W-:-:S04]  /*fe70*/  IMAD.WIDE R24, R18, 0x2, R88 ;  /* 0x0000000212187825 */ /* 0x000fc800078e0258 */
[----:B------:R-:W-:Y:S01]  /*fe80*/  IMAD.WIDE R18, R18, 0x2, R86 ;  /* 0x0000000212127825 */ /* 0x000fe200078e0256 */
[----:B------:R-:W-:-:S04]  /*fe90*/  PRMT R15, RZ, 0x7610, R15 ;  /* 0x00007610ff0f7816 */ /* 0x000fc8000000000f */
[----:B------:R-:W3:Y:S04]  /*fea0*/  @!P2 LDG.E.U16 R14, desc[UR6][R18.64] ;  /* 0x00000006120ea981 */ /* 0x000ee8000c1e1500 */
[----:B------:R0:W-:Y:S04]  /*feb0*/  STL.64 [R1+0xb18], R16 ;  /* 0x000b181001007387 */ /* 0x0001e80000100a00 */
[----:B------:R1:W-:Y:S04]  /*fec0*/  STL.64 [R1+0xb10], R92 ;  /* 0x000b105c01007387 */ /* 0x0003e80000100a00 */
[----:B------:R-:W4:Y:S04]  /*fed0*/  @!P2 LDG.E.U16 R15, desc[UR6][R24.64] ;  /* 0x00000006180fa981 */ /* 0x000f28000c1e1500 */
[----:B--2---:R-:W2:Y:S04]  /*fee0*/  @!P0 LDG.E.U16 R9, desc[UR6][R16.64] ;  /* 0x0000000610098981 */ /* 0x004ea8000c1e1500 */
[----:B0-----:R-:W3:Y:S01]  /*fef0*/  LDL.LU.64 R16, [R1+0x2e58] ;  /* 0x002e580001107983 */ /* 0x001ee20000300a00 */
[----:B------:R-:W-:-:S02]  /*ff00*/  PRMT R91, RZ, 0x7610, R91 ;  /* 0x00007610ff5b7816 */ /* 0x000fc4000000005b */
[----:B------:R-:W-:Y:S01]  /*ff10*/  ISETP.GE.U32.AND P2, PT, R12, 0x7ffffe2e, PT ;  /* 0x7ffffe2e0c00780c */ /* 0x000fe20003f46070 */
[----:B------:R-:W-:-:S03]  /*ff20*/  IMAD R12, R90, 0xca, RZ ;  /* 0x000000ca5a0c7824 */ /* 0x000fc600078e02ff */
[----:B------:R1:W4:Y:S01]  /*ff30*/  @!P0 LDG.E.U16 R91, desc[UR6][R92.64] ;  /* 0x000000065c5b8981 */ /* 0x000322000c1e1500 */
[----:B------:R-:W-:Y:S02]  /*ff40*/  PRMT R83, RZ, 0x7610, R83 ;  /* 0x00007610ff537816 */ /* 0x000fe40000000053 */
[----:B------:R-:W-:Y:S01]  /*ff50*/  PRMT R13, RZ, 0x7610, R13 ;  /* 0x00007610ff0d7816 */ /* 0x000fe2000000000d */
[----:B-1----:R-:W-:Y:S01]  /*ff60*/  IMAD.WIDE R92, R12, 0x2, R88 ;  /* 0x000000020c5c7825 */ /* 0x002fe200078e0258 */
[----:B------:R-:W-:Y:S01]  /*ff70*/  PRMT R23, RZ, 0x7610, R23 ;  /* 0x00007610ff177816 */ /* 0x000fe20000000017 */
[----:B--2---:R0:W-:Y:S01]  /*ff80*/  @!P0 STL [R1+0xc0], R9 ;  /* 0x0000c00901008387 */ /* 0x0041e20000100800 */
[----:B------:R-:W-:-:S03]  /*ff90*/  ISETP.GE.U32.AND P0, PT, R22, 0x7ffffe36, PT ;  /* 0x7ffffe361600780c */ /* 0x000fc60003f06070 */
[----:B------:R-:W-:Y:S04]  /*ffa0*/  STL.64 [R1+0xa98], R24 ;  /* 0x000a981801007387 */ /* 0x000fe80000100a00 */
[----:B------:R-:W-:Y:S01]  /*ffb0*/  STL.64 [R1+0xa90], R18 ;  /* 0x000a901201007387 */ /* 0x000fe20000100a00 */
[----:B---3--:R-:W-:Y:S01]  /*ffc0*/  PRMT R16, RZ, 0x7610, R16 ;  /* 0x00007610ff107816 */ /* 0x008fe20000000010 */
[----:B0-----:R-:W0:Y:S02]  /*ffd0*/  LDC R9, c[0x0][0x3a0] ;  /* 0x0000e800ff097b82 */ /* 0x001e240000000800 */
[----:B------:R1:W-:Y:S04]  /*ffe0*/  STL [R1+0xb4], R14 ;  /* 0x0000b40e01007387 */ /* 0x0003e80000100800 */
[----:B------:R-:W-:Y:S04]  /*fff0*/  STL.64 [R1+0xa18], R92 ;  /* 0x000a185c01007387 */ /* 0x000fe80000100a00 */
[----:B------:R-:W2:Y:S01]  /*10000*/  @!P0 LDG.E.U16 R83, desc[UR6][R92.64] ;  /* 0x000000065c538981 */ /* 0x000ea2000c1e1500 */
[----:B-1----:R-:W-:-:S03]  /*10010*/  IMAD R14, R90, 0xd2, RZ ;  /* 0x000000d25a0e7824 */ /* 0x002fc600078e02ff */
[----:B----4-:R1:W-:Y:S01]  /*10020*/  STL [R1+0xb8], R15 ;  /* 0x0000b80f01007387 */ /* 0x0103e20000100800 */
[----:B------:R-:W-:-:S04]  /*10030*/  IMAD.WIDE R18, R14, 0x2, R88 ;  /* 0x000000020e127825 */ /* 0x000fc800078e0258 */
[--C-:B------:R-:W-:Y:S01]  /*10040*/  IMAD.WIDE R24, R12, 0x2, R86.reuse ;  /* 0x000000020c187825 */ /* 0x100fe200078e0256 */
[----:B------:R3:W4:Y:S03]  /*10050*/  @!P2 LDG.E.U16 R16, desc[UR6][R18.64] ;  /* 0x000000061210a981 */ /* 0x000726000c1e1500 */
[----:B-1----:R-:W-:Y:S01]  /*10060*/  IMAD.WIDE R14, R14, 0x2, R86 ;  /* 0x000000020e0e7825 */ /* 0x002fe200078e0256 */
[----:B------:R-:W4:Y:S04]  /*10070*/  @!P0 LDG.E.U16 R23, desc[UR6][R24.64] ;  /* 0x0000000618178981 */ /* 0x000f28000c1e1500 */
[----:B------:R1:W4:Y:S01]  /*10080*/  @!P2 LDG.E.U16 R13, desc[UR6][R14.64] ;  /* 0x000000060e0da981 */ /* 0x000322000c1e1500 */
[----:B0-----:R-:W-:-:S02]  /*10090*/  VIADD R12, R9, 0xffffff1d ;  /* 0xffffff1d090c7836 */ /* 0x001fc40000000000 */
[----:B------:R-:W-:Y:S01]  /*100a0*/  VIADD R22, R9, 0xffffff25 ;  /* 0xffffff2509167836 */ /* 0x000fe20000000000 */
[----:B------:R0:W-:Y:S02]  /*100b0*/  STL.64 [R1+0xa10], R24 ;  /* 0x000a101801007387 */ /* 0x0001e40000100a00 */
[----:B------:R-:W-:Y:S02]  /*100c0*/  ISETP.GE.U32.AND P2, PT, R12, 0x7ffffe1e, PT ;  /* 0x7ffffe1e0c00780c */ /* 0x000fe40003f46070 */
[----:B------:R-:W4:Y:S01]  /*100d0*/  LDL.LU.64 R92, [R1+0x2e50] ;  /* 0x002e5000015c7983 */ /* 0x000f220000300a00 */
[----:B------:R-:W-:-:S03]  /*100e0*/  ISETP.GE.U32.AND P0, PT, R22, 0x7ffffe26, PT ;  /* 0x7ffffe261600780c */ /* 0x000fc60003f06070 */
[----:B0-----:R-:W4:Y:S04]  /*100f0*/  LDL.LU.64 R24, [R1+0x2e48] ;  /* 0x002e480001187983 */ /* 0x001f280000300a00 */
[----:B------:R3:W-:Y:S04]  /*10100*/  STL.64 [R1+0x998], R18 ;  /* 0x0009981201007387 */ /* 0x0007e80000100a00 */
[----:B------:R1:W-:Y:S04]  /*10110*/  STL.64 [R1+0x990], R14 ;  /* 0x0009900e01007387 */ /* 0x0003e80000100a00 */
[----:B------:R-:W-:Y:S01]  /*10120*/  STL [R1+0xbc], R91 ;  /* 0x0000bc5b01007387 */ /* 0x000fe20000100800 */
[C---:B---3--:R-:W-:Y:S01]  /*10130*/  IMAD R18, R90.reuse, 0xe2, RZ ;  /* 0x000000e25a127824 */ /* 0x048fe200078e02ff */
[----:B------:R-:W-:Y:S01]  /*10140*/  PRMT R17, RZ, 0x7610, R17 ;  /* 0x00007610ff117816 */ /* 0x000fe20000000011 */
[----:B-1----:R-:W-:Y:S01]  /*10150*/  IMAD R14, R90, 0xda, RZ ;  /* 0x000000da5a0e7824 */ /* 0x002fe200078e02ff */
[----:B------:R-:W-:-:S02]  /*10160*/  PRMT R84, RZ, 0x7610, R84 ;  /* 0x00007610ff547816 */ /* 0x000fc40000000054 */
[----:B------:R-:W-:Y:S01]  /*10170*/  PRMT R85, RZ, 0x7610, R85 ;  /* 0x00007610ff557816 */ /* 0x000fe20000000055 */
[----:B--2---:R-:W-:Y:S04]  /*10180*/  STL [R1+0xb0], R83 ;  /* 0x0000b05301007387 */ /* 0x004fe80000100800 */
[----:B----4-:R0:W-:Y:S04]  /*10190*/  STL [R1+0xa4], R13 ;  /* 0x0000a40d01007387 */ /* 0x0101e80000100800 */
[----:B------:R-:W-:Y:S04]  /*101a0*/  STL [R1+0xa8], R16 ;  /* 0x0000a81001007387 */ /* 0x000fe80000100800 */
[----:B------:R1:W-:Y:S01]  /*101b0*/  STL [R1+0xac], R23 ;  /* 0x0000ac1701007387 */ /* 0x0003e20000100800 */
[----:B0-----:R-:W-:-:S04]  /*101c0*/  IMAD.WIDE R12, R14, 0x2, R88 ;  /* 0x000000020e0c7825 */ /* 0x001fc800078e0258 */
[----:B------:R-:W-:Y:S01]  /*101d0*/  IMAD.WIDE R14, R14, 0x2, R86 ;  /* 0x000000020e0e7825 */ /* 0x000fe200078e0256 */
[----:B------:R-:W2:Y:S03]  /*101e0*/  @!P0 LDG.E.U16 R85, desc[UR6][R12.64] ;  /* 0x000000060c558981 */ /* 0x000ea6000c1e1500 */
[C---:B-1----:R-:W-:Y:S01]  /*101f0*/  IMAD.WIDE R22, R18.reuse, 0x2, R88 ;  /* 0x0000000212167825 */ /* 0x042fe200078e0258 */
[----:B------:R-:W3:Y:S03]  /*10200*/  @!P0 LDG.E.U16 R84, desc[UR6][R14.64] ;  /* 0x000000060e548981 */ /* 0x000ee6000c1e1500 */
[----:B------:R-:W-:-:S05]  /*10210*/  IMAD.WIDE R18, R18, 0x2, R86 ;  /* 0x0000000212127825 */ /* 0x000fca00078e0256 */
[----:B------:R0:W4:Y:S01]  /*10220*/  @!P2 LDG.E.U16 R17, desc[UR6][R18.64] ;  /* 0x000000061211a981 */ /* 0x000122000c1e1500 */
[----:B------:R-:W-:-:S06]  /*10230*/  PRMT R20, RZ, 0x7610, R20 ;  /* 0x00007610ff147816 */ /* 0x000fcc0000000014 */
[----:B------:R1:W2:Y:S01]  /*10240*/  @!P2 LDG.E.U16 R20, desc[UR6][R22.64] ;  /* 0x000000061614a981 */ /* 0x0002a2000c1e1500 */
[----:B------:R-:W-:-:S03]  /*10250*/  VIADD R83, R9, 0xffffff15 ;  /* 0xffffff1509537836 */ /* 0x000fc60000000000 */
[----:B------:R0:W-:Y:S01]  /*10260*/  STL.64 [R1+0x918], R12 ;  /* 0x0009180c01007387 */ /* 0x0001e20000100a00 */
[----:B------:R-:W-:Y:S01]  /*10270*/  VIADD R16, R9, 0xffffff0d ;  /* 0xffffff0d09107836 */ /* 0x000fe20000000000 */
[----:B------:R-:W-:Y:S02]  /*10280*/  ISETP.GE.U32.AND P0, PT, R83, 0x7ffffe16, PT ;  /* 0x7ffffe165300780c */ /* 0x000fe40003f06070 */
[----:B------:R1:W-:Y:S01]  /*10290*/  STL.64 [R1+0x910], R14 ;  /* 0x0009100e01007387 */ /* 0x0003e20000100a00 */
[----:B------:R-:W-:Y:S02]  /*102a0*/  PRMT R6, RZ, 0x7610, R6 ;  /* 0x00007610ff067816 */ /* 0x000fe40000000006 */
[----:B------:R-:W-:Y:S02]  /*102b0*/  PRMT R7, RZ, 0x7610, R7 ;  /* 0x00007610ff077816 */ /* 0x000fe40000000007 */
[----:B------:R-:W-:Y:S02]  /*102c0*/  PRMT R4, RZ, 0x7610, R4 ;  /* 0x00007610ff047816 */ /* 0x000fe40000000004 */
[----:B------:R-:W-:Y:S01]  /*102d0*/  PRMT R5, RZ, 0x7610, R5 ;  /* 0x00007610ff057816 */ /* 0x000fe20000000005 */
[----:B0-----:R-:W2:Y:S01]  /*102e0*/  LDL.LU.64 R12, [R1+0x2e40] ;  /* 0x002e4000010c7983 */ /* 0x001ea20000300a00 */
[----:B------:R-:W-:Y:S01]  /*102f0*/  ISETP.GE.U32.AND P2, PT, R16, 0x7ffffe0e, PT ;  /* 0x7ffffe0e1000780c */ /* 0x000fe20003f46070 */
[----:B------:R-:W-:Y:S01]  /*10300*/  IMAD.MOV.U32 R91, RZ, RZ, R21 ;  /* 0x000000ffff5b7224 */ /* 0x000fe200078e0015 */
[----:B------:R-:W-:Y:S01]  /*10310*/  PRMT R0, RZ, 0x7610, R0 ;  /* 0x00007610ff007816 */ /* 0x000fe20000000000 */
[----:B-1----:R-:W2:Y:S01]  /*10320*/  LDL.LU.64 R14, [R1+0x2e38] ;  /* 0x002e3800010e7983 */ /* 0x002ea20000300a00 */
[----:B------:R-:W-:Y:S01]  /*10330*/  PRMT R24, RZ, 0x7610, R24 ;  /* 0x00007610ff187816 */ /* 0x000fe20000000018 */
[----:B------:R-:W0:Y:S02]  /*10340*/  LDC R83, c[0x0][0x3b0] ;  /* 0x0000ec00ff537b82 */ /* 0x000e240000000800 */
[----:B------:R-:W-:Y:S04]  /*10350*/  STL.64 [R1+0x898], R22 ;  /* 0x0008981601007387 */ /* 0x000fe80000100a00 */
[----:B------:R1:W-:Y:S02]  /*10360*/  STL.64 [R1+0x890], R18 ;  /* 0x0008901201007387 */ /* 0x0003e40000100a00 */
[----:B-1----:R-:W-:-:S02]  /*10370*/  IMAD R18, R90, 0xea, RZ ;  /* 0x000000ea5a127824 */ /* 0x002fc400078e02ff */
[----:B------:R-:W-:Y:S01]  /*10380*/  IMAD R22, R90, 0xf2, RZ ;  /* 0x000000f25a167824 */ /* 0x000fe200078e02ff */
[----:B----4-:R1:W-:Y:S04]  /*10390*/  STL [R1+0x94], R17 ;  /* 0x0000941101007387 */ /* 0x0103e80000100800 */
[----:B---3--:R-:W-:Y:S04]  /*103a0*/  STL [R1+0x9c], R84 ;  /* 0x00009c5401007387 */ /* 0x008fe80000100800 */
[----:B--2---:R2:W-:Y:S01]  /*103b0*/  STL [R1+0xa0], R85 ;  /* 0x0000a05501007387 */ /* 0x0045e20000100800 */
[----:B-1----:R-:W-:-:S05]  /*103c0*/  IMAD.WIDE R16, R18, 0x2, R88 ;  /* 0x0000000212107825 */ /* 0x002fca00078e0258 */
[----:B------:R-:W3:Y:S01]  /*103d0*/  @!P0 LDG.E.U16 R6, desc[UR6][R16.64] ;  /* 0x0000000610068981 */ /* 0x000ee2000c1e1500 */
[----:B--2---:R-:W-:-:S04]  /*103e0*/  IMAD.WIDE R84, R18, 0x2, R86 ;  /* 0x0000000212547825 */ /* 0x004fc800078e0256 */
[C---:B------:R-:W-:Y:S01]  /*103f0*/  IMAD.WIDE R18, R22.reuse, 0x2, R88 ;  /* 0x0000000216127825 */ /* 0x040fe200078e0258 */
[----:B------:R1:W2:Y:S03]  /*10400*/  @!P0 LDG.E.U16 R7, desc[UR6][R84.64] ;  /* 0x0000000654078981 */ /* 0x0002a6000c1e1500 */
[----:B------:R-:W-:Y:S01]  /*10410*/  IMAD.WIDE R22, R22, 0x2, R86 ;  /* 0x0000000216167825 */ /* 0x000fe200078e0256 */
[----:B------:R-:W4:Y:S04]  /*10420*/  @!P2 LDG.E.U16 R4, desc[UR6][R18.64] ;  /* 0x000000061204a981 */ /* 0x000f28000c1e1500 */
[----:B------:R-:W4:Y:S04]  /*10430*/  @!P2 LDG.E.U16 R5, desc[UR6][R22.64] ;  /* 0x000000061605a981 */ /* 0x000f28000c1e1500 */
[----:B------:R0:W-:Y:S04]  /*10440*/  STL [R1+0x98], R20 ;  /* 0x0000981401007387 */ /* 0x0001e80000100800 */
[----:B------:R1:W-:Y:S01]  /*10450*/  STL.64 [R1+0x818], R16 ;  /* 0x0008181001007387 */ /* 0x0003e20000100a00 */
[----:B0-----:R-:W-:-:S03]  /*10460*/  VIADD R20, R9, 0xffffff05 ;  /* 0xffffff0509147836 */ /* 0x001fc60000000000 */
[----:B------:R0:W-:Y:S02]  /*10470*/  STL.64 [R1+0x810], R84 ;  /* 0x0008105401007387 */ /* 0x0001e40000100a00 */
[----:B------:R-:W-:Y:S01]  /*10480*/  ISETP.GE.U32.AND P0, PT, R20, 0x7ffffe06, PT ;  /* 0x7ffffe061400780c */ /* 0x000fe20003f06070 */
[----:B------:R-:W-:Y:S01]  /*10490*/  IMAD R20, R90, 0xfa, RZ ;  /* 0x000000fa5a147824 */ /* 0x000fe200078e02ff */
[----:B-1----:R-:W4:Y:S01]  /*104a0*/  LDL.LU.64 R16, [R1+0x2e30] ;  /* 0x002e300001107983 */ /* 0x002f220000300a00 */
[----:B0-----:R-:W-:Y:S01]  /*104b0*/  VIADD R84, R9, 0xffffff99 ;  /* 0xffffff9909547836 */ /* 0x001fe20000000000 */
[----:B------:R-:W-:-:S04]  /*104c0*/  PRMT R9, RZ, 0x7610, R9 ;  /* 0x00007610ff097816 */ /* 0x000fc80000000009 */
[----:B------:R-:W-:Y:S01]  /*104d0*/  ISETP.GE.U32.AND P2, PT, R84, 0x7ffffe9a, PT ;  /* 0x7ffffe9a5400780c */ /* 0x000fe20003f46070 */
[----:B------:R-:W-:-:S04]  /*104e0*/  IMAD.WIDE R84, R20, 0x2, R88 ;  /* 0x0000000214547825 */ /* 0x000fc800078e0258 */
[----:B------:R-:W-:Y:S01]  /*104f0*/  IMAD.WIDE R20, R20, 0x2, R86 ;  /* 0x0000000214147825 */ /* 0x000fe200078e0256 */
[----:B------:R0:W4:Y:S04]  /*10500*/  @!P0 LDG.E.U16 R9, desc[UR6][R84.64] ;  /* 0x0000000654098981 */ /* 0x000128000c1e1500 */
[----:B------:R1:W4:Y:S01]  /*10510*/  @!P0 LDG.E.U16 R0, desc[UR6][R20.64] ;  /* 0x0000000614008981 */ /* 0x000322000c1e1500 */
[----:B------:R-:W-:-:S03]  /*10520*/  PRMT R25, RZ, 0x7610, R25 ;  /* 0x00007610ff197816 */ /* 0x000fc60000000019 */
[----:B---3--:R-:W-:Y:S04]  /*10530*/  STL [R1+0x2db0], R6 ;  /* 0x002db00601007387 */ /* 0x008fe80000100800 */
[----:B------:R3:W-:Y:S04]  /*10540*/  STL.64 [R1+0x798], R18 ;  /* 0x0007981201007387 */ /* 0x0007e80000100a00 */
[----:B------:R0:W-:Y:S04]  /*10550*/  STL.64 [R1+0x790], R22 ;  /* 0x0007901601007387 */ /* 0x0001e80000100a00 */
[----:B--2---:R-:W-:Y:S04]  /*10560*/  STL [R1+0x2db4], R7 ;  /* 0x002db40701007387 */ /* 0x004fe80000100800 */
[----:B---3--:R-:W2:Y:S04]  /*10570*/  LDL.LU.64 R18, [R1+0x2e28] ;  /* 0x002e280001127983 */ /* 0x008ea80000300a00 */
[----:B----4-:R-:W-:Y:S04]  /*10580*/  STL [R1+0x2db8], R4 ;  /* 0x002db80401007387 */ /* 0x010fe80000100800 */
[----:B0-----:R-:W3:Y:S04]  /*10590*/  LDL.LU.64 R22, [R1+0x2e20] ;  /* 0x002e200001167983 */ /* 0x001ee80000300a00 */
[----:B------:R-:W-:Y:S04]  /*105a0*/  STL [R1+0x2dbc], R5 ;  /* 0x002dbc0501007387 */ /* 0x000fe80000100800 */
[----:B------:R0:W-:Y:S04]  /*105b0*/  STL.64 [R1+0x718], R84 ;  /* 0x0007185401007387 */ /* 0x0001e80000100a00 */
[----:B------:R1:W-:Y:S01]  /*105c0*/  STL.64 [R1+0x710], R20 ;  /* 0x0007101401007387 */ /* 0x0003e20000100a00 */
[----:B0-----:R-:W-:-:S04]  /*105d0*/  IMAD R84, R90, 0x66, RZ ;  /* 0x000000665a547824 */ /* 0x001fc800078e02ff */
[----:B-1----:R-:W-:-:S04]  /*105e0*/  IMAD.WIDE R20, R84, 0x2, R88 ;  /* 0x0000000254147825 */ /* 0x002fc800078e0258 */
[----:B------:R-:W-:Y:S01]  /*105f0*/  IMAD.WIDE R84, R84, 0x2, R86 ;  /* 0x0000000254547825 */ /* 0x000fe200078e0256 */
[----:B------:R-:W4:Y:S04]  /*10600*/  @!P2 LDG.E.U16 R25, desc[UR6][R20.64] ;  /* 0x000000061419a981 */ /* 0x000f28000c1e1500 */
[----:B------:R0:W2:Y:S04]  /*10610*/  @!P2 LDG.E.U16 R24, desc[UR6][R84.64] ;  /* 0x000000065418a981 */ /* 0x0000a8000c1e1500 */
[----:B------:R-:W-:Y:S04]  /*10620*/  STL [R1+0x2dc0], R0 ;  /* 0x002dc00001007387 */ /* 0x000fe80000100800 */
[----:B------:R1:W-:Y:S02]  /*10630*/  STL [R1+0x140], R9 ;  /* 0x0001400901007387 */ /* 0x0003e40000100800 */
[----:B-1----:R-:W1:Y:S01]  /*10640*/  LDC R9, c[0x0][0x3b0] ;  /* 0x0000ec00ff097b82 */ /* 0x002e620000000800 */
[----:B------:R-:W-:-:S05]  /*10650*/  SEL R13, R93, R13, !P3 ;  /* 0x0000000d5d0d7207 */ /* 0x000fca0005800000 */
[----:B-1----:R-:W-:Y:S02]  /*10660*/  IMAD R13, R13, R9, RZ ;  /* 0x000000090d0d7224 */ /* 0x002fe400078e02ff */
[----:B------:R-:W1:Y:S01]  /*10670*/  LDC R9, c[0x0][0x3a0] ;  /* 0x0000e800ff097b82 */ /* 0x000e620000000800 */
[----:B------:R-:W-:Y:S02]  /*10680*/  SEL R12, R93, R12, !P3 ;  /* 0x0000000c5d0c7207 */ /* 0x000fe40005800000 */
[----:B------:R-:W-:Y:S03]  /*10690*/  STL [R1+0x5b0], R13 ;  /* 0x0005b00d01007387 */ /* 0x000fe60000100800 */
[----:B------:R-:W-:Y:S01]  /*106a0*/  IMAD R12, R12, R83, RZ ;  /* 0x000000530c0c7224 */ /* 0x000fe200078e02ff */
[----:B------:R0:W-:Y:S01]  /*106b0*/  STL.64 [R1+0x1058], R20 ;  /* 0x0010581401007387 */ /* 0x0001e20000100a00 */
[----:B------:R-:W-:Y:S01]  /*106c0*/  PRMT R80, RZ, 0x7610, R80 ;  /* 0x00007610ff507816 */ /* 0x000fe20000000050 */
[----:B------:R-:W2:Y:S02]  /*106d0*/  LDC R83, c[0x0][0x3b0] ;  /* 0x0000ec00ff537b82 */ /* 0x000ea40000000800 */
[----:B------:R-:W-:Y:S04]  /*106e0*/  STL.64 [R1+0x1050], R84 ;  /* 0x0010505401007387 */ /* 0x000fe80000100a00 */
[----:B------:R1:W-:Y:S01]  /*106f0*/  STL [R1+0x5b4], R12 ;  /* 0x0005b40c01007387 */ /* 0x0003e20000100800 */
[----:B------:R-:W-:-:S03]  /*10700*/  PRMT R81, RZ, 0x7610, R81 ;  /* 0x00007610ff517816 */ /* 0x000fc60000000051 */
[----:B0-----:R-:W3:Y:S01]  /*10710*/  LDL.LU.64 R20, [R1+0x2e18] ;  /* 0x002e180001147983 */ /* 0x001ee20000300a00 */
[----:B-1----:R-:W-:-:S05]  /*10720*/  VIADD R13, R9, 0xffffff98 ;  /* 0xffffff98090d7836 */ /* 0x002fca0000000000 */
[----:B------:R-:W-:Y:S01]  /*10730*/  ISETP.GE.U32.AND P0, PT, R13, 0x7ffffe99, PT ;  /* 0x7ffffe990d00780c */ /* 0x000fe20003f06070 */
[----:B------:R-:W-:Y:S01]  /*10740*/  IMAD R12, R90, 0x67, RZ ;  /* 0x000000675a0c7824 */ /* 0x000fe200078e02ff */
[----:B------:R-:W-:Y:S01]  /*10750*/  SEL R15, R93, R15, !P3 ;  /* 0x0000000f5d0f7207 */ /* 0x000fe20005800000 */
[----:B------:R-:W0:Y:S02]  /*10760*/  LDC R13, c[0x0][0x3b0] ;  /* 0x0000ec00ff0d7b82 */ /* 0x000e240000000800 */
[----:B------:R-:W-:-:S08]  /*10770*/  IMAD.WIDE R84, R12, 0x2, R86 ;  /* 0x000000020c547825 */ /* 0x000fd000078e0256 */
[----:B------:R1:W3:Y:S04]  /*10780*/  @!P0 LDG.E.U16 R80, desc[UR6][R84.64] ;  /* 0x0000000654508981 */ /* 0x0002e8000c1e1500 */
[----:B--2---:R-:W-:Y:S04]  /*10790*/  STL [R1+0x5e8], R24 ;  /* 0x0005e81801007387 */ /* 0x004fe80000100800 */
[----:B----4-:R2:W-:Y:S02]  /*107a0*/  STL [R1+0x5ec], R25 ;  /* 0x0005ec1901007387 */ /* 0x0105e40000100800 */
[----:B--2---:R-:W-:-:S02]  /*107b0*/  IMAD.WIDE R24, R12, 0x2, R88 ;  /* 0x000000020c187825 */ /* 0x004fc400078e0258 */
[----:B------:R-:W2:Y:S03]  /*107c0*/  LDC R12, c[0x0][0x3b0] ;  /* 0x0000ec00ff0c7b82 */ /* 0x000ea60000000800 */
[----:B------:R-:W4:Y:S01]  /*107d0*/  @!P0 LDG.E.U16 R81, desc[UR6][R24.64] ;  /* 0x0000000618518981 */ /* 0x000f22000c1e1500 */
[----:B------:R-:W-:Y:S01]  /*107e0*/  SEL R14, R93, R14, !P3 ;  /* 0x0000000e5d0e7207 */ /* 0x000fe20005800000 */
[----:B--2---:R-:W-:-:S03]  /*107f0*/  IMAD R12, R15, R12, RZ ;  /* 0x0000000c0f0c7224 */ /* 0x004fc600078e02ff */
[----:B------:R-:W2:Y:S02]  /*10800*/  LDC R15, c[0x0][0x3b0] ;  /* 0x0000ec00ff0f7b82 */ /* 0x000ea40000000800 */
[----:B------:R0:W-:Y:S02]  /*10810*/  STL [R1+0x5b8], R12 ;  /* 0x0005b80c01007387 */ /* 0x0001e40000100800 */
[----:B0-----:R-:W-:Y:S02]  /*10820*/  VIADD R12, R9, 0xffffff94 ;  /* 0xffffff94090c7836 */ /* 0x001fe40000000000 */
[----:B------:R0:W-:Y:S03]  /*10830*/  STL.64 [R1+0x1048], R24 ;  /* 0x0010481801007387 */ /* 0x0001e60000100a00 */
[----:B------:R-:W-:Y:S01]  /*10840*/  ISETP.GE.U32.AND P0, PT, R12, 0x7ffffe95, PT ;  /* 0x7ffffe950c00780c */ /* 0x000fe20003f06070 */
[----:B------:R1:W-:Y:S01]  /*10850*/  STL.64 [R1+0x1040], R84 ;  /* 0x0010405401007387 */ /* 0x0003e20000100a00 */
[----:B------:R-:W-:-:S02]  /*10860*/  IMAD R12, R90, 0x6b, RZ ;  /* 0x0000006b5a0c7824 */ /* 0x000fc400078e02ff */
[----:B--2---:R-:W-:Y:S01]  /*10870*/  IMAD R14, R14, R15, RZ ;  /* 0x0000000f0e0e7224 */ /* 0x004fe200078e02ff */
[----:B0-----:R-:W2:Y:S01]  /*10880*/  LDL.LU.64 R24, [R1+0x2e10] ;  /* 0x002e100001187983 */ /* 0x001ea20000300a00 */
[----:B------:R-:W-:Y:S01]  /*10890*/  PRMT R4, RZ, 0x7610, R4 ;  /* 0x00007610ff047816 */ /* 0x000fe20000000004 */
[----:B------:R-:W0:Y:S02]  /*108a0*/  LDC R15, c[0x0][0x3b0] ;  /* 0x0000ec00ff0f7b82 */ /* 0x000e240000000800 */
[----:B------:R3:W-:Y:S01]  /*108b0*/  STL [R1+0x5bc], R14 ;  /* 0x0005bc0e01007387 */ /* 0x0007e20000100800 */
[----:B------:R-:W-:Y:S01]  /*108c0*/  PRMT R82, RZ, 0x7610, R82 ;  /* 0x00007610ff527816 */ /* 0x000fe20000000052 */
[----:B-1----:R-:W-:-:S05]  /*108d0*/  IMAD.WIDE R84, R12, 0x2, R88 ;  /* 0x000000020c547825 */ /* 0x002fca00078e0258 */
[----:B------:R-:W2:Y:S01]  /*108e0*/  @!P0 LDG.E.U16 R82, desc[UR6][R84.64] ;  /* 0x0000000654528981 */ /* 0x000ea2000c1e1500 */
[C---:B------:R-:W-:Y:S02]  /*108f0*/  SEL R17, R93.reuse, R17, !P3 ;  /* 0x000000115d117207 */ /* 0x040fe40005800000 */
[----:B------:R-:W-:Y:S01]  /*10900*/  SEL R16, R93, R16, !P3 ;  /* 0x000000105d107207 */ /* 0x000fe20005800000 */
[----:B---3--:R-:W1:Y:S01]  /*10910*/  LDC R14, c[0x0][0x3b0] ;  /* 0x0000ec00ff0e7b82 */ /* 0x008e620000000800 */
[----:B------:R-:W-:Y:S04]  /*10920*/  STL [R1+0x5e0], R80 ;  /* 0x0005e05001007387 */ /* 0x000fe80000100800 */
[----:B----4-:R3:W-:Y:S02]  /*10930*/  STL [R1+0x5e4], R81 ;  /* 0x0005e45101007387 */ /* 0x0107e40000100800 */
[----:B---3--:R-:W-:-:S05]  /*10940*/  IMAD.WIDE R80, R12, 0x2, R86 ;  /* 0x000000020c507825 */ /* 0x008fca00078e0256 */
[----:B------:R3:W4:Y:S01]  /*10950*/  @!P0 LDG.E.U16 R4, desc[UR6][R80.64] ;  /* 0x0000000650048981 */ /* 0x000722000c1e1500 */
[----:B------:R-:W-:Y:S02]  /*10960*/  IMAD R13, R17, R13, RZ ;  /* 0x0000000d110d7224 */ /* 0x000fe400078e02ff */
[----:B------:R-:W-:Y:S01]  /*10970*/  VIADD R12, R9, 0xffffff93 ;  /* 0xffffff93090c7836 */ /* 0x000fe20000000000 */
[----:B------:R-:W-:Y:S01]  /*10980*/  STL.64 [R1+0x1008], R84 ;  /* 0x0010085401007387 */ /* 0x000fe20000100a00 */
[----:B------:R-:W-:Y:S01]  /*10990*/  PRMT R10, RZ, 0x7610, R10 ;  /* 0x00007610ff0a7816 */ /* 0x000fe2000000000a */
[----:B------:R-:W0:Y:S02]  /*109a0*/  LDC R17, c[0x0][0x3b0] ;  /* 0x0000ec00ff117b82 */ /* 0x000e240000000800 */
[----:B------:R1:W-:Y:S01]  /*109b0*/  STL [R1+0x5c0], R13 ;  /* 0x0005c00d01007387 */ /* 0x0003e20000100800 */
[----:B------:R-:W-:Y:S01]  /*109c0*/  ISETP.GE.U32.AND P0, PT, R12, 0x7ffffe94, PT ;  /* 0x7ffffe940c00780c */ /* 0x000fe20003f06070 */
[----:B------:R-:W-:-:S02]  /*109d0*/  IMAD R12, R90, 0x6c, RZ ;  /* 0x0000006c5a0c7824 */ /* 0x000fc400078e02ff */
[----:B------:R3:W-:Y:S01]  /*109e0*/  STL.64 [R1+0x1000], R80 ;  /* 0x0010005001007387 */ /* 0x0007e20000100a00 */
[----:B-1----:R-:W-:Y:S01]  /*109f0*/  IMAD R13, R16, R83, RZ ;  /* 0x00000053100d7224 */ /* 0x002fe200078e02ff */
[----:B------:R-:W-:Y:S01]  /*10a00*/  PRMT R11, RZ, 0x7610, R11 ;  /* 0x00007610ff0b7816 */ /* 0x000fe2000000000b */
[----:B------:R-:W1:Y:S03]  /*10a10*/  LDC R16, c[0x0][0x3b0] ;  /* 0x0000ec00ff107b82 */ /* 0x000e660000000800 */
[----:B------:R-:W-:Y:S01]  /*10a20*/  STL [R1+0x5c4], R13 ;  /* 0x0005c40d01007387 */ /* 0x000fe20000100800 */
[----:B---3--:R-:W-:-:S05]  /*10a30*/  IMAD.WIDE R80, R12, 0x2, R86 ;  /* 0x000000020c507825 */ /* 0x008fca00078e0256 */
[----:B------:R-:W3:Y:S04]  /*10a40*/  @!P0 LDG.E.U16 R10, desc[UR6][R80.64] ;  /* 0x00000006500a8981 */ /* 0x000ee8000c1e1500 */
[----:B----4-:R4:W-:Y:S04]  /*10a50*/  STL [R1+0x2b8], R4 ;  /* 0x0002b80401007387 */ /* 0x0109e80000100800 */
[----:B--2---:R2:W-:Y:S01]  /*10a60*/  STL [R1+0x2bc], R82 ;  /* 0x0002bc5201007387 */ /* 0x0045e20000100800 */
[C---:B------:R-:W-:Y:S02]  /*10a70*/  SEL R19, R93.reuse, R19, !P3 ;  /* 0x000000135d137207 */ /* 0x040fe40005800000 */
[----:B------:R-:W-:-:S02]  /*10a80*/  SEL R18, R93, R18, !P3 ;  /* 0x000000125d127207 */ /* 0x000fc40005800000 */
[----:B------:R-:W-:Y:S01]  /*10a90*/  PRMT R7, RZ, 0x7610, R7 ;  /* 0x00007610ff077816 */ /* 0x000fe20000000007 */
[----:B----4-:R-:W4:Y:S01]  /*10aa0*/  LDC R4, c[0x0][0x3b0] ;  /* 0x0000ec00ff047b82 */ /* 0x010f220000000800 */
[----:B--2---:R-:W-:-:S05]  /*10ab0*/  IMAD.WIDE R82, R12, 0x2, R88 ;  /* 0x000000020c527825 */ /* 0x004fca00078e0258 */
[----:B------:R-:W2:Y:S01]  /*10ac0*/  @!P0 LDG.E.U16 R11, desc[UR6][R82.64] ;  /* 0x00000006520b8981 */ /* 0x000ea2000c1e1500 */
[----:B------:R-:W-:Y:S02]  /*10ad0*/  IMAD R12, R19, R14, RZ ;  /* 0x0000000e130c7224 */ /* 0x000fe400078e02ff */
[----:B0-----:R-:W-:Y:S01]  /*10ae0*/  IMAD R13, R18, R15, RZ ;  /* 0x0000000f120d7224 */ /* 0x001fe200078e02ff */
[----:B------:R-:W-:Y:S01]  /*10af0*/  STL.64 [R1+0xff8], R82 ;  /* 0x000ff85201007387 */ /* 0x000fe20000100a00 */
[----:B------:R-:W-:Y:S01]  /*10b00*/  PRMT R5, RZ, 0x7610, R5 ;  /* 0x00007610ff057816 */ /* 0x000fe20000000005 */
[----:B------:R-:W0:Y:S02]  /*10b10*/  LDC R14, c[0x0][0x3b0] ;  /* 0x0000ec00ff0e7b82 */ /* 0x000e240000000800 */
[----:B------:R1:W-:Y:S01]  /*10b20*/  STL [R1+0x6a0], R12 ;  /* 0x0006a00c01007387 */ /* 0x0003e20000100800 */
[C---:B------:R-:W-:Y:S02]  /*10b30*/  SEL R22, R93.reuse, R22, !P3 ;  /* 0x000000165d167207 */ /* 0x040fe40005800000 */
[----:B------:R-:W-:-:S02]  /*10b40*/  SEL R21, R93, R21, !P3 ;  /* 0x000000155d157207 */ /* 0x000fc40005800000 */
[----:B------:R-:W-:Y:S01]  /*10b50*/  SEL R20, R93, R20, !P3 ;  /* 0x000000145d147207 */ /* 0x000fe20005800000 */
[----:B------:R-:W0:Y:S01]  /*10b60*/  LDC R15, c[0x0][0x3b0] ;  /* 0x0000ec00ff0f7b82 */ /* 0x000e220000000800 */
[----:B-1----:R-:W-:Y:S01]  /*10b70*/  VIADD R12, R9, 0xffffff92 ;  /* 0xffffff92090c7836 */ /* 0x002fe20000000000 */
[----:B------:R-:W-:Y:S02]  /*10b80*/  PRMT R0, RZ, 0x7610, R0 ;  /* 0x00007610ff007816 */ /* 0x000fe40000000000 */
[----:B------:R-:W-:-:S04]  /*10b90*/  PRMT R6, RZ, 0x7610, R6 ;  /* 0x00007610ff067816 */ /* 0x000fc80000000006 */
[----:B------:R-:W1:Y:S01]  /*10ba0*/  LDC R18, c[0x0][0x3b0] ;  /* 0x0000ec00ff127b82 */ /* 0x000e620000000800 */
[----:B------:R-:W-:Y:S01]  /*10bb0*/  ISETP.GE.U32.AND P0, PT, R12, 0x7ffffe93, PT ;  /* 0x7ffffe930c00780c */ /* 0x000fe20003f06070 */
[----:B------:R-:W-:Y:S01]  /*10bc0*/  IMAD R12, R90, 0x6d, RZ ;  /* 0x0000006d5a0c7824 */ /* 0x000fe200078e02ff */
[----:B------:R-:W-:Y:S04]  /*10bd0*/  STL [R1+0x2dc4], R19 ;  /* 0x002dc41301007387 */ /* 0x000fe80000100800 */
[----:B------:R4:W-:Y:S04]  /*10be0*/  STL.64 [R1+0xff0], R80 ;  /* 0x000ff05001007387 */ /* 0x0009e80000100a00 */
[----:B------:R-:W-:Y:S04]  /*10bf0*/  STL [R1+0x6a8], R13 ;  /* 0x0006a80d01007387 */ /* 0x000fe80000100800 */
[----:B---3--:R-:W-:Y:S01]  /*10c00*/  STL [R1+0x2b0], R10 ;  /* 0x0002b00a01007387 */ /* 0x008fe20000100800 */
[----:B----4-:R-:W-:-:S05]  /*10c10*/  IMAD.WIDE R80, R12, 0x2, R88 ;  /* 0x000000020c507825 */ /* 0x010fca00078e0258 */
[----:B------:R-:W3:Y:S04]  /*10c20*/  @!P0 LDG.E.U16 R7, desc[UR6][R80.64] ;  /* 0x0000000650078981 */ /* 0x000ee8000c1e1500 */
[----:B--2---:R2:W-:Y:S02]  /*10c30*/  STL [R1+0x2b4], R11 ;  /* 0x0002b40b01007387 */ /* 0x0045e40000100800 */
[----:B--2---:R-:W-:-:S05]  /*10c40*/  IMAD.WIDE R10, R12, 0x2, R86 ;  /* 0x000000020c0a7825 */ /* 0x004fca00078e0256 */
[----:B------:R2:W4:Y:S04]  /*10c50*/  @!P0 LDG.E.U16 R5, desc[UR6][R10.64] ;  /* 0x000000060a058981 */ /* 0x000528000c1e1500 */
[----:B------:R-:W-:Y:S01]  /*10c60*/  STL.64 [R1+0xfe8], R80 ;  /* 0x000fe85001007387 */ /* 0x000fe20000100a00 */
[----:B------:R-:W-:-:S03]  /*10c70*/  VIADD R13, R9, 0xffffff91 ;  /* 0xffffff91090d7836 */ /* 0x000fc60000000000 */
[----:B------:R-:W-:Y:S02]  /*10c80*/  STL.64 [R1+0xfe0], R10 ;  /* 0x000fe00a01007387 */ /* 0x000fe40000100a00 */
[----:B------:R-:W-:Y:S01]  /*10c90*/  ISETP.GE.U32.AND P0, PT, R13, 0x7ffffe92, PT ;  /* 0x7ffffe920d00780c */ /* 0x000fe20003f06070 */
[----:B------:R-:W-:Y:S02]  /*10ca0*/  IMAD R4, R20, R4, RZ ;  /* 0x0000000414047224 */ /* 0x000fe400078e02ff */
[----:B------:R-:W-:Y:S01]  /*10cb0*/  IMAD R12, R90, 0x6e, RZ ;  /* 0x0000006e5a0c7824 */ /* 0x000fe200078e02ff */
[----:B---3--:R3:W-:Y:S04]  /*10cc0*/  STL [R1+0x2ac], R7 ;  /* 0x0002ac0701007387 */ /* 0x0087e80000100800 */
[----:B------:R-:W-:Y:S01]  /*10cd0*/  STL [R1+0x2dc8], R22 ;  /* 0x002dc81601007387 */ /* 0x000fe20000100800 */
[----:B---3--:R-:W-:-:S02]  /*10ce0*/  IMAD R7, R22, R16, RZ ;  /* 0x0000001016077224 */ /* 0x008fc400078e02ff */
[----:B--2---:R-:W-:-:S05]  /*10cf0*/  IMAD.WIDE R10, R12, 0x2, R88 ;  /* 0x000000020c0a7825 */ /* 0x004fca00078e0258 */
[----:B------:R-:W2:Y:S04]  /*10d00*/  @!P0 LDG.E.U16 R6, desc[UR6][R10.64] ;  /* 0x000000060a068981 */ /* 0x000ea8000c1e1500 */
[----:B----4-:R3:W-:Y:S04]  /*10d10*/  STL [R1+0x2a8], R5 ;  /* 0x0002a80501007387 */ /* 0x0107e80000100800 */
[----:B------:R-:W-:Y:S01]  /*10d20*/  STL [R1+0x6a4], R7 ;  /* 0x0006a40701007387 */ /* 0x000fe20000100800 */
[----:B---3--:R-:W-:-:S03]  /*10d30*/  IMAD R5, R21, R17, RZ ;  /* 0x0000001115057224 */ /* 0x008fc600078e02ff */
[----:B------:R-:W-:Y:S04]  /*10d40*/  STL.64 [R1+0x2ca0], R16 ;  /* 0x002ca01001007387 */ /* 0x000fe80000100a00 */
[----:B------:R-:W-:Y:S04]  /*10d50*/  STL.64 [R1+0x2cd8], R16 ;  /* 0x002cd81001007387 */ /* 0x000fe80000100a00 */
[----:B------:R-:W-:Y:S04]  /*10d60*/  STL [R1+0x6ac], R5 ;  /* 0x0006ac0501007387 */ /* 0x000fe80000100800 */
[----:B------:R-:W-:Y:S04]  /*10d70*/  STL.64 [R1+0x2d00], R16 ;  /* 0x002d001001007387 */ /* 0x000fe80000100a00 */
[----:B------:R-:W-:Y:S04]  /*10d80*/  STL.64 [R1+0x2d30], R16 ;  /* 0x002d301001007387 */ /* 0x000fe80000100a00 */
[----:B------:R-:W-:Y:S04]  /*10d90*/  STL.64 [R1+0x2d60], R16 ;  /* 0x002d601001007387 */ /* 0x000fe80000100a00 */
[----:B------:R-:W-:Y:S04]  /*10da0*/  STL.64 [R1+0x2ca8], R20 ;  /* 0x002ca81401007387 */ /* 0x000fe80000100a00 */
[----:B------:R3:W-:Y:S02]  /*10db0*/  STL [R1+0x16b4], R4 ;  /* 0x0016b40401007387 */ /* 0x0007e40000100800 */
[----:B---3--:R-:W-:-:S05]  /*10dc0*/  IMAD.WIDE R4, R12, 0x2, R86 ;  /* 0x000000020c047825 */ /* 0x008fca00078e0256 */
[----:B------:R-:W3:Y:S04]  /*10dd0*/  @!P0 LDG.E.U16 R0, desc[UR6][R4.64] ;  /* 0x0000000604008981 */ /* 0x000ee8000c1e1500 */
[----:B------:R-:W-:Y:S04]  /*10de0*/  STL.64 [R1+0x2ce8], R20 ;  /* 0x002ce81401007387 */ /* 0x000fe80000100a00 */
[----:B------:R-:W-:Y:S04]  /*10df0*/  STL.64 [R1+0x2d18], R20 ;  /* 0x002d181401007387 */ /* 0x000fe80000100a00 */
[----:B------:R-:W-:Y:S04]  /*10e00*/  STL.64 [R1+0x2d48], R20 ;  /* 0x002d481401007387 */ /* 0x000fe80000100a00 */
[----:B------:R4:W-:Y:S04]  /*10e10*/  STL.64 [R1+0x2d80], R20 ;  /* 0x002d801401007387 */ /* 0x0009e80000100a00 */
[----:B------:R-:W-:Y:S01]  /*10e20*/  STL.64 [R1+0xfd8], R10 ;  /* 0x000fd80a01007387 */ /* 0x000fe20000100a00 */
[----:B------:R-:W-:-:S03]  /*10e30*/  SEL R25, R93, R25, !P3 ;  /* 0x000000195d197207 */ /* 0x000fc60005800000 */
[----:B------:R-:W-:Y:S04]  /*10e40*/  STL.64 [R1+0xfd0], R4 ;  /* 0x000fd00401007387 */ /* 0x000fe80000100a00 */
[----:B------:R-:W-:Y:S04]  /*10e50*/  STL.64 [R1+0x2cb8], R92 ;  /* 0x002cb85c01007387 */ /* 0x000fe80000100a00 */
[----:B------:R-:W-:Y:S04]  /*10e60*/  STL.64 [R1+0x2d08], R92 ;  /* 0x002d085c01007387 */ /* 0x000fe80000100a00 */
[----:B------:R-:W-:Y:S04]  /*10e70*/  STL.64 [R1+0x2d38], R92 ;  /* 0x002d385c01007387 */ /* 0x000fe80000100a00 */
[----:B------:R-:W-:Y:S04]  /*10e80*/  STL.64 [R1+0x2d68], R92 ;  /* 0x002d685c01007387 */ /* 0x000fe80000100a00 */
[----:B------:R-:W-:Y:S01]  /*10e90*/  STL [R1+0x2dd0], R92 ;  /* 0x002dd05c01007387 */ /* 0x000fe20000100800 */
[----:B------:R-:W-:-:S03]  /*10ea0*/  SEL R24, R93, R24, !P3 ;  /* 0x000000185d187207 */ /* 0x000fc60005800000 */
[----:B------:R-:W-:Y:S01]  /*10eb0*/  STL [R1+0x2dcc], R93 ;  /* 0x002dcc5d01007387 */ /* 0x000fe20000100800 */
[----:B------:R-:W-:Y:S02]  /*10ec0*/  SEL R23, R93, R23, !P3 ;  /* 0x000000175d177207 */ /* 0x000fe40005800000 */
[----:B------:R-:W-:-:S04]  /*10ed0*/  IADD3 R13, PT, PT, R9, -0x70, RZ ;  /* 0xffffff90090d7810 */ /* 0x000fc80007ffe0ff */
[----:B------:R-:W-:Y:S01]  /*10ee0*/  ISETP.GE.U32.AND P0, PT, R13, 0x7ffffe91, PT ;  /* 0x7ffffe910d00780c */ /* 0x000fe20003f06070 */
[----:B------:R-:W-:-:S04]  /*10ef0*/  IMAD R12, R90, 0x6f, RZ ;  /* 0x0000006f5a0c7824 */ /* 0x000fc800078e02ff */
[----:B----4-:R-:W-:-:S04]  /*10f00*/  IMAD.WIDE R20, R12, 0x2, R88 ;  /* 0x000000020c147825 */ /* 0x010fc800078e0258 */
[----:B------:R-:W-:-:S04]  /*10f10*/  IMAD.WIDE R16, R12, 0x2, R86 ;  /* 0x000000020c107825 */ /* 0x000fc800078e0256 */
[----:B------:R-:W-:Y:S01]  /*10f20*/  IMAD.MOV.U32 R22, RZ, RZ, R91 ;  /* 0x000000ffff167224 */ /* 0x000fe200078e005b */
[----:B---3--:R0:W-:Y:S04]  /*10f30*/  STL [R1+0x5a8], R0 ;  /* 0x0005a80001007387 */ /* 0x0081e80000100800 */
[----:B------:R-:W-:Y:S01]  /*10f40*/  STL [R1+0x2dd8], R25 ;  /* 0x002dd81901007387 */ /* 0x000fe20000100800 */
[----:B0-----:R-:W-:-:S03]  /*10f50*/  IMAD R0, R25, R14, RZ ;  /* 0x0000000e19007224 */ /* 0x001fc600078e02ff */
[----:B------:R-:W-:Y:S04]  /*10f60*/  STL [R1+0x2dd4], R14 ;  /* 0x002dd40e01007387 */ /* 0x000fe80000100800 */
[----:B------:R0:W-:Y:S04]  /*10f70*/  STL [R1+0x16b0], R0 ;  /* 0x0016b00001007387 */ /* 0x0001e80000100800 */
[----:B------:R-:W-:Y:S01]  /*10f80*/  STL [R1+0x2de0], R24 ;  /* 0x002de01801007387 */ /* 0x000fe20000100800 */
[----:B0-----:R-:W-:-:S03]  /*10f90*/  IMAD R0, R24, R15, RZ ;  /* 0x0000000f18007224 */ /* 0x001fc600078e02ff */
[----:B------:R-:W-:Y:S04]  /*10fa0*/  STL [R1+0x2ddc], R15 ;  /* 0x002ddc0f01007387 */ /* 0x000fe80000100800 */
[----:B------:R1:W-:Y:S04]  /*10fb0*/  STL [R1+0x16bc], R0 ;  /* 0x0016bc0001007387 */ /* 0x0003e80000100800 */
[----:B------:R-:W3:Y:S01]  /*10fc0*/  LDL.LU R19, [R1+0x214] ;  /* 0x0002140001137983 */ /* 0x000ee20000300800 */
[----:B-1----:R-:W-:-:S05]  /*10fd0*/  IMAD R0, R23, R18, RZ ;  /* 0x0000001217007224 */ /* 0x002fca00078e02ff */
[----:B------:R0:W-:Y:S01]  /*10fe0*/  STL [R1+0x16c0], R0 ;  /* 0x0016c00001007387 */ /* 0x0001e20000100800 */
[----:B------:R-:W-:Y:S02]  /*10ff0*/  PRMT R15, RZ, 0x7610, R15 ;  /* 0x00007610ff0f7816 */ /* 0x000fe4000000000f */
[----:B------:R-:W-:-:S04]  /*11000*/  PRMT R14, RZ, 0x7610, R14 ;  /* 0x00007610ff0e7816 */ /* 0x000fc8000000000e */
[----:B------:R-:W4:Y:S04]  /*11010*/  @!P0 LDG.E.U16 R15, desc[UR6][R20.64] ;  /* 0x00000006140f8981 */ /* 0x000f28000c1e1500 */
[----:B0-----:R-:W3:Y:S04]  /*11020*/  LDL.LU R0, [R1+0x210] ;  /* 0x0002100001007983 */ /* 0x001ee80000300800 */
[----:B------:R-:W4:Y:S04]  /*11030*/  LDL.LU R5, [R1+0x20c] ;  /* 0x00020c0001057983 */ /* 0x000f280000300800 */
[----:B------:R-:W4:Y:S04]  /*11040*/  LDL.LU R4, [R1+0x204] ;  /* 0x0002040001047983 */ /* 0x000f280000300800 */
[----:B------:R-:W4:Y:S04]  /*11050*/  LDL.LU R7, [R1+0x200] ;  /* 0x0002000001077983 */ /* 0x000f280000300800 */
[----:B--2---:R0:W-:Y:S04]  /*11060*/  STL [R1+0x5ac], R6 ;  /* 0x0005ac0601007387 */ /* 0x0041e80000100800 */
[----:B------:R-:W2:Y:S04]  /*11070*/  @!P0 LDG.E.U16 R14, desc[UR6][R16.64] ;  /* 0x00000006100e8981 */ /* 0x000ea8000c1e1500 */
[----:B0-----:R-:W2:Y:S04]  /*11080*/  LDL.LU R6, [R1+0x1c4] ;  /* 0x0001c40001067983 */ /* 0x001ea80000300800 */
[----:B------:R-:W2:Y:S04]  /*11090*/  LDL.LU R11, [R1+0x1c0] ;  /* 0x0001c000010b7983 */ /* 0x000ea80000300800 */
[----:B------:R-:W2:Y:S04]  /*110a0*/  LDL.LU R10, [R1+0x1a8] ;  /* 0x0001a800010a7983 */ /* 0x000ea80000300800 */
[----:B------:R-:W2:Y:S04]  /*110b0*/  LDL.LU R80, [R1+0x1a4] ;  /* 0x0001a40001507983 */ /* 0x000ea80000300800 */
[----:B------:R-:W2:Y:S04]  /*110c0*/  LDL.LU R81, [R1+0x190] ;  /* 0x0001900001517983 */ /* 0x000ea80000300800 */
[----:B------:R-:W2:Y:S04]  /*110d0*/  LDL.LU R82, [R1+0x18c] ;  /* 0x00018c0001527983 */ /* 0x000ea80000300800 */
[----:B------:R-:W2:Y:S04]  /*110e0*/  LDL.LU R83, [R1+0x178] ;  /* 0x0001780001537983 */ /* 0x000ea80000300800 */
[----:B------:R-:W2:Y:S04]  /*110f0*/  LDL.LU R84, [R1+0x174] ;  /* 0x0001740001547983 */ /* 0x000ea80000300800 */
[----:B------:R-:W2:Y:S04]  /*11100*/  LDL.LU R85, [R1+0x160] ;  /* 0x0001600001557983 */ /* 0x000ea80000300800 */
[----:B------:R-:W2:Y:S01]  /*11110*/  LDL.LU R91, [R1+0x15c] ;  /* 0x00015c00015b7983 */ /* 0x000ea20000300800 */
[----:B------:R-:W-:-:S04]  /*11120*/  @!UP0 UIADD3 UR8, UPT, UPT, -UR8, 0x100000, URZ ;  /* 0x0010000008088890 */ /* 0x000fc8000fffe1ff */
[----:B------:R-:W-:Y:S02]  /*11130*/  @!UP0 USHF.L.U32 UR9, UR8, 0xb, URZ ;  /* 0x0000000b08098899 */ /* 0x000fe400080006ff */
[----:B------:R-:W-:Y:S01]  /*11140*/  @!UP0 USHF.L.U32 UR8, UR8, 0x1, URZ ;  /* 0x0000000108088899 */ /* 0x000fe200080006ff */
[----:B------:R-:W-:Y:S01]  /*11150*/  VOTEU.ALL UP0, P1 ;  /* 0x0000000000ff7886 */ /* 0x000fe20000800000 */
[----:B------:R-:W-:Y:S04]  /*11160*/  STL [R1+0x2df0], R23 ;  /* 0x002df01701007387 */ /* 0x000fe80000100800 */
[----:B------:R-:W-:Y:S04]  /*11170*/  STL [R1+0x2dec], R18 ;  /* 0x002dec1201007387 */ /* 0x000fe80000100800 */
[----:B------:R-:W-:Y:S02]  /*11180*/  STL.64 [R1+0xfc8], R20 ;  /* 0x000fc81401007387 */ /* 0x000fe40000100a00 */
[----:B------:R0:W1:Y:S02]  /*11190*/  @!UP0 SYNCS.EXCH.64 URZ, [UR76+0x60008], UR8 ;  /* 0x060008084cff85b2 */ /* 0x0000640008000100 */
[----:B------:R-:W-:Y:S04]  /*111a0*/  STL.64 [R1+0xfc0], R16 ;  /* 0x000fc01001007387 */ /* 0x000fe80000100a00 */
[----:B---3--:R3:W-:Y:S04]  /*111b0*/  STS.U16 [R2+UR76+0x400], R0 ;  /* 0x0004000002007988 */ /* 0x0087e8000800044c */
[----:B----4-:R4:W-:Y:S04]  /*111c0*/  STS.U16 [R2+UR76+0x10400], R5 ;  /* 0x0104000502007988 */ /* 0x0109e8000800044c */
[----:B------:R0:W-:Y:S04]  /*111d0*/  STS.U16 [R2+UR76+0x800], R4 ;  /* 0x0008000402007988 */ /* 0x0001e8000800044c */
[----:B---3--:R-:W3:Y:S04]  /*111e0*/  LDL.LU R0, [R1+0x40] ;  /* 0x0000400001007983 */ /* 0x008ee80000300800 */
[----:B----4-:R-:W4:Y:S04]  /*111f0*/  LDL.LU R5, [R1+0x78] ;  /* 0x0000780001057983 */ /* 0x010f280000300800 */
[----:B------:R1:W-:Y:S04]  /*11200*/  STS.U16 [R2+UR76+0x10800], R7 ;  /* 0x0108000702007988 */ /* 0x0003e8000800044c */
[----:B0-----:R-:W4:Y:S04]  /*11210*/  LDL.LU R4, [R1+0x74] ;  /* 0x0000740001047983 */ /* 0x001f280000300800 */
[----:B--2---:R0:W-:Y:S04]  /*11220*/  STS.U16 [R2+UR76+0xc00], R6 ;  /* 0x000c000602007988 */ /* 0x0041e8000800044c */
[----:B-1----:R-:W2:Y:S04]  /*11230*/  LDL.LU R7, [R1+0x228] ;  /* 0x0002280001077983 */ /* 0x002ea80000300800 */
[----:B------:R1:W-:Y:S04]  /*11240*/  STS.U16 [R2+UR76+0x10c00], R11 ;  /* 0x010c000b02007988 */ /* 0x0003e8000800044c */
[----:B0-----:R-:W2:Y:S04]  /*11250*/  LDL.LU R6, [R1+0x21c] ;  /* 0x00021c0001067983 */ /* 0x001ea80000300800 */
[----:B------:R0:W-:Y:S04]  /*11260*/  STS.U16 [R2+UR76+0x1000], R10 ;  /* 0x0010000a02007988 */ /* 0x0001e8000800044c */
        /* <DEDUP_REMOVED lines=11> */
[----:B------:R-:W-:Y:S04]  /*11320*/  STL [R1+0x5a4], R15 ;  /* 0x0005a40f01007387 */ /* 0x000fe80000100800 */
[----:B-1----:R-:W2:Y:S04]  /*11330*/  LDL.LU R84, [R1+0x180] ;  /* 0x0001800001547983 */ /* 0x002ea80000300800 */
[----:B------:R0:W-:Y:S04]  /*11340*/  STS.U16 [R2+UR76+0x1c00], R85 ;  /* 0x001c005502007988 */ /* 0x0001e8000800044c */
[----:B------:R-:W-:Y:S04]  /*11350*/  STL [R1+0x5a0], R14 ;  /* 0x0005a00e01007387 */ /* 0x000fe80000100800 */
[----:B------:R1:W-:Y:S04]  /*11360*/  STS.U16 [R2+UR76+0x11c00], R91 ;  /* 0x011c005b02007988 */ /* 0x0003e8000800044c */
[----:B0-----:R-:W2:Y:S04]  /*11370*/  LDL.LU R85, [R1+0x17c] ;  /* 0x00017c0001557983 */ /* 0x001ea80000300800 */
[----:B-1----:R-:W2:Y:S01]  /*11380*/  LDL.LU R91, [R1+0x168] ;  /* 0x00016800015b7983 */ /* 0x002ea20000300800 */
[----:B------:R-:W-:-:S02]  /*11390*/  VIADD R13, R9, 0xffffff8c ;  /* 0xffffff8c090d7836 */ /* 0x000fc40000000000 */
[----:B------:R-:W-:Y:S01]  /*113a0*/  VIADD R12, R9, 0xffffff8b ;  /* 0xffffff8b090c7836 */ /* 0x000fe20000000000 */
[----:B------:R-:W-:Y:S01]  /*113b0*/  LOP3.LUT R9, R2, 0x10, RZ, 0x3c, !PT ;  /* 0x0000001002097812 */ /* 0x000fe200078e3cff */
[----:B------:R-:W-:Y:S04]  /*113c0*/  STS.U16 [R2+UR76], R22 ;  /* 0x0000001602007988 */ /* 0x000fe8000800044c */
[----:B------:R-:W-:Y:S04]  /*113d0*/  STS.U16 [R2+UR76+0x10000], R19 ;  /* 0x0100001302007988 */ /* 0x000fe8000800044c */
        /* <DEDUP_REMOVED lines=47> */
[----:B---3--:R-:W-:Y:S04]  /*116d0*/  STS.U16 [R2+UR76+0x13800], R0 ;  /* 0x0138000002007988 */ /* 0x008fe8000800044c */
[----:B----4-:R-:W-:Y:S04]  /*116e0*/  STS.U16 [R9+UR76+0x80], R5 ;  /* 0x0000800509007988 */ /* 0x010fe8000800044c */
[----:B------:R-:W-:Y:S04]  /*116f0*/  STS.U16 [R9+UR76+0x10080], R4 ;  /* 0x0100800409007988 */ /* 0x000fe8000800044c */
[----:B--2---:R-:W-:Y:S04]  /*11700*/  STS.U16 [R9+UR76+0x480], R7 ;  /* 0x0004800709007988 */ /* 0x004fe8000800044c */
[----:B------:R-:W-:Y:S04]  /*11710*/  STL [R1+0x24d0], R9 ;  /* 0x0024d00901007387 */ /* 0x000fe80000100800 */
[----:B------:R-:W-:Y:S04]  /*11720*/  STS.U16 [R9+UR76+0x10480], R6 ;  /* 0x0104800609007988 */ /* 0x000fe8000800044c */
[----:B------:R-:W-:Y:S04]  /*11730*/  STS.U16 [R9+UR76+0x880], R11 ;  /* 0x0008800b09007988 */ /* 0x000fe8000800044c */
[----:B------:R-:W-:Y:S04]  /*11740*/  STS.U16 [R9+UR76+0x10880], R10 ;  /* 0x0108800a09007988 */ /* 0x000fe8000800044c */
[----:B------:R0:W-:Y:S04]  /*11750*/  STS.U16 [R9+UR76+0xc80], R80 ;  /* 0x000c805009007988 */ /* 0x0001e8000800044c */
[----:B------:R1:W-:Y:S04]  /*11760*/  STS.U16 [R9+UR76+0x10c80], R81 ;  /* 0x010c805109007988 */ /* 0x0003e8000800044c */
[----:B0-----:R-:W2:Y:S04]  /*11770*/  LDL.LU R80, [R1+0x164] ;  /* 0x0001640001507983 */ /* 0x001ea80000300800 */
[----:B------:R0:W-:Y:S04]  /*11780*/  STS.U16 [R9+UR76+0x1080], R82 ;  /* 0x0010805209007988 */ /* 0x0001e8000800044c */
[----:B-1----:R-:W3:Y:S04]  /*11790*/  LDL.LU R81, [R1+0x150] ;  /* 0x0001500001517983 */ /* 0x002ee80000300800 */
[----:B------:R1:W-:Y:S04]  /*117a0*/  STS.U16 [R9+UR76+0x11080], R83 ;  /* 0x0110805309007988 */ /* 0x0003e8000800044c */
[----:B0-----:R-:W4:Y:S04]  /*117b0*/  LDL.LU R82, [R1+0x14c] ;  /* 0x00014c0001527983 */ /* 0x001f280000300800 */
[----:B------:R0:W-:Y:S04]  /*117c0*/  STS.U16 [R9+UR76+0x1480], R84 ;  /* 0x0014805409007988 */ /* 0x0001e8000800044c */
[----:B-1----:R-:W4:Y:S01]  /*117d0*/  LDL.LU R83, [R1+0x70] ;  /* 0x0000700001537983 */ /* 0x002f220000300800 */
[----:B------:R-:W-:-:S03]  /*117e0*/  ISETP.GE.U32.AND P2, PT, R12, 0x7ffffe8c, PT ;  /* 0x7ffffe8c0c00780c */ /* 0x000fc60003f46070 */
[----:B0-----:R-:W4:Y:S04]  /*117f0*/  LDL.LU R84, [R1+0x6c] ;  /* 0x00006c0001547983 */ /* 0x001f280000300800 */
[----:B------:R0:W-:Y:S04]  /*11800*/  STS.U16 [R9+UR76+0x11480], R85 ;  /* 0x0114805509007988 */ /* 0x0001e8000800044c */
[----:B------:R1:W-:Y:S04]  /*11810*/  STS.U16 [R9+UR76+0x1880], R91 ;  /* 0x0018805b09007988 */ /* 0x0003e8000800044c */
[----:B0-----:R-:W4:Y:S04]  /*11820*/  LDL.LU R85, [R1+0x68] ;  /* 0x0000680001557983 */ /* 0x001f280000300800 */
[----:B-1----:R-:W4:Y:S04]  /*11830*/  LDL.LU R91, [R1+0x64] ;  /* 0x00006400015b7983 */ /* 0x002f280000300800 */
[----:B------:R-:W4:Y:S04]  /*11840*/  LDL.LU R3, [R1+0x60] ;  /* 0x0000600001037983 */ /* 0x000f280000300800 */
        /* <DEDUP_REMOVED lines=22> */
[----:B------:R-:W4:Y:S04]  /*119b0*/  LDL.LU R10, [R1] ;  /* 0x00000000010a7983 */ /* 0x000f280000300800 */
[----:B--2---:R0:W-:Y:S04]  /*119c0*/  STS.U16 [R9+UR76+0x11880], R80 ;  /* 0x0118805009007988 */ /* 0x0041e8000800044c */
[----:B---3--:R1:W-:Y:S04]  /*119d0*/  STS.U16 [R9+UR76+0x1c80], R81 ;  /* 0x001c805109007988 */ /* 0x0083e8000800044c */
[----:B0-----:R-:W2:Y:S04]  /*119e0*/  LDL.LU R80, [R1+0x2e0c] ;  /* 0x002e0c0001507983 */ /* 0x001ea80000300800 */
[----:B----4-:R0:W-:Y:S04]  /*119f0*/  STS.U16 [R9+UR76+0x11c80], R82 ;  /* 0x011c805209007988 */ /* 0x0101e8000800044c */
[----:B-1----:R-:W3:Y:S04]  /*11a00*/  LDL.LU R81, [R1+0x2e08] ;  /* 0x002e080001517983 */ /* 0x002ee80000300800 */
[----:B------:R1:W-:Y:S04]  /*11a10*/  STS.U16 [R9+UR76+0x2080], R83 ;  /* 0x0020805309007988 */ /* 0x0003e8000800044c */
[----:B0-----:R-:W4:Y:S04]  /*11a20*/  LDL.LU R82, [R1+0x2e04] ;  /* 0x002e040001527983 */ /* 0x001f280000300800 */
[----:B------:R0:W-:Y:S04]  /*11a30*/  STS.U16 [R9+UR76+0x12080], R84 ;  /* 0x0120805409007988 */ /* 0x0001e8000800044c */
[----:B-1----:R-:W2:Y:S04]  /*11a40*/  LDL.LU R83, [R1+0x2e00] ;  /* 0x002e000001537983 */ /* 0x002ea80000300800 */
[----:B0-----:R-:W2:Y:S04]  /*11a50*/  LDL.LU R84, [R1+0x2dfc] ;  /* 0x002dfc0001547983 */ /* 0x001ea80000300800 */
[----:B------:R0:W-:Y:S04]  /*11a60*/  STS.U16 [R9+UR76+0x2480], R85 ;  /* 0x0024805509007988 */ /* 0x0001e8000800044c */
[----:B------:R1:W-:Y:S04]  /*11a70*/  STS.U16 [R9+UR76+0x12480], R91 ;  /* 0x0124805b09007988 */ /* 0x0003e8000800044c */
[----:B0-----:R-:W2:Y:S04]  /*11a80*/  LDL.LU R85, [R1+0x2df8] ;  /* 0x002df80001557983 */ /* 0x001ea80000300800 */
[----:B------:R-:W-:Y:S04]  /*11a90*/  STS.U16 [R9+UR76+0x2880], R3 ;  /* 0x0028800309007988 */ /* 0x000fe8000800044c */
[----:B-1----:R-:W2:Y:S04]  /*11aa0*/  LDL.LU R91, [R1+0x2df4] ;  /* 0x002df400015b7983 */ /* 0x002ea80000300800 */
        /* <DEDUP_REMOVED lines=9> */
[----:B------:R0:W-:Y:S04]  /*11b40*/  STS.U16 [R9+UR76+0x3c80], R92 ;  /* 0x003c805c09007988 */ /* 0x0001e8000800044c */
[----:B------:R1:W-:Y:S04]  /*11b50*/  STS.U16 [R9+UR76+0x13c80], R20 ;  /* 0x013c801409007988 */ /* 0x0003e8000800044c */
[----:B------:R0:W-:Y:S04]  /*11b60*/  STS.U16 [R9+UR76+0x4080], R21 ;  /* 0x0040801509007988 */ /* 0x0001e8000800044c */
[----:B------:R0:W-:Y:S04]  /*11b70*/  STS.U16 [R9+UR76+0x14080], R16 ;  /* 0x0140801009007988 */ /* 0x0001e8000800044c */
[----:B------:R0:W-:Y:S04]  /*11b80*/  STS.U16 [R9+UR76+0x4480], R17 ;  /* 0x0044801109007988 */ /* 0x0001e8000800044c */
[----:B------:R-:W-:Y:S04]  /*11b90*/  STS.U16 [R9+UR76+0x14480], R22 ;  /* 0x0144801609007988 */ /* 0x000fe8000800044c */
[----:B------:R-:W-:Y:S04]  /*11ba0*/  STS.U16 [R9+UR76+0x4880], R19 ;  /* 0x0048801309007988 */ /* 0x000fe8000800044c */
[----:B------:R-:W-:Y:S04]  /*11bb0*/  STS.U16 [R9+UR76+0x14880], R0 ;  /* 0x0148800009007988 */ /* 0x000fe8000800044c */
[----:B0-----:R-:W3:Y:S04]  /*11bc0*/  LDL.LU R92, [R1+0x88] ;  /* 0x00008800015c7983 */ /* 0x001ee80000300800 */
[----:B------:R-:W-:Y:S04]  /*11bd0*/  STS.U16 [R9+UR76+0x4c80], R5 ;  /* 0x004c800509007988 */ /* 0x000fe8000800044c */
[----:B-1----:R-:W3:Y:S04]  /*11be0*/  LDL.LU R20, [R1+0x84] ;  /* 0x0000840001147983 */ /* 0x002ee80000300800 */
[----:B------:R-:W-:Y:S04]  /*11bf0*/  STS.U16 [R9+UR76+0x14c80], R4 ;  /* 0x014c800409007988 */ /* 0x000fe8000800044c */
[----:B------:R-:W3:Y:S04]  /*11c00*/  LDL.LU R21, [R1+0x80] ;  /* 0x0000800001157983 */ /* 0x000ee80000300800 */
[----:B------:R-:W-:Y:S04]  /*11c10*/  STS.U16 [R9+UR76+0x5080], R7 ;  /* 0x0050800709007988 */ /* 0x000fe8000800044c */
[----:B------:R-:W3:Y:S04]  /*11c20*/  LDL.LU R16, [R1+0x7c] ;  /* 0x00007c0001107983 */ /* 0x000ee80000300800 */
[----:B------:R0:W-:Y:S04]  /*11c30*/  STS.U16 [R9+UR76+0x15080], R6 ;  /* 0x0150800609007988 */ /* 0x0001e8000800044c */
[----:B------:R-:W3:Y:S04]  /*11c40*/  LDL.LU R17, [R1+0x240] ;  /* 0x0002400001117983 */ /* 0x000ee80000300800 */
[----:B------:R1:W-:Y:S04]  /*11c50*/  STS.U16 [R9+UR76+0x5480], R11 ;  /* 0x0054800b09007988 */ /* 0x0003e8000800044c */
[----:B0-----:R-:W3:Y:S04]  /*11c60*/  LDL.LU R6, [R1+0x234] ;  /* 0x0002340001067983 */ /* 0x001ee80000300800 */
[----:B-1----:R-:W3:Y:S04]  /*11c70*/  LDL.LU R11, [R1+0x230] ;  /* 0x00023000010b7983 */ /* 0x002ee80000300800 */
[----:B------:R0:W-:Y:S04]  /*11c80*/  STS.U16 [R9+UR76+0x15480], R10 ;  /* 0x0154800a09007988 */ /* 0x0001e8000800044c */
[----:B0-----:R-:W3:Y:S01]  /*11c90*/  LDL.LU R10, [R1+0x22c] ;  /* 0x00022c00010a7983 */ /* 0x001ee20000300800 */
[----:B------:R-:W-:-:S03]  /*11ca0*/  LOP3.LUT R3, R2, 0x20, RZ, 0x3c, !PT ;  /* 0x0000002002037812 */ /* 0x000fc600078e3cff */
[----:B------:R-:W3:Y:S04]  /*11cb0*/  LDL.LU R22, [R1+0x1fc] ;  /* 0x0001fc0001167983 */ /* 0x000ee80000300800 */
[----:B------:R-:W3:Y:S04]  /*11cc0*/  LDL.LU R19, [R1+0x1f8] ;  /* 0x0001f80001137983 */ /* 0x000ee80000300800 */
[----:B------:R-:W3:Y:S04]  /*11cd0*/  LDL.LU R0, [R1+0x1bc] ;  /* 0x0001bc0001007983 */ /* 0x000ee80000300800 */
[----:B------:R-:W3:Y:S04]  /*11ce0*/  LDL.LU R5, [R1+0x1b8] ;  /* 0x0001b80001057983 */ /* 0x000ee80000300800 */
[----:B------:R-:W3:Y:S04]  /*11cf0*/  LDL.LU R4, [R1+0x1a0] ;  /* 0x0001a00001047983 */ /* 0x000ee80000300800 */
[----:B------:R-:W3:Y:S04]  /*11d00*/  LDL.LU R7, [R1+0x19c] ;  /* 0x00019c0001077983 */ /* 0x000ee80000300800 */
[----:B------:R-:W-:Y:S04]  /*11d10*/  STL [R1+0x24cc], R3 ;  /* 0x0024cc0301007387 */ /* 0x000fe80000100800 */
[----:B------:R-:W3:Y:S04]  /*11d20*/  LDL.LU R23, [R1+0x188] ;  /* 0x0001880001177983 */ /* 0x000ee80000300800 */
[----:B------:R-:W3:Y:S04]  /*11d30*/  LDL.LU R18, [R1+0x184] ;  /* 0x0001840001127983 */ /* 0x000ee80000300800 */
[----:B--2---:R-:W-:Y:S04]  /*11d40*/  STS.U16 [R9+UR76+0x5880], R91 ;  /* 0x0058805b09007988 */ /* 0x004fe8000800044c */
[----:B------:R-:W-:Y:S04]  /*11d50*/  STS.U16 [R9+UR76+0x15880], R85 ;  /* 0x0158805509007988 */ /* 0x000fe8000800044c */
[----:B------:R-:W-:Y:S04]  /*11d60*/  STS.U16 [R9+UR76+0x5c80], R84 ;  /* 0x005c805409007988 */ /* 0x000fe8000800044c */
[----:B------:R-:W-:Y:S04]  /*11d70*/  STS.U16 [R9+UR76+0x15c80], R83 ;  /* 0x015c805309007988 */ /* 0x000fe8000800044c */
[----:B----4-:R-:W-:Y:S04]  /*11d80*/  STS.U16 [R9+UR76+0x6080], R82 ;  /* 0x0060805209007988 */ /* 0x010fe8000800044c */
[----:B---3--:R-:W-:Y:S04]  /*11d90*/  STS.U16 [R9+UR76+0x16080], R81 ;  /* 0x0160805109007988 */ /* 0x008fe8000800044c */
        /* <DEDUP_REMOVED lines=17> */
[----:B0-----:R-:W2:Y:S04]  /*11eb0*/  LDL.LU R11, [R1+0x170] ;  /* 0x00017000010b7983 */ /* 0x001ea80000300800 */
[----:B------:R-:W3:Y:S04]  /*11ec0*/  LDL.LU R6, [R1+0x16c] ;  /* 0x00016c0001067983 */ /* 0x000ee80000300800 */
        /* <DEDUP_REMOVED lines=9> */
[----:B------:R0:W-:Y:S04]  /*11f60*/  STS.U16 [R3+UR76+0x10500], R10 ;  /* 0x0105000a03007988 */ /* 0x0001e8000800044c */
[----:B------:R-:W4:Y:S04]  /*11f70*/  LDL.LU R16, [R1+0x11c] ;  /* 0x00011c0001107983 */ /* 0x000f280000300800 */
[----:B0-----:R-:W4:Y:S04]  /*11f80*/  LDL.LU R10, [R1+0x118] ;  /* 0x00011800010a7983 */ /* 0x001f280000300800 */
[----:B------:R0:W-:Y:S04]  /*11f90*/  STS.U16 [R3+UR76+0x900], R22 ;  /* 0x0009001603007988 */ /* 0x0001e8000800044c */
[----:B------:R1:W-:Y:S04]  /*11fa0*/  STS.U16 [R3+UR76+0x10900], R19 ;  /* 0x0109001303007988 */ /* 0x0003e8000800044c */
[----:B------:R0:W-:Y:S04]  /*11fb0*/  STS.U16 [R3+UR76+0xd00], R0 ;  /* 0x000d000003007988 */ /* 0x0001e8000800044c */
[----:B------:R0:W-:Y:S04]  /*11fc0*/  STS.U16 [R3+UR76+0x10d00], R5 ;  /* 0x010d000503007988 */ /* 0x0001e8000800044c */
[----:B------:R0:W-:Y:S04]  /*11fd0*/  STS.U16 [R3+UR76+0x1100], R4 ;  /* 0x0011000403007988 */ /* 0x0001e8000800044c */
[----:B------:R-:W4:Y:S04]  /*11fe0*/  LDL.LU R17, [R1+0x114] ;  /* 0x0001140001117983 */ /* 0x000f280000300800 */
[----:B------:R0:W-:Y:S04]  /*11ff0*/  STS.U16 [R3+UR76+0x11100], R7 ;  /* 0x0111000703007988 */ /* 0x0001e8000800044c */
[----:B------:R0:W-:Y:S04]  /*12000*/  STS.U16 [R3+UR76+0x1500], R23 ;  /* 0x0015001703007988 */ /* 0x0001e8000800044c */
[----:B------:R0:W-:Y:S04]  /*12010*/  STS.U16 [R3+UR76+0x11500], R18 ;  /* 0x0115001203007988 */ /* 0x0001e8000800044c */
[----:B------:R-:W4:Y:S04]  /*12020*/  LDL.LU R92, [R1+0x110] ;  /* 0x00011000015c7983 */ /* 0x000f280000300800 */
[----:B------:R-:W4:Y:S04]  /*12030*/  LDL.LU R21, [R1+0x10c] ;  /* 0x00010c0001157983 */ /* 0x000f280000300800 */
        /* <DEDUP_REMOVED lines=8> */
[----:B--2---:R0:W-:Y:S04]  /*120c0*/  STS.U16 [R3+UR76+0x1900], R11 ;  /* 0x0019000b03007988 */ /* 0x0041e8000800044c */
[----:B---3--:R1:W-:Y:S04]  /*120d0*/  STS.U16 [R3+UR76+0x11900], R6 ;  /* 0x0119000603007988 */ /* 0x0083e8000800044c */
[----:B----4-:R-:W-:Y:S04]  /*120e0*/  STS.U16 [R3+UR76+0x1d00], R8 ;  /* 0x001d000803007988 */ /* 0x010fe8000800044c */
[----:B------:R-:W-:Y:S04]  /*120f0*/  STS.U16 [R3+UR76+0x11d00], R12 ;  /* 0x011d000c03007988 */ /* 0x000fe8000800044c */
[----:B------:R-:W-:Y:S04]  /*12100*/  STS.U16 [R3+UR76+0x2100], R9 ;  /* 0x0021000903007988 */ /* 0x000fe8000800044c */
[----:B------:R-:W-:Y:S04]  /*12110*/  STS.U16 [R3+UR76+0x12100], R15 ;  /* 0x0121000f03007988 */ /* 0x000fe8000800044c */
[----:B------:R-:W-:Y:S04]  /*12120*/  STS.U16 [R3+UR76+0x2500], R24 ;  /* 0x0025001803007988 */ /* 0x000fe8000800044c */
[----:B------:R-:W-:Y:S04]  /*12130*/  STS.U16 [R3+UR76+0x12500], R14 ;  /* 0x0125000e03007988 */ /* 0x000fe8000800044c */
[----:B------:R-:W-:Y:S04]  /*12140*/  STS.U16 [R3+UR76+0x2900], R25 ;  /* 0x0029001903007988 */ /* 0x000fe8000800044c */
[----:B------:R-:W-:Y:S04]  /*12150*/  STS.U16 [R3+UR76+0x12900], R93 ;  /* 0x0129005d03007988 */ /* 0x000fe8000800044c */
[----:B0-----:R-:W2:Y:S04]  /*12160*/  LDL.LU R11, [R1+0x2de8] ;  /* 0x002de800010b7983 */ /* 0x001ea80000300800 */
[----:B------:R-:W-:Y:S04]  /*12170*/  STS.U16 [R3+UR76+0x2d00], R20 ;  /* 0x002d001403007988 */ /* 0x000fe8000800044c */
[----:B-1----:R-:W3:Y:S04]  /*12180*/  LDL.LU R6, [R1+0xf0] ;  /* 0x0000f00001067983 */ /* 0x002ee80000300800 */
[----:B------:R-:W-:Y:S04]  /*12190*/  STS.U16 [R3+UR76+0x12d00], R16 ;  /* 0x012d001003007988 */ /* 0x000fe8000800044c */
[----:B------:R0:W-:Y:S04]  /*121a0*/  STS.U16 [R3+UR76+0x3100], R10 ;  /* 0x0031000a03007988 */ /* 0x0001e8000800044c */
[----:B0-----:R-:W4:Y:S04]  /*121b0*/  LDL.LU R10, [R1+0xec] ;  /* 0x0000ec00010a7983 */ /* 0x001f280000300800 */
[----:B------:R-:W2:Y:S04]  /*121c0*/  LDL.LU R12, [R1+0xe8] ;  /* 0x0000e800010c7983 */ /* 0x000ea80000300800 */
[----:B------:R-:W2:Y:S04]  /*121d0*/  LDL.LU R9, [R1+0xe4] ;  /* 0x0000e40001097983 */ /* 0x000ea80000300800 */
[----:B------:R-:W2:Y:S04]  /*121e0*/  LDL.LU R20, [R1+0xe0] ;  /* 0x0000e00001147983 */ /* 0x000ea80000300800 */
[----:B------:R-:W2:Y:S04]  /*121f0*/  LDL.LU R16, [R1+0xdc] ;  /* 0x0000dc0001107983 */ /* 0x000ea80000300800 */
[----:B------:R0:W-:Y:S04]  /*12200*/  STS.U16 [R3+UR76+0x13100], R17 ;  /* 0x0131001103007988 */ /* 0x0001e8000800044c */
[----:B------:R-:W-:Y:S04]  /*12210*/  STS.U16 [R3+UR76+0x3500], R92 ;  /* 0x0035005c03007988 */ /* 0x000fe8000800044c */
[----:B0-----:R-:W2:Y:S04]  /*12220*/  LDL.LU R17, [R1+0xd8] ;  /* 0x0000d80001117983 */ /* 0x001ea80000300800 */
[----:B------:R-:W2:Y:S04]  /*12230*/  LDL.LU R24, [R1+0xcc] ;  /* 0x0000cc0001187983 */ /* 0x000ea80000300800 */
[----:B------:R-:W2:Y:S04]  /*12240*/  LDL.LU R15, [R1+0xc8] ;  /* 0x0000c800010f7983 */ /* 0x000ea80000300800 */
[----:B------:R0:W-:Y:S04]  /*12250*/  STS.U16 [R3+UR76+0x13500], R21 ;  /* 0x0135001503007988 */ /* 0x0001e8000800044c */
[----:B------:R-:W2:Y:S04]  /*12260*/  LDL.LU R25, [R1+0xc4] ;  /* 0x0000c40001197983 */ /* 0x000ea80000300800 */
[----:B0-----:R-:W2:Y:S04]  /*12270*/  LDL.LU R21, [R1+0xc0] ;  /* 0x0000c00001157983 */ /* 0x001ea80000300800 */
[----:B------:R-:W2:Y:S04]  /*12280*/  LDL.LU R14, [R1+0xbc] ;  /* 0x0000bc00010e7983 */ /* 0x000ea80000300800 */
[----:B------:R-:W2:Y:S04]  /*12290*/  LDL.LU R92, [R1+0xb8] ;  /* 0x0000b800015c7983 */ /* 0x000ea80000300800 */
[----:B------:R0:W-:Y:S04]  /*122a0*/  STS.U16 [R3+UR76+0x3900], R22 ;  /* 0x0039001603007988 */ /* 0x0001e8000800044c */
[----:B------:R-:W2:Y:S04]  /*122b0*/  LDL.LU R93, [R1+0xb4] ;  /* 0x0000b400015d7983 */ /* 0x000ea80000300800 */
        /* <DEDUP_REMOVED lines=10> */
[----:B-1----:R-:W2:Y:S04]  /*12360*/  LDL.LU R7, [R1+0x9c] ;  /* 0x00009c0001077983 */ /* 0x002ea80000300800 */
[----:B---3--:R0:W-:Y:S04]  /*12370*/  STS.U16 [R3+UR76+0x4500], R6 ;  /* 0x0045000603007988 */ /* 0x0081e8000800044c */
[----:B0-----:R-:W3:Y:S04]  /*12380*/  LDL.LU R6, [R1+0x98] ;  /* 0x0000980001067983 */ /* 0x001ee80000300800 */
[----:B------:R-:W3:Y:S04]  /*12390*/  LDL.LU R8, [R1+0x94] ;  /* 0x0000940001087983 */ /* 0x000ee80000300800 */
[----:B----4-:R0:W-:Y:S04]  /*123a0*/  STS.U16 [R3+UR76+0x14500], R10 ;  /* 0x0145000a03007988 */ /* 0x0101e8000800044c */
[----:B0-----:R-:W4:Y:S04]  /*123b0*/  LDL.LU R10, [R1+0x2de4] ;  /* 0x002de400010a7983 */ /* 0x001f280000300800 */
[----:B--2---:R-:W-:Y:S04]  /*123c0*/  STS.U16 [R3+UR76+0x4900], R12 ;  /* 0x0049000c03007988 */ /* 0x004fe8000800044c */
[----:B------:R0:W-:Y:S04]  /*123d0*/  STS.U16 [R3+UR76+0x14900], R9 ;  /* 0x0149000903007988 */ /* 0x0001e8000800044c */
[----:B------:R1:W-:Y:S04]  /*123e0*/  STS.U16 [R3+UR76+0x4d00], R20 ;  /* 0x004d001403007988 */ /* 0x0003e8000800044c */
[----:B------:R2:W-:Y:S04]  /*123f0*/  STS.U16 [R3+UR76+0x14d00], R16 ;  /* 0x014d001003007988 */ /* 0x0005e8000800044c */
[----:B0-----:R-:W3:Y:S04]  /*12400*/  LDL.LU R9, [R1+0x140] ;  /* 0x0001400001097983 */ /* 0x001ee80000300800 */
[----:B------:R-:W3:Y:S04]  /*12410*/  LDL.LU R12, [R1+0x250] ;  /* 0x00025000010c7983 */ /* 0x000ee80000300800 */
[----:B-1----:R-:W3:Y:S04]  /*12420*/  LDL.LU R20, [R1+0x24c] ;  /* 0x00024c0001147983 */ /* 0x002ee80000300800 */
[----:B------:R0:W-:Y:S04]  /*12430*/  STS.U16 [R3+UR76+0x5100], R17 ;  /* 0x0051001103007988 */ /* 0x0001e8000800044c */
[----:B--2---:R-:W2:Y:S04]  /*12440*/  LDL.LU R16, [R1+0x248] ;  /* 0x0002480001107983 */ /* 0x004ea80000300800 */
[----:B0-----:R-:W2:Y:S04]  /*12450*/  LDL.LU R17, [R1+0x244] ;  /* 0x0002440001117983 */ /* 0x001ea80000300800 */
[----:B----4-:R0:W-:Y:S04]  /*12460*/  STS.U16 [R3+UR76+0x15100], R10 ;  /* 0x0151000a03007988 */ /* 0x0101e8000800044c */
[----:B------:R1:W-:Y:S04]  /*12470*/  STS.U16 [R3+UR76+0x5500], R11 ;  /* 0x0055000b03007988 */ /* 0x0003e8000800044c */
[----:B------:R4:W-:Y:S04]  /*12480*/  STS.U16 [R3+UR76+0x15500], R24 ;  /* 0x0155001803007988 */ /* 0x0009e8000800044c */
[----:B0-----:R-:W2:Y:S04]  /*12490*/  LDL.LU R10, [R1+0x1ec] ;  /* 0x0001ec00010a7983 */ /* 0x001ea80000300800 */
[----:B-1----:R-:W2:Y:S04]  /*124a0*/  LDL.LU R11, [R1+0x1e8] ;  /* 0x0001e800010b7983 */ /* 0x002ea80000300800 */
[----:B----4-:R-:W4:Y:S04]  /*124b0*/  LDL.LU R24, [R1+0x2de0] ;  /* 0x002de00001187983 */ /* 0x010f280000300800 */
[----:B------:R0:W-:Y:S04]  /*124c0*/  STS.U16 [R3+UR76+0x5900], R15 ;  /* 0x0059000f03007988 */ /* 0x0001e8000800044c */
[----:B------:R1:W-:Y:S04]  /*124d0*/  STS.U16 [R3+UR76+0x15900], R25 ;  /* 0x0159001903007988 */ /* 0x0003e8000800044c */
[----:B------:R3:W-:Y:S04]  /*124e0*/  STS.U16 [R3+UR76+0x5d00], R21 ;  /* 0x005d001503007988 */ /* 0x0007e8000800044c */
[----:B0-----:R-:W2:Y:S04]  /*124f0*/  LDL.LU R15, [R1+0x2ddc] ;  /* 0x002ddc00010f7983 */ /* 0x001ea80000300800 */
[----:B-1----:R-:W2:Y:S04]  /*12500*/  LDL.LU R25, [R1+0x2dd8] ;  /* 0x002dd80001197983 */ /* 0x002ea80000300800 */
[----:B---3--:R-:W3:Y:S04]  /*12510*/  LDL.LU R21, [R1+0x1d8] ;  /* 0x0001d80001157983 */ /* 0x008ee80000300800 */
[----:B------:R0:W-:Y:S04]  /*12520*/  STS.U16 [R3+UR76+0x15d00], R14 ;  /* 0x015d000e03007988 */ /* 0x0001e8000800044c */
[----:B------:R1:W-:Y:S04]  /*12530*/  STS.U16 [R3+UR76+0x6100], R92 ;  /* 0x0061005c03007988 */ /* 0x0003e8000800044c */
[----:B------:R1:W-:Y:S04]  /*12540*/  STS.U16 [R3+UR76+0x16100], R93 ;  /* 0x0161005d03007988 */ /* 0x0003e8000800044c */
[----:B0-----:R-:W2:Y:S04]  /*12550*/  LDL.LU R14, [R1+0x2dd4] ;  /* 0x002dd400010e7983 */ /* 0x001ea80000300800 */
[----:B-1----:R-:W2:Y:S04]  /*12560*/  LDL.LU R92, [R1+0x2dd0] ;  /* 0x002dd000015c7983 */ /* 0x002ea80000300800 */
[----:B------:R-:W2:Y:S04]  /*12570*/  LDL.LU R93, [R1+0x2dcc] ;  /* 0x002dcc00015d7983 */ /* 0x000ea80000300800 */
        /* <DEDUP_REMOVED lines=13> */
[----:B0-----:R-:W2:Y:S04]  /*12650*/  LDL.LU R6, [R1+0x2db0] ;  /* 0x002db00001067983 */ /* 0x001ea80000300800 */
[----:B------:R-:W-:Y:S04]  /*12660*/  STS.U16 [R3+UR76+0x17100], R8 ;  /* 0x0171000803007988 */ /* 0x000fe8000800044c */
[----:B--2---:R0:W-:Y:S04]  /*12670*/  STS.U16 [R3+UR76+0x7500], R6 ;  /* 0x0075000603007988 */ /* 0x0041e8000800044c */
[----:B------:R1:W-:Y:S04]  /*12680*/  STS.U16 [R3+UR76+0x17500], R7 ;  /* 0x0175000703007988 */ /* 0x0003e8000800044c */
[----:B------:R2:W-:Y:S04]  /*12690*/  STS.U16 [R3+UR76+0x7900], R4 ;  /* 0x0079000403007988 */ /* 0x0005e8000800044c */
[----:B0-----:R-:W3:Y:S04]  /*126a0*/  LDL.LU R6, [R1+0x2dac] ;  /* 0x002dac0001067983 */ /* 0x001ee80000300800 */
[----:B-1----:R-:W3:Y:S04]  /*126b0*/  LDL.LU R7, [R1+0x2da8] ;  /* 0x002da80001077983 */ /* 0x002ee80000300800 */
[----:B--2---:R-:W2:Y:S04]  /*126c0*/  LDL.LU R4, [R1+0x2da4] ;  /* 0x002da40001047983 */ /* 0x004ea80000300800 */
[----:B------:R0:W-:Y:S04]  /*126d0*/  STS.U16 [R3+UR76+0x17900], R5 ;  /* 0x0179000503007988 */ /* 0x0001e8000800044c */
[----:B0-----:R-:W3:Y:S01]  /*126e0*/  LDL.LU R5, [R1+0x2da0] ;  /* 0x002da00001057983 */ /* 0x001ee20000300800 */
[----:B------:R-:W-:-:S02]  /*126f0*/  LOP3.LUT R8, R2, 0x30, RZ, 0x3c, !PT ;  /* 0x0000003002087812 */ /* 0x000fc400078e3cff */
[----:B------:R-:W-:Y:S01]  /*12700*/  ISETP.GE.U32.AND P0, PT, R13, 0x7ffffe8d, PT ;  /* 0x7ffffe8d0d00780c */ /* 0x000fe20003f06070 */
[----:B------:R0:W-:Y:S04]  /*12710*/  STS.U16 [R3+UR76+0x7d00], R9 ;  /* 0x007d000903007988 */ /* 0x0001e8000800044c */
[----:B------:R1:W-:Y:S04]  /*12720*/  STS.U16 [R3+UR76+0x17d00], R0 ;  /* 0x017d000003007988 */ /* 0x0003e8000800044c */
[----:B------:R-:W-:Y:S01]  /*12730*/  STS.U16 [R8+UR76+0x180], R12 ;  /* 0x0001800c08007988 */ /* 0x000fe2000800044c */
[----:B0-----:R-:W0:Y:S03]  /*12740*/  LDC R9, c[0x0][0x3a0] ;  /* 0x0000e800ff097b82 */ /* 0x001e260000000800 */
[----:B------:R-:W-:Y:S01]  /*12750*/  STS.U16 [R8+UR76+0x10180], R20 ;  /* 0x0101801408007988 */ /* 0x000fe2000800044c */
[----:B-1----:R-:W-:-:S03]  /*12760*/  IMAD R3, R90, 0x73, RZ ;  /* 0x000000735a037824 */ /* 0x002fc600078e02ff */
[----:B------:R-:W-:Y:S04]  /*12770*/  STS.U16 [R8+UR76+0x580], R16 ;  /* 0x0005801008007988 */ /* 0x000fe8000800044c */
[----:B------:R1:W-:Y:S04]  /*12780*/  STS.U16 [R8+UR76+0x10580], R17 ;  /* 0x0105801108007988 */ /* 0x0003e8000800044c */
[----:B------:R-:W-:Y:S04]  /*12790*/  STS.U16 [R8+UR76+0x980], R10 ;  /* 0x0009800a08007988 */ /* 0x000fe8000800044c */
[----:B------:R4:W-:Y:S01]  /*127a0*/  STS.U16 [R8+UR76+0x10980], R11 ;  /* 0x0109800b08007988 */ /* 0x0009e2000800044c */
[----:B-1----:R-:W-:-:S03]  /*127b0*/  IMAD.WIDE R16, R3, 0x2, R88 ;  /* 0x0000000203107825 */ /* 0x002fc600078e0258 */
[----:B------:R-:W-:Y:S04]  /*127c0*/  STL [R1+0x24c8], R8 ;  /* 0x0024c80801007387 */ /* 0x000fe80000100800 */
[----:B------:R-:W3:Y:S01]  /*127d0*/  LDL.LU R0, [R1+0x2d9c] ;  /* 0x002d9c0001007983 */ /* 0x000ee20000300800 */
[----:B----4-:R-:W-:Y:S01]  /*127e0*/  IMAD.WIDE R10, R3, 0x2, R86 ;  /* 0x00000002030a7825 */ /* 0x010fe200078e0256 */
[----:B--2---:R-:W-:-:S06]  /*127f0*/  PRMT R4, RZ, 0x7610, R4 ;  /* 0x00007610ff047816 */ /* 0x004fcc0000000004 */
[----:B------:R-:W2:Y:S01]  /*12800*/  @!P0 LDG.E.U16 R4, desc[UR6][R10.64] ;  /* 0x000000060a048981 */ /* 0x000ea2000c1e1500 */
[----:B---3--:R-:W-:-:S06]  /*12810*/  PRMT R5, RZ, 0x7610, R5 ;  /* 0x00007610ff057816 */ /* 0x008fcc0000000005 */
[----:B------:R1:W3:Y:S01]  /*12820*/  @!P0 LDG.E.U16 R5, desc[UR6][R16.64] ;  /* 0x0000000610058981 */ /* 0x0002e2000c1e1500 */
[----:B0-----:R-:W-:-:S03]  /*12830*/  VIADD R3, R9, 0xffffff8a ;  /* 0xffffff8a09037836 */ /* 0x001fc60000000000 */
[----:B------:R-:W-:Y:S02]  /*12840*/  STS.U16 [R8+UR76+0xd80], R21 ;  /* 0x000d801508007988 */ /* 0x000fe4000800044c */
[----:B------:R-:W-:Y:S01]  /*12850*/  ISETP.GE.U32.AND P0, PT, R3, 0x7ffffe8b, PT ;  /* 0x7ffffe8b0300780c */ /* 0x000fe20003f06070 */
[C---:B------:R-:W-:Y:S01]  /*12860*/  IMAD R3, R90.reuse, 0x74, RZ ;  /* 0x000000745a037824 */ /* 0x040fe200078e02ff */
[----:B------:R-:W-:Y:S01]  /*12870*/  STL.64 [R1+0xf88], R16 ;  /* 0x000f881001007387 */ /* 0x000fe20000100a00 */
[----:B------:R-:W-:Y:S02]  /*12880*/  PRMT R92, RZ, 0x7610, R92 ;  /* 0x00007610ff5c7816 */ /* 0x000fe4000000005c */
[----:B------:R-:W-:Y:S02]  /*12890*/  PRMT R93, RZ, 0x7610, R93 ;  /* 0x00007610ff5d7816 */ /* 0x000fe4000000005d */
[----:B------:R-:W-:Y:S02]  /*128a0*/  PRMT R6, RZ, 0x7610, R6 ;  /* 0x00007610ff067816 */ /* 0x000fe40000000006 */
[----:B------:R-:W-:Y:S01]  /*128b0*/  PRMT R7, RZ, 0x7610, R7 ;  /* 0x00007610ff077816 */ /* 0x000fe20000000007 */
[----:B------:R0:W-:Y:S04]  /*128c0*/  STS.U16 [R8+UR76+0x10d80], R0 ;  /* 0x010d800008007988 */ /* 0x0001e8000800044c */
[----:B0-----:R-:W4:Y:S01]  /*128d0*/  LDL.LU R0, [R1+0x2d98] ;  /* 0x002d980001007983 */ /* 0x001f220000300800 */
[----:B------:R-:W-:-:S03]  /*128e0*/  IMAD R8, R90, 0x75, RZ ;  /* 0x000000755a087824 */ /* 0x000fc600078e02ff */
[----:B------:R0:W-:Y:S01]  /*128f0*/  STL.64 [R1+0xf80], R10 ;  /* 0x000f800a01007387 */ /* 0x0001e20000100a00 */
[----:B-1----:R-:W-:-:S04]  /*12900*/  IMAD.WIDE R16, R8, 0x2, R86 ;  /* 0x0000000208107825 */ /* 0x002fc800078e0256 */
[--C-:B------:R-:W-:Y:S01]  /*12910*/  IMAD.WIDE R20, R8, 0x2, R88.reuse ;  /* 0x0000000208147825 */ /* 0x100fe200078e0258 */
[----:B------:R-:W4:Y:S04]  /*12920*/  @!P0 LDG.E.U16 R6, desc[UR6][R16.64] ;  /* 0x0000000610068981 */ /* 0x000f28000c1e1500 */
[----:B------:R1:W4:Y:S01]  /*12930*/  @!P0 LDG.E.U16 R7, desc[UR6][R20.64] ;  /* 0x0000000614078981 */ /* 0x000322000c1e1500 */
[----:B0-----:R-:W-:-:S05]  /*12940*/  IMAD.WIDE R10, R3, 0x2, R88 ;  /* 0x00000002030a7825 */ /* 0x001fca00078e0258 */
[----:B------:R-:W4:Y:S04]  /*12950*/  @!P2 LDG.E.U16 R93, desc[UR6][R10.64] ;  /* 0x000000060a5da981 */ /* 0x000f28000c1e1500 */
[----:B--2---:R-:W-:Y:S04]  /*12960*/  STL [R1+0x9c], R4 ;  /* 0x00009c0401007387 */ /* 0x004fe80000100800 */
[----:B---3--:R0:W-:Y:S04]  /*12970*/  STL [R1+0xa0], R5 ;  /* 0x0000a00501007387 */ /* 0x0081e80000100800 */
[----:B------:R2:W-:Y:S01]  /*12980*/  STL.64 [R1+0xf78], R10 ;  /* 0x000f780a01007387 */ /* 0x0005e20000100a00 */
[----:B0-----:R-:W-:-:S05]  /*12990*/  IMAD.WIDE R4, R3, 0x2, R86 ;  /* 0x0000000203047825 */ /* 0x001fca00078e0256 */
[----:B------:R-:W3:Y:S04]  /*129a0*/  @!P2 LDG.E.U16 R92, desc[UR6][R4.64] ;  /* 0x00000006045ca981 */ /* 0x000ee8000c1e1500 */
[----:B------:R0:W-:Y:S04]  /*129b0*/  STL.64 [R1+0xf70], R4 ;  /* 0x000f700401007387 */ /* 0x0001e80000100a00 */
[----:B--2---:R-:W2:Y:S04]  /*129c0*/  LDL.LU.64 R10, [R1+0x2d90] ;  /* 0x002d9000010a7983 */ /* 0x004ea80000300a00 */
[----:B0-----:R-:W2:Y:S01]  /*129d0*/  LDL.LU.64 R4, [R1+0x2d88] ;  /* 0x002d880001047983 */ /* 0x001ea20000300a00 */
[----:B------:R-:W-:-:S02]  /*129e0*/  VIADD R3, R9, 0xffffff88 ;  /* 0xffffff8809037836 */ /* 0x000fc40000000000 */
[----:B------:R-:W-:-:S03]  /*129f0*/  VIADD R12, R9, 0xffffff89 ;  /* 0xffffff89090c7836 */ /* 0x000fc60000000000 */
[----:B------:R-:W-:Y:S01]  /*12a00*/  ISETP.GE.U32.AND P0, PT, R3, 0x7ffffe89, PT ;  /* 0x7ffffe890300780c */ /* 0x000fe20003f06070 */
[----:B------:R-:W-:Y:S01]  /*12a10*/  IMAD R3, R90, 0x76, RZ ;  /* 0x000000765a037824 */ /* 0x000fe200078e02ff */
[----:B------:R-:W-:Y:S01]  /*12a20*/  ISETP.GE.U32.AND P2, PT, R12, 0x7ffffe8a, PT ;  /* 0x7ffffe8a0c00780c */ /* 0x000fe20003f46070 */
[----:B------:R1:W-:Y:S01]  /*12a30*/  STL.64 [R1+0xf68], R20 ;  /* 0x000f681401007387 */ /* 0x0003e20000100a00 */
[----:B------:R-:W-:-:S03]  /*12a40*/  IMAD R8, R90, 0x77, RZ ;  /* 0x000000775a087824 */ /* 0x000fc600078e02ff */
[----:B------:R0:W-:Y:S01]  /*12a50*/  STL.64 [R1+0xf60], R16 ;  /* 0x000f601001007387 */ /* 0x0001e20000100a00 */
[----:B----4-:R-:W-:Y:S01]  /*12a60*/  PRMT R0, RZ, 0x7610, R0 ;  /* 0x00007610ff007816 */ /* 0x010fe20000000000 */
[----:B-1----:R-:W-:-:S04]  /*12a70*/  IMAD.WIDE R20, R3, 0x2, R88 ;  /* 0x0000000203147825 */ /* 0x002fc800078e0258 */
[----:B0-----:R-:W-:Y:S02]  /*12a80*/  IMAD.WIDE R16, R8, 0x2, R88 ;  /* 0x0000000208107825 */ /* 0x001fe400078e0258 */
[----:B------:R-:W4:Y:S04]  /*12a90*/  @!P2 LDG.E.U16 R0, desc[UR6][R20.64] ;  /* 0x000000061400a981 */ /* 0x000f28000c1e1500 */
[----:B---3--:R-:W-:Y:S04]  /*12aa0*/  STL [R1+0x24], R92 ;  /* 0x0000245c01007387 */ /* 0x008fe80000100800 */
[----:B------:R-:W-:Y:S04]  /*12ab0*/  STL [R1+0x28], R93 ;  /* 0x0000285d01007387 */ /* 0x000fe80000100800 */
[----:B------:R-:W-:Y:S04]  /*12ac0*/  STL.64 [R1+0xf58], R20 ;  /* 0x000f581401007387 */ /* 0x000fe80000100a00 */
[----:B------:R-:W-:Y:S01]  /*12ad0*/  STL [R1+0x94], R6 ;  /* 0x0000940601007387 */ /* 0x000fe20000100800 */
[----:B--2---:R-:W-:-:S03]  /*12ae0*/  PRMT R4, RZ, 0x7610, R4 ;  /* 0x00007610ff047816 */ /* 0x004fc60000000004 */
[----:B------:R0:W-:Y:S01]  /*12af0*/  STL [R1+0x98], R7 ;  /* 0x0000980701007387 */ /* 0x0001e20000100800 */
[----:B------:R-:W-:-:S06]  /*12b00*/  PRMT R5, RZ, 0x7610, R5 ;  /* 0x00007610ff057816 */ /* 0x000fcc0000000005 */
[----:B------:R-:W2:Y:S01]  /*12b10*/  @!P0 LDG.E.U16 R5, desc[UR6][R16.64] ;  /* 0x0000000610058981 */ /* 0x000ea2000c1e1500 */
[----:B0-----:R-:W-:-:S05]  /*12b20*/  IMAD.WIDE R6, R8, 0x2, R86 ;  /* 0x0000000208067825 */ /* 0x001fca00078e0256 */
[----:B------:R-:W3:Y:S01]  /*12b30*/  @!P0 LDG.E.U16 R4, desc[UR6][R6.64] ;  /* 0x0000000606048981 */ /* 0x000ee2000c1e1500 */
[----:B------:R-:W-:Y:S01]  /*12b40*/  PRMT R11, RZ, 0x7610, R11 ;  /* 0x00007610ff0b7816 */ /* 0x000fe2000000000b */
[----:B------:R-:W-:-:S04]  /*12b50*/  IMAD.WIDE R92, R3, 0x2, R86 ;  /* 0x00000002035c7825 */ /* 0x000fc800078e0256 */
[C---:B------:R-:W-:Y:S02]  /*12b60*/  VIADD R12, R9.reuse, 0xffffff84 ;  /* 0xffffff84090c7836 */ /* 0x040fe40000000000 */
[----:B------:R-:W-:Y:S01]  /*12b70*/  VIADD R3, R9, 0xffffff83 ;  /* 0xffffff8309037836 */ /* 0x000fe20000000000 */
[----:B------:R0:W-:Y:S04]  /*12b80*/  STL.64 [R1+0xf50], R92 ;  /* 0x000f505c01007387 */ /* 0x0001e80000100a00 */
[----:B------:R0:W2:Y:S01]  /*12b90*/  @!P2 LDG.E.U16 R11, desc[UR6][R92.64] ;  /* 0x000000065c0ba981 */ /* 0x0000a2000c1e1500 */
[----:B------:R-:W-:Y:S02]  /*12ba0*/  ISETP.GE.U32.AND P2, PT, R12, 0x7ffffe85, PT ;  /* 0x7ffffe850c00780c */ /* 0x000fe40003f46070 */
[----:B------:R-:W-:Y:S01]  /*12bb0*/  ISETP.GE.U32.AND P0, PT, R3, 0x7ffffe84, PT ;  /* 0x7ffffe840300780c */ /* 0x000fe20003f06070 */
[----:B------:R-:W2:Y:S01]  /*12bc0*/  LDL.LU.64 R20, [R1+0x2d80] ;  /* 0x002d800001147983 */ /* 0x000ea20000300a00 */
[----:B------:R-:W-:-:S03]  /*12bd0*/  IMAD R3, R90, 0x7b, RZ ;  /* 0x0000007b5a037824 */ /* 0x000fc600078e02ff */
[----:B----4-:R1:W-:Y:S01]  /*12be0*/  STL [R1+0x1f4], R0 ;  /* 0x0001f40001007387 */ /* 0x0103e20000100800 */
[----:B------:R-:W-:Y:S01]  /*12bf0*/  IMAD R8, R90, 0x7c, RZ ;  /* 0x0000007c5a087824 */ /* 0x000fe200078e02ff */
[----:B------:R-:W-:Y:S01]  /*12c00*/  PRMT R57, RZ, 0x7610, R57 ;  /* 0x00007610ff397816 */ /* 0x000fe20000000039 */
[----:B0-----:R-:W-:Y:S01]  /*12c10*/  IMAD.WIDE R92, R3, 0x2, R86 ;  /* 0x00000002035c7825 */ /* 0x001fe200078e0256 */
[----:B------:R-:W-:Y:S01]  /*12c20*/  PRMT R91, RZ, 0x7610, R91 ;  /* 0x00007610ff5b7816 */ /* 0x000fe2000000005b */
[----:B-1----:R-:W4:Y:S04]  /*12c30*/  LDL.LU R0, [R1+0x2d78] ;  /* 0x002d780001007983 */ /* 0x002f280000300800 */
[----:B------:R0:W-:Y:S04]  /*12c40*/  STL.64 [R1+0xf48], R16 ;  /* 0x000f481001007387 */ /* 0x0001e80000100a00 */
[----:B------:R1:W-:Y:S01]  /*12c50*/  STL.64 [R1+0xf40], R6 ;  /* 0x000f400601007387 */ /* 0x0003e20000100a00 */
[----:B------:R-:W-:Y:S01]  /*12c60*/  PRMT R10, RZ, 0x7610, R10 ;  /* 0x00007610ff0a7816 */ /* 0x000fe2000000000a */
[----:B0-----:R-:W-:-:S04]  /*12c70*/  IMAD.WIDE R16, R8, 0x2, R88 ;  /* 0x0000000208107825 */ /* 0x001fc800078e0258 */
[----:B-1----:R-:W-:Y:S01]  /*12c80*/  IMAD.WIDE R6, R8, 0x2, R86 ;  /* 0x0000000208067825 */ /* 0x002fe200078e0256 */
[----:B------:R-:W4:Y:S04]  /*12c90*/  @!P0 LDG.E.U16 R10, desc[UR6][R16.64] ;  /* 0x00000006100a8981 */ /* 0x000f28000c1e1500 */
[----:B------:R-:W4:Y:S04]  /*12ca0*/  @!P0 LDG.E.U16 R91, desc[UR6][R6.64] ;  /* 0x00000006065b8981 */ /* 0x000f28000c1e1500 */
[----:B---3--:R-:W-:Y:S04]  /*12cb0*/  STL [R1+0x50c], R4 ;  /* 0x00050c0401007387 */ /* 0x008fe80000100800 */
[----:B--2---:R0:W-:Y:S02]  /*12cc0*/  STL [R1+0x510], R5 ;  /* 0x0005100501007387 */ /* 0x0041e40000100800 */
[----:B0-----:R-:W-:-:S05]  /*12cd0*/  IMAD.WIDE R4, R3, 0x2, R88 ;  /* 0x0000000203047825 */ /* 0x001fca00078e0258 */
[----:B------:R0:W-:Y:S04]  /*12ce0*/  STL.64 [R1+0xf08], R4 ;  /* 0x000f080401007387 */ /* 0x0001e80000100a00 */
[----:B------:R1:W-:Y:S04]  /*12cf0*/  STL.64 [R1+0xf00], R92 ;  /* 0x000f005c01007387 */ /* 0x0003e80000100a00 */
[----:B------:R-:W2:Y:S04]  /*12d00*/  @!P2 LDG.E.U16 R57, desc[UR6][R4.64] ;  /* 0x000000060439a981 */ /* 0x000ea8000c1e1500 */
[----:B0-----:R-:W3:Y:S01]  /*12d10*/  LDL.LU.64 R4, [R1+0x2d70] ;  /* 0x002d700001047983 */ /* 0x001ee20000300a00 */
[----:B------:R-:W-:Y:S01]  /*12d20*/  PRMT R56, RZ, 0x7610, R56 ;  /* 0x00007610ff387816 */ /* 0x000fe20000000038 */
[----:B------:R-:W-:-:S02]  /*12d30*/  VIADD R3, R9, 0xffffff81 ;  /* 0xffffff8109037836 */ /* 0x000fc40000000000 */
[----:B------:R-:W-:-:S03]  /*12d40*/  VIADD R12, R9, 0xffffff82 ;  /* 0xffffff82090c7836 */ /* 0x000fc60000000000 */
[----:B------:R1:W2:Y:S01]  /*12d50*/  @!P2 LDG.E.U16 R56, desc[UR6][R92.64] ;  /* 0x000000065c38a981 */ /* 0x0002a2000c1e1500 */
[----:B------:R-:W-:Y:S02]  /*12d60*/  ISETP.GE.U32.AND P0, PT, R3, 0x7ffffe82, PT ;  /* 0x7ffffe820300780c */ /* 0x000fe40003f06070 */
[----:B------:R-:W-:Y:S01]  /*12d70*/  ISETP.GE.U32.AND P2, PT, R12, 0x7ffffe83, PT ;  /* 0x7ffffe830c00780c */ /* 0x000fe20003f46070 */
[----:B------:R0:W-:Y:S01]  /*12d80*/  STL.64 [R1+0xef8], R16 ;  /* 0x000ef81001007387 */ /* 0x0001e20000100a00 */
[C---:B------:R-:W-:Y:S02]  /*12d90*/  IMAD R3, R90.reuse, 0x7d, RZ ;  /* 0x0000007d5a037824 */ /* 0x040fe400078e02ff */
[----:B------:R-:W-:Y:S01]  /*12da0*/  IMAD R8, R90, 0x7e, RZ ;  /* 0x0000007e5a087824 */ /* 0x000fe200078e02ff */
[----:B------:R0:W-:Y:S01]  /*12db0*/  STL.64 [R1+0xef0], R6 ;  /* 0x000ef00601007387 */ /* 0x0001e20000100a00 */
[----:B------:R-:W-:Y:S01]  /*12dc0*/  PRMT R21, RZ, 0x7610, R21 ;  /* 0x00007610ff157816 */ /* 0x000fe20000000015 */
[----:B-1----:R-:W-:-:S02]  /*12dd0*/  IMAD.WIDE R92, R3, 0x2, R88 ;  /* 0x00000002035c7825 */ /* 0x002fc400078e0258 */
[----:B----4-:R-:W-:Y:S01]  /*12de0*/  STL [R1+0x2c38], R91 ;  /* 0x002c385b01007387 */ /* 0x010fe20000100800 */
[----:B------:R-:W-:-:S03]  /*12df0*/  PRMT R20, RZ, 0x7610, R20 ;  /* 0x00007610ff147816 */ /* 0x000fc60000000014 */
[----:B------:R-:W-:Y:S01]  /*12e00*/  STL [R1+0x1f0], R11 ;  /* 0x0001f00b01007387 */ /* 0x000fe20000100800 */
[----:B0-----:R-:W-:-:S03]  /*12e10*/  IMAD.WIDE R16, R3, 0x2, R86 ;  /* 0x0000000203107825 */ /* 0x001fc600078e0256 */
[----:B------:R0:W-:Y:S01]  /*12e20*/  STL [R1+0x20], R10 ;  /* 0x0000200a01007387 */ /* 0x0001e20000100800 */
[----:B------:R-:W-:-:S03]  /*12e30*/  IMAD.WIDE R6, R8, 0x2, R86 ;  /* 0x0000000208067825 */ /* 0x000fc600078e0256 */
[----:B------:R1:W-:Y:S04]  /*12e40*/  STL.64 [R1+0xee8], R92 ;  /* 0x000ee85c01007387 */ /* 0x0003e80000100a00 */
[----:B------:R-:W4:Y:S01]  /*12e50*/  @!P2 LDG.E.U16 R21, desc[UR6][R92.64] ;  /* 0x000000065c15a981 */ /* 0x000f22000c1e1500 */
[----:B0-----:R-:W-:-:S03]  /*12e60*/  IMAD.WIDE R10, R8, 0x2, R88 ;  /* 0x00000002080a7825 */ /* 0x001fc600078e0258 */
[----:B------:R0:W-:Y:S04]  /*12e70*/  STL.64 [R1+0xee0], R16 ;  /* 0x000ee01001007387 */ /* 0x0001e80000100a00 */
[----:B------:R0:W2:Y:S04]  /*12e80*/  @!P2 LDG.E.U16 R20, desc[UR6][R16.64] ;  /* 0x000000061014a981 */ /* 0x0000a8000c1e1500 */
[----:B-1----:R-:W2:Y:S04]  /*12e90*/  LDL.LU.64 R92, [R1+0x2d68] ;  /* 0x002d6800015c7983 */ /* 0x002ea80000300a00 */
[----:B0-----:R-:W2:Y:S01]  /*12ea0*/  LDL.LU.64 R16, [R1+0x2d60] ;  /* 0x002d600001107983 */ /* 0x001ea20000300a00 */
[----:B---3--:R-:W-:-:S02]  /*12eb0*/  PRMT R4, RZ, 0x7610, R4 ;  /* 0x00007610ff047816 */ /* 0x008fc40000000004 */
[----:B------:R-:W-:-:S04]  /*12ec0*/  PRMT R5, RZ, 0x7610, R5 ;  /* 0x00007610ff057816 */ /* 0x000fc80000000005 */
[----:B------:R-:W3:Y:S04]  /*12ed0*/  @!P0 LDG.E.U16 R4, desc[UR6][R6.64] ;  /* 0x0000000606048981 */ /* 0x000ee8000c1e1500 */
[----:B------:R-:W4:Y:S01]  /*12ee0*/  @!P0 LDG.E.U16 R5, desc[UR6][R10.64] ;  /* 0x000000060a058981 */ /* 0x000f22000c1e1500 */
[C---:B------:R-:W-:Y:S02]  /*12ef0*/  VIADD R12, R9.reuse, 0xffffff80 ;  /* 0xffffff80090c7836 */ /* 0x040fe40000000000 */
[----:B------:R-:W-:Y:S01]  /*12f00*/  VIADD R3, R9, 0xffffff7c ;  /* 0xffffff7c09037836 */ /* 0x000fe20000000000 */
[----:B------:R-:W-:Y:S02]  /*12f10*/  STL.64 [R1+0xed8], R10 ;  /* 0x000ed80a01007387 */ /* 0x000fe40000100a00 */
[----:B------:R-:W-:-:S02]  /*12f20*/  ISETP.GE.U32.AND P2, PT, R12, 0x7ffffe81, PT ;  /* 0x7ffffe810c00780c */ /* 0x000fc40003f46070 */
[----:B------:R-:W-:Y:S01]  /*12f30*/  ISETP.GE.U32.AND P0, PT, R3, 0x7ffffe7d, PT ;  /* 0x7ffffe7d0300780c */ /* 0x000fe20003f06070 */
[----:B------:R-:W-:Y:S01]  /*12f40*/  STL.64 [R1+0xed0], R6 ;  /* 0x000ed00601007387 */ /* 0x000fe20000100a00 */
[----:B------:R-:W-:Y:S01]  /*12f50*/  IMAD R3, R90, 0x7f, RZ ;  /* 0x0000007f5a037824 */ /* 0x000fe200078e02ff */
[----:B--2---:R-:W-:Y:S02]  /*12f60*/  PRMT R17, RZ, 0x7610, R17 ;  /* 0x00007610ff117816 */ /* 0x004fe40000000011 */
[----:B------:R-:W-:Y:S01]  /*12f70*/  PRMT R16, RZ, 0x7610, R16 ;  /* 0x00007610ff107816 */ /* 0x000fe20000000010 */
[----:B---3--:R-:W-:Y:S04]  /*12f80*/  STL [R1+0x1e8], R4 ;  /* 0x0001e80401007387 */ /* 0x008fe80000100800 */
[----:B----4-:R0:W-:Y:S04]  /*12f90*/  STL [R1+0x1ec], R5 ;  /* 0x0001ec0501007387 */ /* 0x0101e80000100800 */
[----:B------:R-:W-:Y:S04]  /*12fa0*/  STL [R1+0x8c], R20 ;  /* 0x00008c1401007387 */ /* 0x000fe80000100800 */
[----:B------:R1:W-:Y:S01]  /*12fb0*/  STL [R1+0x90], R21 ;  /* 0x0000901501007387 */ /* 0x0003e20000100800 */
[----:B0-----:R-:W-:-:S04]  /*12fc0*/  IMAD.WIDE R4, R3, 0x2, R88 ;  /* 0x0000000203047825 */ /* 0x001fc800078e0258 */
[----:B-1----:R-:W-:Y:S01]  /*12fd0*/  IMAD.WIDE R20, R3, 0x2, R86 ;  /* 0x0000000203147825 */ /* 0x002fe200078e0256 */
[----:B------:R0:W-:Y:S04]  /*12fe0*/  STL.64 [R1+0xec8], R4 ;  /* 0x000ec80401007387 */ /* 0x0001e80000100a00 */
[----:B------:R1:W-:Y:S04]  /*12ff0*/  STL.64 [R1+0xec0], R20 ;  /* 0x000ec01401007387 */ /* 0x0003e80000100a00 */
[----:B------:R-:W2:Y:S04]  /*13000*/  @!P2 LDG.E.U16 R17, desc[UR6][R4.64] ;  /* 0x000000060411a981 */ /* 0x000ea8000c1e1500 */
[----:B------:R1:W3:Y:S04]  /*13010*/  @!P2 LDG.E.U16 R16, desc[UR6][R20.64] ;  /* 0x000000061410a981 */ /* 0x0002e8000c1e1500 */
[----:B0-----:R-:W4:Y:S01]  /*13020*/  LDL.LU.64 R4, [R1+0x2d58] ;  /* 0x002d580001047983 */ /* 0x001f220000300a00 */
[----:B------:R-:W-:Y:S01]  /*13030*/  IMAD R8, R90, 0x83, RZ ;  /* 0x000000835a087824 */ /* 0x000fe200078e02ff */
[----:B------:R-:W-:Y:S01]  /*13040*/  PRMT R55, RZ, 0x7610, R55 ;  /* 0x00007610ff377816 */ /* 0x000fe20000000037 */
[----:B------:R-:W-:Y:S01]  /*13050*/  VIADD R12, R9, 0xffffff7b ;  /* 0xffffff7b090c7836 */ /* 0x000fe20000000000 */
[----:B------:R-:W-:Y:S01]  /*13060*/  PRMT R54, RZ, 0x7610, R54 ;  /* 0x00007610ff367816 */ /* 0x000fe20000000036 */
[----:B------:R-:W-:-:S04]  /*13070*/  IMAD.WIDE R10, R8, 0x2, R88 ;  /* 0x00000002080a7825 */ /* 0x000fc800078e0258 */
[----:B------:R-:W-:Y:S01]  /*13080*/  IMAD.WIDE R6, R8, 0x2, R86 ;  /* 0x0000000208067825 */ /* 0x000fe200078e0256 */
[----:B------:R-:W-:Y:S01]  /*13090*/  ISETP.GE.U32.AND P2, PT, R12, 0x7ffffe7c, PT ;  /* 0x7ffffe7c0c00780c */ /* 0x000fe20003f46070 */
[----:B------:R0:W4:Y:S02]  /*130a0*/  @!P0 LDG.E.U16 R55, desc[UR6][R10.64] ;  /* 0x000000060a378981 */ /* 0x000124000c1e1500 */
[----:B------:R-:W-:Y:S02]  /*130b0*/  VIADD R3, R9, 0xffffff7a ;  /* 0xffffff7a09037836 */ /* 0x000fe40000000000 */
[----:B------:R0:W4:Y:S03]  /*130c0*/  @!P0 LDG.E.U16 R54, desc[UR6][R6.64] ;  /* 0x0000000606368981 */ /* 0x000126000c1e1500 */
[----:B------:R-:W-:Y:S01]  /*130d0*/  ISETP.GE.U32.AND P0, PT, R3, 0x7ffffe7b, PT ;  /* 0x7ffffe7b0300780c */ /* 0x000fe20003f06070 */
[C---:B------:R-:W-:Y:S01]  /*130e0*/  IMAD R3, R90.reuse, 0x84, RZ ;  /* 0x000000845a037824 */ /* 0x040fe200078e02ff */
[----:B------:R0:W-:Y:S01]  /*130f0*/  STL.64 [R1+0xe88], R10 ;  /* 0x000e880a01007387 */ /* 0x0001e20000100a00 */
[----:B------:R-:W-:Y:S01]  /*13100*/  PRMT R85, RZ, 0x7610, R85 ;  /* 0x00007610ff557816 */ /* 0x000fe20000000055 */
[----:B------:R-:W-:-:S02]  /*13110*/  IMAD R8, R90, 0x85, RZ ;  /* 0x000000855a087824 */ /* 0x000fc400078e02ff */
[----:B------:R0:W-:Y:S01]  /*13120*/  STL.64 [R1+0xe80], R6 ;  /* 0x000e800601007387 */ /* 0x0001e20000100a00 */
[----:B------:R-:W-:Y:S01]  /*13130*/  PRMT R84, RZ, 0x7610, R84 ;  /* 0x00007610ff547816 */ /* 0x000fe20000000054 */
[----:B-1----:R-:W-:-:S05]  /*13140*/  IMAD.WIDE R20, R3, 0x2, R86 ;  /* 0x0000000203147825 */ /* 0x002fca00078e0256 */
[----:B------:R-:W4:Y:S01]  /*13150*/  @!P2 LDG.E.U16 R84, desc[UR6][R20.64] ;  /* 0x000000061454a981 */ /* 0x000f22000c1e1500 */
[----:B0-----:R-:W-:-:S04]  /*13160*/  IMAD.WIDE R10, R8, 0x2, R86 ;  /* 0x00000002080a7825 */ /* 0x001fc800078e0256 */
[----:B------:R-:W-:-:S05]  /*13170*/  IMAD.WIDE R6, R3, 0x2, R88 ;  /* 0x0000000203067825 */ /* 0x000fca00078e0258 */
[----:B------:R-:W4:Y:S04]  /*13180*/  @!P2 LDG.E.U16 R85, desc[UR6][R6.64] ;  /* 0x000000060655a981 */ /* 0x000f28000c1e1500 */
[----:B---3--:R-:W-:Y:S04]  /*13190*/  STL [R1+0x504], R16 ;  /* 0x0005041001007387 */ /* 0x008fe80000100800 */
[----:B--2---:R0:W-:Y:S01]  /*131a0*/  STL [R1+0x508], R17 ;  /* 0x0005081101007387 */ /* 0x0041e20000100800 */
[----:B----4-:R-:W-:Y:S02]  /*131b0*/  PRMT R4, RZ, 0x7610, R4 ;  /* 0x00007610ff047816 */ /* 0x010fe40000000004 */
[----:B------:R-:W-:-:S04]  /*131c0*/  PRMT R5, RZ, 0x7610, R5 ;  /* 0x00007610ff057816 */ /* 0x000fc80000000005 */
[----:B------:R1:W2:Y:S01]  /*131d0*/  @!P0 LDG.E.U16 R4, desc[UR6][R10.64] ;  /* 0x000000060a048981 */ /* 0x0002a2000c1e1500 */
[----:B0-----:R-:W-:-:S05]  /*131e0*/  IMAD.WIDE R16, R8, 0x2, R88 ;  /* 0x0000000208107825 */ /* 0x001fca00078e0258 */
[----:B------:R0:W3:Y:S04]  /*131f0*/  @!P0 LDG.E.U16 R5, desc[UR6][R16.64] ;  /* 0x0000000610058981 */ /* 0x0000e8000c1e1500 */
[----:B------:R4:W-:Y:S04]  /*13200*/  STL.64 [R1+0xe78], R6 ;  /* 0x000e780601007387 */ /* 0x0009e80000100a00 */
[----:B------:R0:W-:Y:S04]  /*13210*/  STL.64 [R1+0xe70], R20 ;  /* 0x000e701401007387 */ /* 0x0001e80000100a00 */
[----:B----4-:R-:W4:Y:S01]  /*13220*/  LDL.LU.64 R6, [R1+0x2d50] ;  /* 0x002d500001067983 */ /* 0x010f220000300a00 */
[----:B------:R-:W-:-:S02]  /*13230*/  VIADD R12, R9, 0xffffff79 ;  /* 0xffffff79090c7836 */ /* 0x000fc40000000000 */
[----:B------:R-:W-:-:S03]  /*13240*/  VIADD R3, R9, 0xffffff78 ;  /* 0xffffff7809037836 */ /* 0x000fc60000000000 */
[----:B------:R-:W-:Y:S02]  /*13250*/  ISETP.GE.U32.AND P2, PT, R12, 0x7ffffe7a, PT ;  /* 0x7ffffe7a0c00780c */ /* 0x000fe40003f46070 */
[----:B------:R-:W-:Y:S01]  /*13260*/  ISETP.GE.U32.AND P0, PT, R3, 0x7ffffe79, PT ;  /* 0x7ffffe790300780c */ /* 0x000fe20003f06070 */
[----:B------:R-:W-:Y:S01]  /*13270*/  IMAD R3, R90, 0x86, RZ ;  /* 0x000000865a037824 */ /* 0x000fe200078e02ff */
[----:B------:R-:W-:Y:S04]  /*13280*/  STL [R1+0x2c3c], R85 ;  /* 0x002c3c5501007387 */ /* 0x000fe80000100800 */
[----:B------:R-:W-:Y:S01]  /*13290*/  STL.64 [R1+0xe68], R16 ;  /* 0x000e681001007387 */ /* 0x000fe20000100a00 */
[----:B------:R-:W-:-:S03]  /*132a0*/  PRMT R92, RZ, 0x7610, R92 ;  /* 0x00007610ff5c7816 */ /* 0x000fc6000000005c */
[----:B------:R1:W-:Y:S01]  /*132b0*/  STL.64 [R1+0xe60], R10 ;  /* 0x000e600a01007387 */ /* 0x0003e20000100a00 */
[----:B------:R-:W-:-:S03]  /*132c0*/  PRMT R93, RZ, 0x7610, R93 ;  /* 0x00007610ff5d7816 */ /* 0x000fc6000000005d */
[----:B------:R-:W-:Y:S01]  /*132d0*/  STL [R1+0x2c40], R84 ;  /* 0x002c405401007387 */ /* 0x000fe20000100800 */
[----:B0-----:R-:W-:-:S04]  /*132e0*/  IMAD.WIDE R20, R3, 0x2, R88 ;  /* 0x0000000203147825 */ /* 0x001fc800078e0258 */
[----:B------:R-:W-:Y:S01]  /*132f0*/  IMAD R8, R90, 0x87, RZ ;  /* 0x000000875a087824 */ /* 0x000fe200078e02ff */
[----:B------:R-:W4:Y:S03]  /*13300*/  @!P2 LDG.E.U16 R93, desc[UR6][R20.64] ;  /* 0x00000006145da981 */ /* 0x000f26000c1e1500 */
[----:B-1----:R-:W-:-:S04]  /*13310*/  IMAD.WIDE R10, R8, 0x2, R86 ;  /* 0x00000002080a7825 */ /* 0x002fc800078e0256 */
[----:B------:R-:W-:Y:S01]  /*13320*/  IMAD.WIDE R16, R8, 0x2, R88 ;  /* 0x0000000208107825 */ /* 0x000fe200078e0258 */
[----:B--2---:R-:W-:Y:S04]  /*13330*/  STL [R1+0x84], R4 ;  /* 0x0000840401007387 */ /* 0x004fe80000100800 */
[----:B---3--:R0:W-:Y:S02]  /*13340*/  STL [R1+0x88], R5 ;  /* 0x0000880501007387 */ /* 0x0081e40000100800 */
[----:B0-----:R-:W-:-:S05]  /*13350*/  IMAD.WIDE R4, R3, 0x2, R86 ;  /* 0x0000000203047825 */ /* 0x001fca00078e0256 */
[----:B------:R-:W2:Y:S01]  /*13360*/  @!P2 LDG.E.U16 R92, desc[UR6][R4.64] ;  /* 0x00000006045ca981 */ /* 0x000ea2000c1e1500 */
[----:B----4-:R-:W-:Y:S02]  /*13370*/  PRMT R6, RZ, 0x7610, R6 ;  /* 0x00007610ff067816 */ /* 0x010fe40000000006 */
[----:B------:R-:W-:-:S04]  /*13380*/  PRMT R7, RZ, 0x7610, R7 ;  /* 0x00007610ff077816 */ /* 0x000fc80000000007 */
[----:B------:R0:W3:Y:S04]  /*13390*/  @!P0 LDG.E.U16 R6, desc[UR6][R10.64] ;  /* 0x000000060a068981 */ /* 0x0000e8000c1e1500 */
[----:B------:R-:W4:Y:S01]  /*133a0*/  @!P0 LDG.E.U16 R7, desc[UR6][R16.64] ;  /* 0x0000000610078981 */ /* 0x000f22000c1e1500 */
[----:B------:R-:W-:-:S03]  /*133b0*/  VIADD R3, R9, 0xffffff73 ;  /* 0xffffff7309037836 */ /* 0x000fc60000000000 */
[----:B------:R1:W-:Y:S02]  /*133c0*/  STL.64 [R1+0xe58], R20 ;  /* 0x000e581401007387 */ /* 0x0003e40000100a00 */
[----:B------:R-:W-:Y:S02]  /*133d0*/  ISETP.GE.U32.AND P0, PT, R3, 0x7ffffe74, PT ;  /* 0x7ffffe740300780c */ /* 0x000fe40003f06070 */
[----:B------:R0:W-:Y:S01]  /*133e0*/  STL.64 [R1+0xe50], R4 ;  /* 0x000e500401007387 */ /* 0x0001e20000100a00 */
[----:B------:R-:W-:-:S03]  /*133f0*/  IMAD R3, R90, 0x8b, RZ ;  /* 0x0000008b5a037824 */ /* 0x000fc600078e02ff */
[----:B-1----:R-:W4:Y:S04]  /*13400*/  LDL.LU.64 R20, [R1+0x2d48] ;  /* 0x002d480001147983 */ /* 0x002f280000300a00 */
[----:B0-----:R-:W4:Y:S04]  /*13410*/  LDL.LU.64 R4, [R1+0x2d40] ;  /* 0x002d400001047983 */ /* 0x001f280000300a00 */
[----:B------:R-:W-:Y:S04]  /*13420*/  STL.64 [R1+0xe48], R16 ;  /* 0x000e481001007387 */ /* 0x000fe80000100a00 */
[----:B------:R0:W-:Y:S01]  /*13430*/  STL.64 [R1+0xe40], R10 ;  /* 0x000e400a01007387 */ /* 0x0001e20000100a00 */
[----:B------:R-:W-:Y:S01]  /*13440*/  IMAD R8, R90, 0x8c, RZ ;  /* 0x0000008c5a087824 */ /* 0x000fe200078e02ff */
[----:B------:R-:W-:-:S02]  /*13450*/  PRMT R83, RZ, 0x7610, R83 ;  /* 0x00007610ff537816 */ /* 0x000fc40000000053 */
[----:B------:R-:W-:Y:S01]  /*13460*/  PRMT R82, RZ, 0x7610, R82 ;  /* 0x00007610ff527816 */ /* 0x000fe20000000052 */
[----:B0-----:R-:W-:-:S05]  /*13470*/  IMAD.WIDE R10, R8, 0x2, R88 ;  /* 0x00000002080a7825 */ /* 0x001fca00078e0258 */
[----:B------:R-:W4:Y:S04]  /*13480*/  @!P0 LDG.E.U16 R83, desc[UR6][R10.64] ;  /* 0x000000060a538981 */ /* 0x000f28000c1e1500 */
[----:B--2---:R-:W-:Y:S04]  /*13490*/  STL [R1+0x1a4], R92 ;  /* 0x0001a45c01007387 */ /* 0x004fe80000100800 */
[----:B------:R0:W-:Y:S02]  /*134a0*/  STL [R1+0x1d8], R93 ;  /* 0x0001d85d01007387 */ /* 0x0001e40000100800 */
[----:B0-----:R-:W-:-:S05]  /*134b0*/  IMAD.WIDE R92, R3, 0x2, R88 ;  /* 0x00000002035c7825 */ /* 0x001fca00078e0258 */
[----:B------:R-:W-:Y:S04]  /*134c0*/  STL.64 [R1+0xe08], R92 ;  /* 0x000e085c01007387 */ /* 0x000fe80000100a00 */
[----:B---3--:R-:W-:Y:S04]  /*134d0*/  STL [R1+0x4fc], R6 ;  /* 0x0004fc0601007387 */ /* 0x008fe80000100800 */
[----:B----4-:R0:W-:Y:S02]  /*134e0*/  STL [R1+0x500], R7 ;  /* 0x0005000701007387 */ /* 0x0101e40000100800 */
        /* <DEDUP_REMOVED lines=8> */
[----:B------:R-:W-:-:S03]  /*13570*/  VIADD R12, R9, 0xffffff72 ;  /* 0xffffff72090c7836 */ /* 0x000fc60000000000 */
[----:B------:R-:W-:-:S03]  /*13580*/  ISETP.GE.U32.AND P0, PT, R3, 0x7ffffe72, PT ;  /* 0x7ffffe720300780c */ /* 0x000fc60003f06070 */
[----:B------:R0:W3:Y:S04]  /*13590*/  @!P2 LDG.E.U16 R53, desc[UR6][R92.64] ;  /* 0x000000065c35a981 */ /* 0x0000e8000c1e1500 */
[----:B------:R1:W4:Y:S01]  /*135a0*/  @!P2 LDG.E.U16 R52, desc[UR6][R16.64] ;  /* 0x000000061034a981 */ /* 0x000322000c1e1500 */
[----:B------:R-:W-:Y:S01]  /*135b0*/  ISETP.GE.U32.AND P2, PT, R12, 0x7ffffe73, PT ;  /* 0x7ffffe730c00780c */ /* 0x000fe20003f46070 */
[C---:B------:R-:W-:Y:S02]  /*135c0*/  IMAD R3, R90.reuse, 0x8d, RZ ;  /* 0x0000008d5a037824 */ /* 0x040fe400078e02ff */
[----:B------:R-:W-:Y:S01]  /*135d0*/  IMAD R8, R90, 0x8e, RZ ;  /* 0x0000008e5a087824 */ /* 0x000fe200078e02ff */
[----:B------:R1:W-:Y:S01]  /*135e0*/  STL.64 [R1+0xe00], R16 ;  /* 0x000e001001007387 */ /* 0x0003e20000100a00 */
[----:B------:R-:W-:Y:S01]  /*135f0*/  PRMT R4, RZ, 0x7610, R4 ;  /* 0x00007610ff047816 */ /* 0x000fe20000000004 */
[----:B0-----:R-:W-:-:S02]  /*13600*/  IMAD.WIDE R92, R3, 0x2, R88 ;  /* 0x00000002035c7825 */ /* 0x001fc400078e0258 */
[----:B------:R0:W-:Y:S01]  /*13610*/  STL.64 [R1+0xdf8], R10 ;  /* 0x000df80a01007387 */ /* 0x0001e20000100a00 */
[----:B------:R-:W-:Y:S02]  /*13620*/  PRMT R21, RZ, 0x7610, R21 ;  /* 0x00007610ff157816 */ /* 0x000fe40000000015 */
[----:B------:R-:W-:Y:S01]  /*13630*/  PRMT R5, RZ, 0x7610, R5 ;  /* 0x00007610ff057816 */ /* 0x000fe20000000005 */
[----:B------:R0:W-:Y:S01]  /*13640*/  STL.64 [R1+0xdf0], R6 ;  /* 0x000df00601007387 */ /* 0x0001e20000100a00 */
[----:B------:R-:W-:Y:S01]  /*13650*/  PRMT R20, RZ, 0x7610, R20 ;  /* 0x00007610ff147816 */ /* 0x000fe20000000014 */
[----:B-1----:R-:W-:Y:S02]  /*13660*/  IMAD.WIDE R16, R3, 0x2, R86 ;  /* 0x0000000203107825 */ /* 0x002fe400078e0256 */
[----:B------:R-:W-:Y:S02]  /*13670*/  STL [R1+0x2c44], R83 ;  /* 0x002c445301007387 */ /* 0x000fe40000100800 */
[----:B0-----:R-:W-:-:S02]  /*13680*/  IMAD.WIDE R10, R8, 0x2, R88 ;  /* 0x00000002080a7825 */ /* 0x001fc400078e0258 */
[----:B------:R-:W3:Y:S02]  /*13690*/  @!P2 LDG.E.U16 R21, desc[UR6][R92.64] ;  /* 0x000000065c15a981 */ /* 0x000ee4000c1e1500 */
[----:B------:R-:W-:Y:S02]  /*136a0*/  IMAD.WIDE R6, R8, 0x2, R86 ;  /* 0x0000000208067825 */ /* 0x000fe400078e0256 */
[----:B------:R-:W3:Y:S04]  /*136b0*/  @!P0 LDG.E.U16 R5, desc[UR6][R10.64] ;  /* 0x000000060a058981 */ /* 0x000ee8000c1e1500 */
[----:B------:R-:W3:Y:S04]  /*136c0*/  @!P0 LDG.E.U16 R4, desc[UR6][R6.64] ;  /* 0x0000000606048981 */ /* 0x000ee8000c1e1500 */
[----:B------:R-:W4:Y:S04]  /*136d0*/  @!P2 LDG.E.U16 R20, desc[UR6][R16.64] ;  /* 0x000000061014a981 */ /* 0x000f28000c1e1500 */
[----:B--2---:R-:W-:Y:S04]  /*136e0*/  STL [R1+0x2c48], R82 ;  /* 0x002c485201007387 */ /* 0x004fe80000100800 */
[----:B------:R0:W-:Y:S04]  /*136f0*/  STL.64 [R1+0xde8], R92 ;  /* 0x000de85c01007387 */ /* 0x0001e80000100a00 */
[----:B------:R1:W-:Y:S04]  /*13700*/  STL.64 [R1+0xde0], R16 ;  /* 0x000de01001007387 */ /* 0x0003e80000100a00 */
[----:B0-----:R-:W2:Y:S04]  /*13710*/  LDL.LU.64 R92, [R1+0x2d38] ;  /* 0x002d3800015c7983 */ /* 0x001ea80000300a00 */
[----:B-1----:R-:W2:Y:S01]  /*13720*/  LDL.LU.64 R16, [R1+0x2d30] ;  /* 0x002d300001107983 */ /* 0x002ea20000300a00 */
[----:B------:R-:W-:-:S02]  /*13730*/  VIADD R12, R9, 0xffffff70 ;  /* 0xffffff70090c7836 */ /* 0x000fc40000000000 */
[----:B------:R-:W-:Y:S01]  /*13740*/  VIADD R3, R9, 0xffffff6c ;  /* 0xffffff6c09037836 */ /* 0x000fe20000000000 */
[----:B------:R-:W-:Y:S02]  /*13750*/  STL.64 [R1+0xdd8], R10 ;  /* 0x000dd80a01007387 */ /* 0x000fe40000100a00 */
[----:B------:R-:W-:Y:S02]  /*13760*/  ISETP.GE.U32.AND P2, PT, R12, 0x7ffffe71, PT ;  /* 0x7ffffe710c00780c */ /* 0x000fe40003f46070 */
[----:B------:R-:W-:Y:S01]  /*13770*/  ISETP.GE.U32.AND P0, PT, R3, 0x7ffffe6d, PT ;  /* 0x7ffffe6d0300780c */ /* 0x000fe20003f06070 */
[----:B------:R-:W-:Y:S01]  /*13780*/  STL.64 [R1+0xdd0], R6 ;  /* 0x000dd00601007387 */ /* 0x000fe20000100a00 */
[----:B------:R-:W-:-:S03]  /*13790*/  IMAD R3, R90, 0x8f, RZ ;  /* 0x0000008f5a037824 */ /* 0x000fc600078e02ff */
[----:B---3--:R-:W-:Y:S04]  /*137a0*/  STL [R1+0x19c], R4 ;  /* 0x00019c0401007387 */ /* 0x008fe80000100800 */
[----:B------:R0:W-:Y:S04]  /*137b0*/  STL [R1+0x1a0], R5 ;  /* 0x0001a00501007387 */ /* 0x0001e80000100800 */
[----:B----4-:R-:W-:Y:S04]  /*137c0*/  STL [R1+0x7c], R20 ;  /* 0x00007c1401007387 */ /* 0x010fe80000100800 */
[----:B------:R1:W-:Y:S01]  /*137d0*/  STL [R1+0x80], R21 ;  /* 0x0000801501007387 */ /* 0x0003e20000100800 */
[----:B0-----:R-:W-:-:S04]  /*137e0*/  IMAD.WIDE R4, R3, 0x2, R88 ;  /* 0x0000000203047825 */ /* 0x001fc800078e0258 */
[----:B-1----:R-:W-:Y:S01]  /*137f0*/  IMAD.WIDE R20, R3, 0x2, R86 ;  /* 0x0000000203147825 */ /* 0x002fe200078e0256 */
[----:B------:R0:W-:Y:S04]  /*13800*/  STL.64 [R1+0xdc8], R4 ;  /* 0x000dc80401007387 */ /* 0x0001e80000100a00 */
[----:B------:R1:W-:Y:S01]  /*13810*/  STL.64 [R1+0xdc0], R20 ;  /* 0x000dc01401007387 */ /* 0x0003e20000100a00 */
[----:B--2---:R-:W-:Y:S02]  /*13820*/  PRMT R17, RZ, 0x7610, R17 ;  /* 0x00007610ff117816 */ /* 0x004fe40000000011 */
[----:B------:R-:W-:-:S04]  /*13830*/  PRMT R16, RZ, 0x7610, R16 ;  /* 0x00007610ff107816 */ /* 0x000fc80000000010 */
        /* <DEDUP_REMOVED lines=81> */
[----:B------:R-:W-:-:S04]  /*13d50*/  IADD3 R12, PT, PT, R9, -0x9c, RZ ;  /* 0xffffff64090c7810 */ /* 0x000fc80007ffe0ff */
        /* <DEDUP_REMOVED lines=139> */
[----:B------:R1:W4:Y:S01]  /*14610*/  @!P2 LDG.E.U16 R44, desc[UR6][R16.64] ;  /* 0x00000006102ca981 */ /* 0x000322000c1e1500 */
[----:B------:R-:W-:Y:S02]  /*14620*/  ISETP.GE.U32.AND P2, PT, R12, 0x7ffffe53, PT ;  /* 0x7ffffe530c00780c */ /* 0x000fe40003f46070 */
[----:B------:R-:W-:Y:S01]  /*14630*/  ISETP.GE.U32.AND P0, PT, R3, 0x7ffffe52, PT ;  /* 0x7ffffe520300780c */ /* 0x000fe20003f06070 */
[C---:B------:R-:W-:Y:S01]  /*14640*/  IMAD R3, R90.reuse, 0xad, RZ ;  /* 0x000000ad5a037824 */ /* 0x040fe200078e02ff */
[----:B------:R1:W-:Y:S01]  /*14650*/  STL.64 [R1+0xc00], R16 ;  /* 0x000c001001007387 */ /* 0x0003e20000100a00 */
[----:B------:R-:W-:Y:S01]  /*14660*/  PRMT R0, RZ, 0x7610, R0 ;  /* 0x00007610ff007816 */ /* 0x000fe20000000000 */
[----:B------:R-:W-:Y:S01]  /*14670*/  IMAD R8, R90, 0xae, RZ ;  /* 0x000000ae5a087824 */ /* 0x000fe200078e02ff */
[----:B------:R-:W-:Y:S01]  /*14680*/  PRMT R4, RZ, 0x7610, R4 ;  /* 0x00007610ff047816 */ /* 0x000fe20000000004 */
[----:B------:R1:W-:Y:S01]  /*14690*/  STL.64 [R1+0xbf8], R10 ;  /* 0x000bf80a01007387 */ /* 0x0003e20000100a00 */
[----:B------:R-:W-:Y:S01]  /*146a0*/  PRMT R5, RZ, 0x7610, R5 ;  /* 0x00007610ff057816 */ /* 0x000fe20000000005 */
[----:B0-----:R-:W-:-:S02]  /*146b0*/  IMAD.WIDE R92, R3, 0x2, R86 ;  /* 0x00000002035c7825 */ /* 0x001fc400078e0256 */
[----:B------:R0:W-:Y:S02]  /*146c0*/  STL.64 [R1+0xbf0], R6 ;  /* 0x000bf00601007387 */ /* 0x0001e40000100a00 */
[--C-:B-1----:R-:W-:Y:S02]  /*146d0*/  IMAD.WIDE R16, R3, 0x2, R88.reuse ;  /* 0x0000000203107825 */ /* 0x102fe400078e0258 */
[----:B------:R-:W-:Y:S02]  /*146e0*/  STL [R1+0x2c60], R75 ;  /* 0x002c604b01007387 */ /* 0x000fe40000100800 */
[C---:B------:R-:W-:Y:S02]  /*146f0*/  IMAD.WIDE R10, R8.reuse, 0x2, R88 ;  /* 0x00000002080a7825 */ /* 0x040fe400078e0258 */
[----:B------:R-:W3:Y:S02]  /*14700*/  @!P2 LDG.E.U16 R0, desc[UR6][R16.64] ;  /* 0x000000061000a981 */ /* 0x000ee4000c1e1500 */
[----:B0-----:R-:W-:-:S02]  /*14710*/  IMAD.WIDE R6, R8, 0x2, R86 ;  /* 0x0000000208067825 */ /* 0x001fc400078e0256 */
[----:B------:R-:W4:Y:S04]  /*14720*/  @!P0 LDG.E.U16 R5, desc[UR6][R10.64] ;  /* 0x000000060a058981 */ /* 0x000f28000c1e1500 */
[----:B------:R-:W4:Y:S04]  /*14730*/  @!P0 LDG.E.U16 R4, desc[UR6][R6.64] ;  /* 0x0000000606048981 */ /* 0x000f28000c1e1500 */
[----:B--2---:R-:W-:Y:S04]  /*14740*/  STL [R1+0x2c64], R74 ;  /* 0x002c644a01007387 */ /* 0x004fe80000100800 */
[----:B------:R0:W-:Y:S04]  /*14750*/  STL.64 [R1+0xbe8], R16 ;  /* 0x000be81001007387 */ /* 0x0001e80000100a00 */
[----:B------:R1:W-:Y:S04]  /*14760*/  STL.64 [R1+0xbe0], R92 ;  /* 0x000be05c01007387 */ /* 0x0003e80000100a00 */
[----:B0-----:R-:W2:Y:S01]  /*14770*/  LDL.LU.64 R16, [R1+0x2cd8] ;  /* 0x002cd80001107983 */ /* 0x001ea20000300a00 */
[----:B------:R-:W-:Y:S01]  /*14780*/  PRMT R91, RZ, 0x7610, R91 ;  /* 0x00007610ff5b7816 */ /* 0x000fe2000000005b */
[----:B------:R-:W-:-:S02]  /*14790*/  VIADD R12, R9, 0xffffff50 ;  /* 0xffffff50090c7836 */ /* 0x000fc40000000000 */
[----:B------:R-:W-:-:S03]  /*147a0*/  VIADD R3, R9, 0xffffff4c ;  /* 0xffffff4c09037836 */ /* 0x000fc60000000000 */
[----:B------:R1:W2:Y:S01]  /*147b0*/  @!P2 LDG.E.U16 R91, desc[UR6][R92.64] ;  /* 0x000000065c5ba981 */ /* 0x0002a2000c1e1500 */
[----:B------:R-:W-:Y:S02]  /*147c0*/  ISETP.GE.U32.AND P2, PT, R12, 0x7ffffe51, PT ;  /* 0x7ffffe510c00780c */ /* 0x000fe40003f46070 */
[----:B------:R-:W-:Y:S01]  /*147d0*/  ISETP.GE.U32.AND P0, PT, R3, 0x7ffffe4d, PT ;  /* 0x7ffffe4d0300780c */ /* 0x000fe20003f06070 */
[----:B------:R-:W-:-:S04]  /*147e0*/  IMAD R3, R90, 0xaf, RZ ;  /* 0x000000af5a037824 */ /* 0x000fc800078e02ff */
[C---:B-1----:R-:W-:Y:S01]  /*147f0*/  IMAD.WIDE R92, R3.reuse, 0x2, R86 ;  /* 0x00000002035c7825 */ /* 0x042fe200078e0256 */
[----:B---3--:R0:W-:Y:S04]  /*14800*/  STL [R1+0x60], R0 ;  /* 0x0000600001007387 */ /* 0x0081e80000100800 */
[----:B0-----:R-:W3:Y:S04]  /*14810*/  LDL.LU R0, [R1+0x2cd0] ;  /* 0x002cd00001007983 */ /* 0x001ee80000300800 */
[----:B------:R-:W-:Y:S04]  /*14820*/  STL.64 [R1+0xbd8], R10 ;  /* 0x000bd80a01007387 */ /* 0x000fe80000100a00 */
[----:B------:R-:W-:Y:S04]  /*14830*/  STL.64 [R1+0xbd0], R6 ;  /* 0x000bd00601007387 */ /* 0x000fe80000100a00 */
[----:B----4-:R-:W-:Y:S04]  /*14840*/  STL [R1+0x17c], R4 ;  /* 0x00017c0401007387 */ /* 0x010fe80000100800 */
[----:B------:R0:W-:Y:S02]  /*14850*/  STL [R1+0x180], R5 ;  /* 0x0001800501007387 */ /* 0x0001e40000100800 */
[----:B0-----:R-:W-:-:S05]  /*14860*/  IMAD.WIDE R4, R3, 0x2, R88 ;  /* 0x0000000203047825 */ /* 0x001fca00078e0258 */
[----:B------:R0:W-:Y:S04]  /*14870*/  STL.64 [R1+0xbc8], R4 ;  /* 0x000bc80401007387 */ /* 0x0001e80000100a00 */
[----:B------:R1:W-:Y:S01]  /*14880*/  STL.64 [R1+0xbc0], R92 ;  /* 0x000bc05c01007387 */ /* 0x0003e20000100a00 */
[----:B--2---:R-:W-:Y:S02]  /*14890*/  PRMT R17, RZ, 0x7610, R17 ;  /* 0x00007610ff117816 */ /* 0x004fe40000000011 */
[----:B------:R-:W-:-:S04]  /*148a0*/  PRMT R16, RZ, 0x7610, R16 ;  /* 0x00007610ff107816 */ /* 0x000fc80000000010 */
[----:B------:R-:W2:Y:S04]  /*148b0*/  @!P2 LDG.E.U16 R17, desc[UR6][R4.64] ;  /* 0x000000060411a981 */ /* 0x000ea8000c1e1500 */
[----:B------:R1:W4:Y:S04]  /*148c0*/  @!P2 LDG.E.U16 R16, desc[UR6][R92.64] ;  /* 0x000000065c10a981 */ /* 0x000328000c1e1500 */
[----:B0-----:R-:W3:Y:S01]  /*148d0*/  LDL.LU.64 R4, [R1+0x2cc8] ;  /* 0x002cc80001047983 */ /* 0x001ee20000300a00 */
[----:B------:R-:W-:Y:S01]  /*148e0*/  IMAD R8, R90, 0xb3, RZ ;  /* 0x000000b35a087824 */ /* 0x000fe200078e02ff */
[----:B------:R-:W-:Y:S01]  /*148f0*/  PRMT R43, RZ, 0x7610, R43 ;  /* 0x00007610ff2b7816 */ /* 0x000fe2000000002b */
[----:B------:R-:W-:Y:S01]  /*14900*/  VIADD R12, R9, 0xffffff4b ;  /* 0xffffff4b090c7836 */ /* 0x000fe20000000000 */
[----:B------:R-:W-:Y:S01]  /*14910*/  PRMT R42, RZ, 0x7610, R42 ;  /* 0x00007610ff2a7816 */ /* 0x000fe2000000002a */
[----:B------:R-:W-:-:S04]  /*14920*/  IMAD.WIDE R10, R8, 0x2, R88 ;  /* 0x00000002080a7825 */ /* 0x000fc800078e0258 */
[----:B------:R-:W-:Y:S01]  /*14930*/  IMAD.WIDE R6, R8, 0x2, R86 ;  /* 0x0000000208067825 */ /* 0x000fe200078e0256 */
[----:B------:R-:W-:Y:S01]  /*14940*/  ISETP.GE.U32.AND P2, PT, R12, 0x7ffffe4c, PT ;  /* 0x7ffffe4c0c00780c */ /* 0x000fe20003f46070 */
[----:B------:R0:W3:Y:S02]  /*14950*/  @!P0 LDG.E.U16 R43, desc[UR6][R10.64] ;  /* 0x000000060a2b8981 */ /* 0x0000e4000c1e1500 */
[----:B------:R-:W-:Y:S02]  /*14960*/  VIADD R3, R9, 0xffffff4a ;  /* 0xffffff4a09037836 */ /* 0x000fe40000000000 */
[----:B------:R0:W3:Y:S03]  /*14970*/  @!P0 LDG.E.U16 R42, desc[UR6][R6.64] ;  /* 0x00000006062a8981 */ /* 0x0000e6000c1e1500 */
[----:B------:R-:W-:Y:S01]  /*14980*/  ISETP.GE.U32.AND P0, PT, R3, 0x7ffffe4b, PT ;  /* 0x7ffffe4b0300780c */ /* 0x000fe20003f06070 */
[C---:B------:R-:W-:Y:S01]  /*14990*/  IMAD R3, R90.reuse, 0xb4, RZ ;  /* 0x000000b45a037824 */ /* 0x040fe200078e02ff */
[----:B------:R0:W-:Y:S01]  /*149a0*/  STL.64 [R1+0xb88], R10 ;  /* 0x000b880a01007387 */ /* 0x0001e20000100a00 */
[----:B------:R-:W-:Y:S01]  /*149b0*/  PRMT R73, RZ, 0x7610, R73 ;  /* 0x00007610ff497816 */ /* 0x000fe20000000049 */
[----:B------:R-:W-:-:S02]  /*149c0*/  IMAD R8, R90, 0xb5, RZ ;  /* 0x000000b55a087824 */ /* 0x000fc400078e02ff */
[----:B------:R0:W-:Y:S01]  /*149d0*/  STL.64 [R1+0xb80], R6 ;  /* 0x000b800601007387 */ /* 0x0001e20000100a00 */
[----:B------:R-:W-:Y:S01]  /*149e0*/  PRMT R72, RZ, 0x7610, R72 ;  /* 0x00007610ff487816 */ /* 0x000fe20000000048 */
[C-C-:B-1----:R-:W-:Y:S02]  /*149f0*/  IMAD.WIDE R92, R3.reuse, 0x2, R86.reuse ;  /* 0x00000002035c7825 */ /* 0x142fe400078e0256 */
[----:B------:R-:W-:Y:S02]  /*14a00*/  STL [R1+0x5c], R91 ;  /* 0x00005c5b01007387 */ /* 0x000fe40000100800 */
[----:B0-----:R-:W-:Y:S02]  /*14a10*/  IMAD.WIDE R10, R8, 0x2, R86 ;  /* 0x00000002080a7825 */ /* 0x001fe400078e0256 */
[----:B------:R-:W3:Y:S02]  /*14a20*/  @!P2 LDG.E.U16 R72, desc[UR6][R92.64] ;  /* 0x000000065c48a981 */ /* 0x000ee4000c1e1500 */
[----:B------:R-:W-:-:S05]  /*14a30*/  IMAD.WIDE R6, R3, 0x2, R88 ;  /* 0x0000000203067825 */ /* 0x000fca00078e0258 */
[----:B------:R-:W3:Y:S04]  /*14a40*/  @!P2 LDG.E.U16 R73, desc[UR6][R6.64] ;  /* 0x000000060649a981 */ /* 0x000ee8000c1e1500 */
[----:B----4-:R-:W-:Y:S04]  /*14a50*/  STL [R1+0x4a4], R16 ;  /* 0x0004a41001007387 */ /* 0x010fe80000100800 */
[----:B--2---:R0:W-:Y:S01]  /*14a60*/  STL [R1+0x4a8], R17 ;  /* 0x0004a81101007387 */ /* 0x0041e20000100800 */
[----:B---3--:R-:W-:Y:S02]  /*14a70*/  PRMT R4, RZ, 0x7610, R4 ;  /* 0x00007610ff047816 */ /* 0x008fe40000000004 */
        /* <DEDUP_REMOVED lines=29> */
[----:B------:R-:W3:Y:S04]  /*14c50*/  @!P0 LDG.E.U16 R6, desc[UR6][R10.64] ;  /* 0x000000060a068981 */ /* 0x000ee8000c1e1500 */
[----:B------:R0:W4:Y:S04]  /*14c60*/  @!P0 LDG.E.U16 R7, desc[UR6][R16.64] ;  /* 0x0000000610078981 */ /* 0x000128000c1e1500 */
[----:B------:R1:W-:Y:S04]  /*14c70*/  STL.64 [R1+0xb58], R92 ;  /* 0x000b585c01007387 */ /* 0x0003e80000100a00 */
[----:B------:R0:W-:Y:S04]  /*14c80*/  STL.64 [R1+0xb50], R4 ;  /* 0x000b500401007387 */ /* 0x0001e80000100a00 */
[----:B-1----:R-:W4:Y:S04]  /*14c90*/  LDL.LU.64 R92, [R1+0x2cb8] ;  /* 0x002cb800015c7983 */ /* 0x002f280000300a00 */
[----:B0-----:R-:W4:Y:S01]  /*14ca0*/  LDL.LU.64 R4, [R1+0x2cb0] ;  /* 0x002cb00001047983 */ /* 0x001f220000300a00 */
[----:B------:R-:W-:-:S02]  /*14cb0*/  VIADD R3, R9, 0xffffff43 ;  /* 0xffffff4309037836 */ /* 0x000fc40000000000 */
[----:B------:R-:W-:Y:S01]  /*14cc0*/  VIADD R12, R9, 0xffffff44 ;  /* 0xffffff44090c7836 */ /* 0x000fe20000000000 */
[----:B------:R0:W-:Y:S02]  /*14cd0*/  STL.64 [R1+0xb48], R16 ;  /* 0x000b481001007387 */ /* 0x0001e40000100a00 */
[----:B------:R-:W-:Y:S01]  /*14ce0*/  ISETP.GE.U32.AND P0, PT, R3, 0x7ffffe44, PT ;  /* 0x7ffffe440300780c */ /* 0x000fe20003f06070 */
[----:B------:R-:W-:Y:S01]  /*14cf0*/  IMAD R3, R90, 0xbb, RZ ;  /* 0x000000bb5a037824 */ /* 0x000fe200078e02ff */
[----:B------:R1:W-:Y:S01]  /*14d00*/  STL.64 [R1+0xb40], R10 ;  /* 0x000b400a01007387 */ /* 0x0003e20000100a00 */
[----:B------:R-:W-:Y:S01]  /*14d10*/  ISETP.GE.U32.AND P2, PT, R12, 0x7ffffe45, PT ;  /* 0x7ffffe450c00780c */ /* 0x000fe20003f46070 */
[----:B------:R-:W-:Y:S01]  /*14d20*/  IMAD R8, R90, 0xbc, RZ ;  /* 0x000000bc5a087824 */ /* 0x000fe200078e02ff */
[----:B------:R-:W-:Y:S02]  /*14d30*/  PRMT R71, RZ, 0x7610, R71 ;  /* 0x00007610ff477816 */ /* 0x000fe40000000047 */
[----:B------:R-:W-:-:S02]  /*14d40*/  PRMT R70, RZ, 0x7610, R70 ;  /* 0x00007610ff467816 */ /* 0x000fc40000000046 */
[----:B------:R-:W-:Y:S01]  /*14d50*/  PRMT R41, RZ, 0x7610, R41 ;  /* 0x00007610ff297816 */ /* 0x000fe20000000029 */
[----:B0-----:R-:W-:Y:S01]  /*14d60*/  IMAD.WIDE R16, R3, 0x2, R86 ;  /* 0x0000000203107825 */ /* 0x001fe200078e0256 */
[----:B------:R-:W-:-:S03]  /*14d70*/  PRMT R40, RZ, 0x7610, R40 ;  /* 0x00007610ff287816 */ /* 0x000fc60000000028 */
[----:B-1----:R-:W-:-:S03]  /*14d80*/  IMAD.WIDE R10, R8, 0x2, R88 ;  /* 0x00000002080a7825 */ /* 0x002fc600078e0258 */
[----:B------:R-:W4:Y:S01]  /*14d90*/  @!P2 LDG.E.U16 R40, desc[UR6][R16.64] ;  /* 0x000000061028a981 */ /* 0x000f22000c1e1500 */
[----:B------:R-:W-:-:S03]  /*14da0*/  VIADD R12, R9, 0xffffff42 ;  /* 0xffffff42090c7836 */ /* 0x000fc60000000000 */
[----:B------:R-:W4:Y:S01]  /*14db0*/  @!P0 LDG.E.U16 R71, desc[UR6][R10.64] ;  /* 0x000000060a478981 */ /* 0x000f22000c1e1500 */
[----:B------:R-:W-:Y:S02]  /*14dc0*/  PRMT R82, RZ, 0x7610, R82 ;  /* 0x00007610ff527816 */ /* 0x000fe40000000052 */
[----:B------:R-:W-:Y:S01]  /*14dd0*/  PRMT R83, RZ, 0x7610, R83 ;  /* 0x00007610ff537816 */ /* 0x000fe20000000053 */
[----:B--2---:R-:W-:Y:S04]  /*14de0*/  STL [R1+0x174], R20 ;  /* 0x0001741401007387 */ /* 0x004fe80000100800 */
[----:B------:R0:W-:Y:S02]  /*14df0*/  STL [R1+0x178], R21 ;  /* 0x0001781501007387 */ /* 0x0001e40000100800 */
[----:B0-----:R-:W-:-:S05]  /*14e00*/  IMAD.WIDE R20, R3, 0x2, R88 ;  /* 0x0000000203147825 */ /* 0x001fca00078e0258 */
[----:B------:R-:W-:Y:S01]  /*14e10*/  STL.64 [R1+0xb08], R20 ;  /* 0x000b081401007387 */ /* 0x000fe20000100a00 */
[----:B------:R-:W-:-:S03]  /*14e20*/  VIADD R3, R9, 0xffffff41 ;  /* 0xffffff4109037836 */ /* 0x000fc60000000000 */
[----:B---3--:R-:W-:Y:S04]  /*14e30*/  STL [R1+0x21c], R6 ;  /* 0x00021c0601007387 */ /* 0x008fe80000100800 */
[----:B----4-:R0:W-:Y:S04]  /*14e40*/  STL [R1+0x4a0], R7 ;  /* 0x0004a00701007387 */ /* 0x0101e80000100800 */
[----:B------:R1:W2:Y:S01]  /*14e50*/  @!P2 LDG.E.U16 R41, desc[UR6][R20.64] ;  /* 0x000000061429a981 */ /* 0x0002a2000c1e1500 */
[----:B0-----:R-:W-:Y:S01]  /*14e60*/  IMAD.WIDE R6, R8, 0x2, R86 ;  /* 0x0000000208067825 */ /* 0x001fe200078e0256 */
[----:B------:R-:W-:-:S04]  /*14e70*/  ISETP.GE.U32.AND P2, PT, R12, 0x7ffffe43, PT ;  /* 0x7ffffe430c00780c */ /* 0x000fc80003f46070 */
[----:B------:R0:W3:Y:S01]  /*14e80*/  @!P0 LDG.E.U16 R70, desc[UR6][R6.64] ;  /* 0x0000000606468981 */ /* 0x0000e2000c1e1500 */
[----:B------:R-:W-:Y:S01]  /*14e90*/  ISETP.GE.U32.AND P0, PT, R3, 0x7ffffe42, PT ;  /* 0x7ffffe420300780c */ /* 0x000fe20003f06070 */
[C---:B------:R-:W-:Y:S02]  /*14ea0*/  IMAD R8, R90.reuse, 0xbe, RZ ;  /* 0x000000be5a087824 */ /* 0x040fe400078e02ff */
[----:B------:R4:W-:Y:S01]  /*14eb0*/  STL.64 [R1+0xb00], R16 ;  /* 0x000b001001007387 */ /* 0x0009e20000100a00 */
[----:B------:R-:W-:Y:S01]  /*14ec0*/  IMAD R3, R90, 0xbd, RZ ;  /* 0x000000bd5a037824 */ /* 0x000fe200078e02ff */
[----:B------:R-:W-:Y:S02]  /*14ed0*/  PRMT R4, RZ, 0x7610, R4 ;  /* 0x00007610ff047816 */ /* 0x000fe40000000004 */
[----:B------:R0:W-:Y:S01]  /*14ee0*/  STL.64 [R1+0xaf8], R10 ;  /* 0x000af80a01007387 */ /* 0x0001e20000100a00 */
[----:B------:R-:W-:-:S03]  /*14ef0*/  PRMT R5, RZ, 0x7610, R5 ;  /* 0x00007610ff057816 */ /* 0x000fc60000000005 */
[----:B------:R0:W-:Y:S01]  /*14f00*/  STL.64 [R1+0xaf0], R6 ;  /* 0x000af00601007387 */ /* 0x0001e20000100a00 */
[----:B-1----:R-:W-:-:S04]  /*14f10*/  IMAD.WIDE R20, R3, 0x2, R88 ;  /* 0x0000000203147825 */ /* 0x002fc800078e0258 */
[----:B----4-:R-:W-:Y:S01]  /*14f20*/  IMAD.WIDE R16, R3, 0x2, R86 ;  /* 0x0000000203107825 */ /* 0x010fe200078e0256 */
[----:B------:R-:W4:Y:S03]  /*14f30*/  @!P2 LDG.E.U16 R83, desc[UR6][R20.64] ;  /* 0x000000061453a981 */ /* 0x000f26000c1e1500 */
[C---:B0-----:R-:W-:Y:S01]  /*14f40*/  IMAD.WIDE R10, R8.reuse, 0x2, R88 ;  /* 0x00000002080a7825 */ /* 0x041fe200078e0258 */
[----:B------:R-:W2:Y:S03]  /*14f50*/  @!P2 LDG.E.U16 R82, desc[UR6][R16.64] ;  /* 0x000000061052a981 */ /* 0x000ea6000c1e1500 */
[----:B------:R-:W-:Y:S01]  /*14f60*/  IMAD.WIDE R6, R8, 0x2, R86 ;  /* 0x0000000208067825 */ /* 0x000fe200078e0256 */
[----:B------:R-:W2:Y:S04]  /*14f70*/  @!P0 LDG.E.U16 R5, desc[UR6][R10.64] ;  /* 0x000000060a058981 */ /* 0x000ea8000c1e1500 */
[----:B------:R-:W2:Y:S01]  /*14f80*/  @!P0 LDG.E.U16 R4, desc[UR6][R6.64] ;  /* 0x0000000606048981 */ /* 0x000ea2000c1e1500 */
[----:B------:R-:W-:-:S02]  /*14f90*/  VIADD R12, R9, 0xffffff40 ;  /* 0xffffff40090c7836 */ /* 0x000fc40000000000 */
[----:B------:R-:W-:Y:S01]  /*14fa0*/  VIADD R3, R9, 0xffffff3c ;  /* 0xffffff3c09037836 */ /* 0x000fe20000000000 */
[----:B------:R-:W-:Y:S02]  /*14fb0*/  STL [R1+0x2c70], R71 ;  /* 0x002c704701007387 */ /* 0x000fe40000100800 */
[----:B------:R-:W-:Y:S02]  /*14fc0*/  ISETP.GE.U32.AND P2, PT, R12, 0x7ffffe41, PT ;  /* 0x7ffffe410c00780c */ /* 0x000fe40003f46070 */
[----:B------:R-:W-:Y:S01]  /*14fd0*/  ISETP.GE.U32.AND P0, PT, R3, 0x7ffffe3d, PT ;  /* 0x7ffffe3d0300780c */ /* 0x000fe20003f06070 */
[----:B------:R-:W-:Y:S01]  /*14fe0*/  IMAD R3, R90, 0xbf, RZ ;  /* 0x000000bf5a037824 */ /* 0x000fe200078e02ff */
[----:B------:R-:W-:Y:S02]  /*14ff0*/  PRMT R81, RZ, 0x7610, R81 ;  /* 0x00007610ff517816 */ /* 0x000fe40000000051 */
[----:B------:R-:W-:Y:S01]  /*15000*/  PRMT R80, RZ, 0x7610, R80 ;  /* 0x00007610ff507816 */ /* 0x000fe20000000050 */
[----:B---3--:R-:W-:Y:S04]  /*15010*/  STL [R1+0x2c74], R70 ;  /* 0x002c744601007387 */ /* 0x008fe80000100800 */
[----:B------:R0:W-:Y:S04]  /*15020*/  STL.64 [R1+0xae8], R20 ;  /* 0x000ae81401007387 */ /* 0x0001e80000100a00 */
[----:B------:R1:W-:Y:S04]  /*15030*/  STL.64 [R1+0xae0], R16 ;  /* 0x000ae01001007387 */ /* 0x0003e80000100a00 */
[----:B0-----:R-:W3:Y:S04]  /*15040*/  LDL.LU.64 R20, [R1+0x2ca8] ;  /* 0x002ca80001147983 */ /* 0x001ee80000300a00 */
[----:B-1----:R-:W3:Y:S04]  /*15050*/  LDL.LU.64 R16, [R1+0x2ca0] ;  /* 0x002ca00001107983 */ /* 0x002ee80000300a00 */
[----:B------:R-:W-:Y:S04]  /*15060*/  STL.64 [R1+0xad8], R10 ;  /* 0x000ad80a01007387 */ /* 0x000fe80000100a00 */
[----:B------:R-:W-:Y:S04]  /*15070*/  STL.64 [R1+0xad0], R6 ;  /* 0x000ad00601007387 */ /* 0x000fe80000100a00 */
[----:B--2---:R-:W-:Y:S04]  /*15080*/  STL [R1+0x16c], R4 ;  /* 0x00016c0401007387 */ /* 0x004fe80000100800 */
[----:B------:R0:W-:Y:S04]  /*15090*/  STL [R1+0x170], R5 ;  /* 0x0001700501007387 */ /* 0x0001e80000100800 */
[----:B------:R-:W-:Y:S04]  /*150a0*/  STL [R1+0x4c], R82 ;  /* 0x00004c5201007387 */ /* 0x000fe80000100800 */
[----:B----4-:R1:W-:Y:S01]  /*150b0*/  STL [R1+0x50], R83 ;  /* 0x0000505301007387 */ /* 0x0103e20000100800 */
[----:B0-----:R-:W-:-:S04]  /*150c0*/  IMAD.WIDE R4, R3, 0x2, R88 ;  /* 0x0000000203047825 */ /* 0x001fc800078e0258 */
[----:B-1----:R-:W-:Y:S01]  /*150d0*/  IMAD.WIDE R82, R3, 0x2, R86 ;  /* 0x0000000203527825 */ /* 0x002fe200078e0256 */
[----:B------:R0:W-:Y:S04]  /*150e0*/  STL.64 [R1+0xac8], R4 ;  /* 0x000ac80401007387 */ /* 0x0001e80000100a00 */
[----:B------:R-:W-:Y:S04]  /*150f0*/  STL.64 [R1+0xac0], R82 ;  /* 0x000ac05201007387 */ /* 0x000fe80000100a00 */
[----:B------:R-:W2:Y:S04]  /*15100*/  @!P2 LDG.E.U16 R81, desc[UR6][R4.64] ;  /* 0x000000060451a981 */ /* 0x000ea8000c1e1500 */
[----:B------:R-:W4:Y:S04]  /*15110*/  @!P2 LDG.E.U16 R80, desc[UR6][R82.64] ;  /* 0x000000065250a981 */ /* 0x000f28000c1e1500 */
[----:B0-----:R-:W3:Y:S01]  /*15120*/  LDL.LU.64 R4, [R1+0x2c98] ;  /* 0x002c980001047983 */ /* 0x001ee20000300a00 */
[----:B------:R-:W-:Y:S01]  /*15130*/  IMAD R8, R90, 0xc3, RZ ;  /* 0x000000c35a087824 */ /* 0x000fe200078e02ff */
[----:B------:R-:W-:Y:S01]  /*15140*/  PRMT R39, RZ, 0x7610, R39 ;  /* 0x00007610ff277816 */ /* 0x000fe20000000027 */
[C---:B------:R-:W-:Y:S01]  /*15150*/  VIADD R12, R9.reuse, 0xffffff3b ;  /* 0xffffff3b090c7836 */ /* 0x040fe20000000000 */
[----:B------:R-:W-:Y:S01]  /*15160*/  PRMT R38, RZ, 0x7610, R38 ;  /* 0x00007610ff267816 */ /* 0x000fe20000000026 */
[----:B------:R-:W-:Y:S01]  /*15170*/  IMAD.WIDE R10, R8, 0x2, R88 ;  /* 0x00000002080a7825 */ /* 0x000fe200078e0258 */
[----:B------:R-:W-:-:S03]  /*15180*/  IADD3 R3, PT, PT, R9, -0xc6, RZ ;  /* 0xffffff3a09037810 */ /* 0x000fc60007ffe0ff */
[----:B------:R-:W-:Y:S01]  /*15190*/  IMAD.WIDE R6, R8, 0x2, R86 ;  /* 0x0000000208067825 */ /* 0x000fe200078e0256 */
[----:B------:R-:W-:Y:S01]  /*151a0*/  ISETP.GE.U32.AND P2, PT, R12, 0x7ffffe3c, PT ;  /* 0x7ffffe3c0c00780c */ /* 0x000fe20003f46070 */
[----:B------:R0:W3:Y:S04]  /*151b0*/  @!P0 LDG.E.U16 R39, desc[UR6][R10.64] ;  /* 0x000000060a278981 */ /* 0x0000e8000c1e1500 */
[----:B------:R1:W3:Y:S01]  /*151c0*/  @!P0 LDG.E.U16 R38, desc[UR6][R6.64] ;  /* 0x0000000606268981 */ /* 0x0002e2000c1e1500 */
[----:B------:R-:W-:Y:S01]  /*151d0*/  ISETP.GE.U32.AND P0, PT, R3, 0x7ffffe3b, PT ;  /* 0x7ffffe3b0300780c */ /* 0x000fe20003f06070 */
[C---:B------:R-:W-:Y:S01]  /*151e0*/  IMAD R3, R90.reuse, 0xc4, RZ ;  /* 0x000000c45a037824 */ /* 0x040fe200078e02ff */
[----:B------:R-:W-:Y:S01]  /*151f0*/  PRMT R69, RZ, 0x7610, R69 ;  /* 0x00007610ff457816 */ /* 0x000fe20000000045 */
[----:B------:R0:W-:Y:S01]  /*15200*/  STL.64 [R1+0xa88], R10 ;  /* 0x000a880a01007387 */ /* 0x0001e20000100a00 */
[----:B------:R-:W-:-:S03]  /*15210*/  IMAD R8, R90, 0xc5, RZ ;  /* 0x000000c55a087824 */ /* 0x000fc600078e02ff */
[----:B------:R1:W-:Y:S01]  /*15220*/  STL.64 [R1+0xa80], R6 ;  /* 0x000a800601007387 */ /* 0x0003e20000100a00 */
[----:B0-----:R-:W-:-:S04]  /*15230*/  IMAD.WIDE R10, R3, 0x2, R88 ;  /* 0x00000002030a7825 */ /* 0x001fc800078e0258 */
[----:B-1----:R-:W-:Y:S01]  /*15240*/  IMAD.WIDE R6, R8, 0x2, R86 ;  /* 0x0000000208067825 */ /* 0x002fe200078e0256 */
[----:B------:R-:W3:Y:S04]  /*15250*/  @!P2 LDG.E.U16 R69, desc[UR6][R10.64] ;  /* 0x000000060a45a981 */ /* 0x000ee8000c1e1500 */
[----:B----4-:R-:W-:Y:S04]  /*15260*/  STL [R1+0x214], R80 ;  /* 0x0002145001007387 */ /* 0x010fe80000100800 */
[----:B--2---:R0:W-:Y:S01]  /*15270*/  STL [R1+0x218], R81 ;  /* 0x0002185101007387 */ /* 0x0041e20000100800 */
[----:B---3--:R-:W-:-:S02]  /*15280*/  PRMT R4, RZ, 0x7610, R4 ;  /* 0x00007610ff047816 */ /* 0x008fc40000000004 */
[----:B------:R-:W-:-:S04]  /*15290*/  PRMT R5, RZ, 0x7610, R5 ;  /* 0x00007610ff057816 */ /* 0x000fc80000000005 */
[----:B------:R1:W2:Y:S01]  /*152a0*/  @!P0 LDG.E.U16 R4, desc[UR6][R6.64] ;  /* 0x0000000606048981 */ /* 0x0002a2000c1e1500 */
[----:B0-----:R-:W-:-:S05]  /*152b0*/  IMAD.WIDE R80, R8, 0x2, R88 ;  /* 0x0000000208507825 */ /* 0x001fca00078e0258 */
[----:B------:R0:W3:Y:S01]  /*152c0*/  @!P0 LDG.E.U16 R5, desc[UR6][R80.64] ;  /* 0x0000000650058981 */ /* 0x0000e2000c1e1500 */
[----:B------:R-:W-:Y:S01]  /*152d0*/  PRMT R68, RZ, 0x7610, R68 ;  /* 0x00007610ff447816 */ /* 0x000fe20000000044 */
[----:B------:R-:W-:-:S04]  /*152e0*/  IMAD.WIDE R82, R3, 0x2, R86 ;  /* 0x0000000203527825 */ /* 0x000fc800078e0256 */
[C---:B------:R-:W-:Y:S01]  /*152f0*/  VIADD R12, R9.reuse, 0xffffff39 ;  /* 0xffffff39090c7836 */ /* 0x040fe20000000000 */
[----:B------:R4:W3:Y:S01]  /*15300*/  @!P2 LDG.E.U16 R68, desc[UR6][R82.64] ;  /* 0x000000065244a981 */ /* 0x0008e2000c1e1500 */
[----:B------:R-:W-:-:S03]  /*15310*/  VIADD R3, R9, 0xffffff38 ;  /* 0xffffff3809037836 */ /* 0x000fc60000000000 */
[----:B------:R0:W-:Y:S01]  /*15320*/  STL.64 [R1+0xa78], R10 ;  /* 0x000a780a01007387 */ /* 0x0001e20000100a00 */
[----:B------:R-:W-:-:S03]  /*15330*/  ISETP.GE.U32.AND P2, PT, R12, 0x7ffffe3a, PT ;  /* 0x7ffffe3a0c00780c */ /* 0x000fc60003f46070 */
[----:B------:R-:W-:Y:S01]  /*15340*/  STL.64 [R1+0xa70], R82 ;  /* 0x000a705201007387 */ /* 0x000fe20000100a00 */
[----:B------:R-:W-:Y:S01]  /*15350*/  ISETP.GE.U32.AND P0, PT, R3, 0x7ffffe39, PT ;  /* 0x7ffffe390300780c */ /* 0x000fe20003f06070 */
[----:B------:R-:W-:Y:S01]  /*15360*/  IMAD R3, R90, 0xc6, RZ ;  /* 0x000000c65a037824 */ /* 0x000fe200078e02ff */
[----:B------:R-:W-:Y:S01]  /*15370*/  PRMT R84, RZ, 0x7610, R84 ;  /* 0x00007610ff547816 */ /* 0x000fe20000000054 */
[----:B0-----:R-:W3:Y:S04]  /*15380*/  LDL.LU.64 R10, [R1+0x2c90] ;  /* 0x002c9000010a7983 */ /* 0x001ee80000300a00 */
[----:B------:R-:W-:Y:S04]  /*15390*/  STL [R1+0x2c78], R69 ;  /* 0x002c784501007387 */ /* 0x000fe80000100800 */
[----:B------:R-:W-:Y:S01]  /*153a0*/  STL.64 [R1+0xa68], R80 ;  /* 0x000a685001007387 */ /* 0x000fe20000100a00 */
[----:B------:R-:W-:-:S03]  /*153b0*/  PRMT R85, RZ, 0x7610, R85 ;  /* 0x00007610ff557816 */ /* 0x000fc60000000055 */
[----:B------:R1:W-:Y:S01]  /*153c0*/  STL.64 [R1+0xa60], R6 ;  /* 0x000a600601007387 */ /* 0x0003e20000100a00 */
[----:B------:R-:W-:Y:S01]  /*153d0*/  IMAD R8, R90, 0xc7, RZ ;  /* 0x000000c75a087824 */ /* 0x000fe200078e02ff */
[----:B------:R-:W-:Y:S02]  /*153e0*/  PRMT R18, RZ, 0x7610, R18 ;  /* 0x00007610ff127816 */ /* 0x000fe40000000012 */
[----:B------:R-:W-:Y:S01]  /*153f0*/  PRMT R19, RZ, 0x7610, R19 ;  /* 0x00007610ff137816 */ /* 0x000fe20000000013 */
[----:B-1----:R-:W-:-:S05]  /*15400*/  IMAD.WIDE R6, R3, 0x2, R88 ;  /* 0x0000000203067825 */ /* 0x002fca00078e0258 */
[----:B------:R-:W3:Y:S01]  /*15410*/  @!P2 LDG.E.U16 R85, desc[UR6][R6.64] ;  /* 0x000000060655a981 */ /* 0x000ee2000c1e1500 */
[----:B------:R-:W-:-:S04]  /*15420*/  IMAD.WIDE R80, R8, 0x2, R86 ;  /* 0x0000000208507825 */ /* 0x000fc800078e0256 */
[----:B----4-:R-:W-:Y:S01]  /*15430*/  IMAD.WIDE R82, R8, 0x2, R88 ;  /* 0x0000000208527825 */ /* 0x010fe200078e0258 */
[----:B------:R-:W4:Y:S04]  /*15440*/  @!P0 LDG.E.U16 R18, desc[UR6][R80.64] ;  /* 0x0000000650128981 */ /* 0x000f28000c1e1500 */
[----:B------:R0:W4:Y:S04]  /*15450*/  @!P0 LDG.E.U16 R19, desc[UR6][R82.64] ;  /* 0x0000000652138981 */ /* 0x000128000c1e1500 */
[----:B--2---:R-:W-:Y:S04]  /*15460*/  STL [R1+0x44], R4 ;  /* 0x0000440401007387 */ /* 0x004fe80000100800 */
[----:B---3--:R1:W-:Y:S02]  /*15470*/  STL [R1+0x48], R5 ;  /* 0x0000480501007387 */ /* 0x0083e40000100800 */
[----:B-1----:R-:W-:-:S05]  /*15480*/  IMAD.WIDE R4, R3, 0x2, R86 ;  /* 0x0000000203047825 */ /* 0x002fca00078e0256 */
[----:B------:R-:W2:Y:S01]  /*15490*/  @!P2 LDG.E.U16 R84, desc[UR6][R4.64] ;  /* 0x000000060454a981 */ /* 0x000ea2000c1e1500 */
[C---:B------:R-:W-:Y:S02]  /*154a0*/  VIADD R3, R9.reuse, 0xffffff33 ;  /* 0xffffff3309037836 */ /* 0x040fe40000000000 */
[----:B------:R-:W-:Y:S01]  /*154b0*/  VIADD R12, R9, 0xffffff34 ;  /* 0xffffff34090c7836 */ /* 0x000fe20000000000 */
[----:B------:R1:W-:Y:S02]  /*154c0*/  STL.64 [R1+0xa58], R6 ;  /* 0x000a580601007387 */ /* 0x0003e40000100a00 */
[----:B------:R-:W-:Y:S02]  /*154d0*/  ISETP.GE.U32.AND P0, PT, R3, 0x7ffffe34, PT ;  /* 0x7ffffe340300780c */ /* 0x000fe40003f06070 */
[----:B------:R3:W-:Y:S01]  /*154e0*/  STL.64 [R1+0xa50], R4 ;  /* 0x000a500401007387 */ /* 0x0007e20000100a00 */
[----:B------:R-:W-:Y:S01]  /*154f0*/  IMAD R3, R90, 0xcb, RZ ;  /* 0x000000cb5a037824 */ /* 0x000fe200078e02ff */
[----:B------:R-:W-:-:S02]  /*15500*/  ISETP.GE.U32.AND P2, PT, R12, 0x7ffffe35, PT ;  /* 0x7ffffe350c00780c */ /* 0x000fc40003f46070 */
[----:B-1----:R-:W4:Y:S04]  /*15510*/  LDL.LU.64 R6, [R1+0x2c88] ;  /* 0x002c880001067983 */ /* 0x002f280000300a00 */
[----:B---3--:R-:W3:Y:S04]  /*15520*/  LDL.LU.64 R4, [R1+0x2c80] ;  /* 0x002c800001047983 */ /* 0x008ee80000300a00 */
[----:B------:R0:W-:Y:S04]  /*15530*/  STL.64 [R1+0xa48], R82 ;  /* 0x000a485201007387 */ /* 0x0001e80000100a00 */
[----:B------:R1:W-:Y:S01]  /*15540*/  STL.64 [R1+0xa40], R80 ;  /* 0x000a405001007387 */ /* 0x0003e20000100a00 */
[----:B------:R-:W-:Y:S01]  /*15550*/  PRMT R37, RZ, 0x7610, R37 ;  /* 0x00007610ff257816 */ /* 0x000fe20000000025 */
[----:B------:R-:W-:Y:S01]  /*15560*/  IMAD R8, R90, 0xcc, RZ ;  /* 0x000000cc5a087824 */ /* 0x000fe200078e02ff */
[----:B------:R-:W-:Y:S01]  /*15570*/  PRMT R36, RZ, 0x7610, R36 ;  /* 0x00007610ff247816 */ /* 0x000fe20000000024 */
[----:B------:R-:W-:Y:S01]  /*15580*/  VIADD R12, R9, 0xffffff32 ;  /* 0xffffff32090c7836 */ /* 0x000fe20000000000 */
[----:B------:R-:W-:Y:S01]  /*15590*/  PRMT R67, RZ, 0x7610, R67 ;  /* 0x00007610ff437816 */ /* 0x000fe20000000043 */
[----:B0-----:R-:W-:Y:S01]  /*155a0*/  IMAD.WIDE R82, R3, 0x2, R86 ;  /* 0x0000000203527825 */ /* 0x001fe200078e0256 */
[----:B------:R-:W-:-:S03]  /*155b0*/  PRMT R66, RZ, 0x7610, R66 ;  /* 0x00007610ff427816 */ /* 0x000fc60000000042 */
[----:B-1----:R-:W-:Y:S01]  /*155c0*/  IMAD.WIDE R80, R8, 0x2, R88 ;  /* 0x0000000208507825 */ /* 0x002fe200078e0258 */
[----:B------:R-:W3:Y:S04]  /*155d0*/  @!P2 LDG.E.U16 R36, desc[UR6][R82.64] ;  /* 0x000000065224a981 */ /* 0x000ee8000c1e1500 */
[----:B------:R-:W3:Y:S01]  /*155e0*/  @!P0 LDG.E.U16 R67, desc[UR6][R80.64] ;  /* 0x0000000650438981 */ /* 0x000ee2000c1e1500 */
[----:B------:R-:W-:Y:S02]  /*155f0*/  PRMT R11, RZ, 0x7610, R11 ;  /* 0x00007610ff0b7816 */ /* 0x000fe4000000000b */
[----:B------:R-:W-:Y:S02]  /*15600*/  PRMT R10, RZ, 0x7610, R10 ;  /* 0x00007610ff0a7816 */ /* 0x000fe4000000000a */
[----:B------:R-:W-:-:S02]  /*15610*/  PRMT R14, RZ, 0x7610, R14 ;  /* 0x00007610ff0e7816 */ /* 0x000fc4000000000e */
[----:B------:R-:W-:Y:S01]  /*15620*/  PRMT R15, RZ, 0x7610, R15 ;  /* 0x00007610ff0f7816 */ /* 0x000fe2000000000f */
[----:B--2---:R-:W-:Y:S04]  /*15630*/  STL [R1+0x164], R84 ;  /* 0x0001645401007387 */ /* 0x004fe80000100800 */
[----:B------:R0:W-:Y:S02]  /*15640*/  STL [R1+0x168], R85 ;  /* 0x0001685501007387 */ /* 0x0001e40000100800 */
[----:B0-----:R-:W-:-:S05]  /*15650*/  IMAD.WIDE R84, R3, 0x2, R88 ;  /* 0x0000000203547825 */ /* 0x001fca00078e0258 */
[----:B------:R-:W-:Y:S01]  /*15660*/  STL.64 [R1+0xa08], R84 ;  /* 0x000a085401007387 */ /* 0x000fe20000100a00 */
[----:B------:R-:W-:-:S03]  /*15670*/  VIADD R3, R9, 0xffffff31 ;  /* 0xffffff3109037836 */ /* 0x000fc60000000000 */
[----:B----4-:R-:W-:Y:S04]  /*15680*/  STL [R1+0x20c], R18 ;  /* 0x00020c1201007387 */ /* 0x010fe80000100800 */
[----:B------:R0:W-:Y:S04]  /*15690*/  STL [R1+0x210], R19 ;  /* 0x0002101301007387 */ /* 0x0001e80000100800 */
[----:B------:R1:W2:Y:S01]  /*156a0*/  @!P2 LDG.E.U16 R37, desc[UR6][R84.64] ;  /* 0x000000065425a981 */ /* 0x0002a2000c1e1500 */
[----:B------:R-:W-:Y:S01]  /*156b0*/  ISETP.GE.U32.AND P2, PT, R12, 0x7ffffe33, PT ;  /* 0x7ffffe330c00780c */ /* 0x000fe20003f46070 */
[----:B0-----:R-:W-:-:S05]  /*156c0*/  IMAD.WIDE R18, R8, 0x2, R86 ;  /* 0x0000000208127825 */ /* 0x001fca00078e0256 */
[----:B------:R0:W4:Y:S01]  /*156d0*/  @!P0 LDG.E.U16 R66, desc[UR6][R18.64] ;  /* 0x0000000612428981 */ /* 0x000122000c1e1500 */
[----:B------:R-:W-:Y:S01]  /*156e0*/  ISETP.GE.U32.AND P0, PT, R3, 0x7ffffe32, PT ;  /* 0x7ffffe320300780c */ /* 0x000fe20003f06070 */
[----:B------:R-:W-:-:S04]  /*156f0*/  IMAD R3, R90, 0xcd, RZ ;  /* 0x000000cd5a037824 */ /* 0x000fc800078e02ff */
[----:B-1----:R-:W-:Y:S01]  /*15700*/  IMAD.WIDE R84, R3, 0x2, R88 ;  /* 0x0000000203547825 */ /* 0x002fe200078e0258 */
[----:B------:R1:W-:Y:S04]  /*15710*/  STL.64 [R1+0xa00], R82 ;  /* 0x000a005201007387 */ /* 0x0003e80000100a00 */
[----:B------:R-:W2:Y:S01]  /*15720*/  @!P2 LDG.E.U16 R11, desc[UR6][R84.64] ;  /* 0x00000006540ba981 */ /* 0x000ea2000c1e1500 */
[----:B------:R-:W-:-:S03]  /*15730*/  IMAD R8, R90, 0xce, RZ ;  /* 0x000000ce5a087824 */ /* 0x000fc600078e02ff */
[----:B------:R0:W-:Y:S01]  /*15740*/  STL.64 [R1+0x9f8], R80 ;  /* 0x0009f85001007387 */ /* 0x0001e20000100a00 */
[----:B-1----:R-:W-:-:S03]  /*15750*/  IMAD.WIDE R82, R3, 0x2, R86 ;  /* 0x0000000203527825 */ /* 0x002fc600078e0256 */
[----:B------:R1:W-:Y:S04]  /*15760*/  STL.64 [R1+0x9f0], R18 ;  /* 0x0009f01201007387 */ /* 0x0003e80000100a00 */
[----:B------:R3:W4:Y:S01]  /*15770*/  @!P2 LDG.E.U16 R10, desc[UR6][R82.64] ;  /* 0x00000006520aa981 */ /* 0x000722000c1e1500 */
[----:B0-----:R-:W-:-:S04]  /*15780*/  IMAD.WIDE R80, R8, 0x2, R88 ;  /* 0x0000000208507825 */ /* 0x001fc800078e0258 */
[----:B-1----:R-:W-:Y:S01]  /*15790*/  IMAD.WIDE R18, R8, 0x2, R86 ;  /* 0x0000000208127825 */ /* 0x002fe200078e0256 */
[----:B------:R0:W4:Y:S04]  /*157a0*/  @!P0 LDG.E.U16 R15, desc[UR6][R80.64] ;  /* 0x00000006500f8981 */ /* 0x000128000c1e1500 */
[----:B------:R1:W4:Y:S01]  /*157b0*/  @!P0 LDG.E.U16 R14, desc[UR6][R18.64] ;  /* 0x00000006120e8981 */ /* 0x000322000c1e1500 */
[C---:B------:R-:W-:Y:S02]  /*157c0*/  VIADD R12, R9.reuse, 0xffffff30 ;  /* 0xffffff30090c7836 */ /* 0x040fe40000000000 */
[----:B------:R-:W-:-:S03]  /*157d0*/  VIADD R3, R9, 0xffffff2c ;  /* 0xffffff2c09037836 */ /* 0x000fc60000000000 */
[----:B------:R-:W-:Y:S01]  /*157e0*/  ISETP.GE.U32.AND P2, PT, R12, 0x7ffffe31, PT ;  /* 0x7ffffe310c00780c */ /* 0x000fe20003f46070 */
[----:B------:R-:W-:Y:S01]  /*157f0*/  STL.64 [R1+0x9e8], R84 ;  /* 0x0009e85401007387 */ /* 0x000fe20000100a00 */
[----:B------:R-:W-:Y:S01]  /*15800*/  ISETP.GE.U32.AND P0, PT, R3, 0x7ffffe2d, PT ;  /* 0x7ffffe2d0300780c */ /* 0x000fe20003f06070 */
[C---:B------:R-:W-:Y:S02]  /*15810*/  IMAD R3, R90.reuse, 0xcf, RZ ;  /* 0x000000cf5a037824 */ /* 0x040fe400078e02ff */
[----:B------:R3:W-:Y:S01]  /*15820*/  STL.64 [R1+0x9e0], R82 ;  /* 0x0009e05201007387 */ /* 0x0007e20000100a00 */
[----:B------:R-:W-:Y:S02]  /*15830*/  PRMT R78, RZ, 0x7610, R78 ;  /* 0x00007610ff4e7816 */ /* 0x000fe4000000004e */
[----:B------:R-:W-:Y:S01]  /*15840*/  PRMT R79, RZ, 0x7610, R79 ;  /* 0x00007610ff4f7816 */ /* 0x000fe2000000004f */
[----:B------:R-:W-:Y:S02]  /*15850*/  IMAD R8, R90, 0xd3, RZ ;  /* 0x000000d35a087824 */ /* 0x000fe400078e02ff */
[----:B---3--:R-:W-:-:S05]  /*15860*/  IMAD.WIDE R82, R3, 0x2, R88 ;  /* 0x0000000203527825 */ /* 0x008fca00078e0258 */
[----:B------:R-:W3:Y:S01]  /*15870*/  @!P2 LDG.E.U16 R79, desc[UR6][R82.64] ;  /* 0x00000006524fa981 */ /* 0x000ee2000c1e1500 */
[----:B------:R-:W-:Y:S02]  /*15880*/  PRMT R35, RZ, 0x7610, R35 ;  /* 0x00007610ff237816 */ /* 0x000fe40000000023 */
[----:B------:R-:W-:Y:S02]  /*15890*/  PRMT R34, RZ, 0x7610, R34 ;  /* 0x00007610ff227816 */ /* 0x000fe40000000022 */
[----:B------:R-:W-:Y:S02]  /*158a0*/  PRMT R7, RZ, 0x7610, R7 ;  /* 0x00007610ff077816 */ /* 0x000fe40000000007 */
[----:B------:R-:W-:Y:S01]  /*158b0*/  PRMT R6, RZ, 0x7610, R6 ;  /* 0x00007610ff067816 */ /* 0x000fe20000000006 */
[----:B--2---:R-:W-:Y:S04]  /*158c0*/  STL [R1+0x2c08], R11 ;  /* 0x002c080b01007387 */ /* 0x004fe80000100800 */
[----:B------:R0:W-:Y:S04]  /*158d0*/  STL.64 [R1+0x9d8], R80 ;  /* 0x0009d85001007387 */ /* 0x0001e80000100a00 */
[----:B------:R1:W-:Y:S01]  /*158e0*/  STL.64 [R1+0x9d0], R18 ;  /* 0x0009d01201007387 */ /* 0x0003e20000100a00 */
[----:B0-----:R-:W-:-:S03]  /*158f0*/  IMAD.WIDE R80, R3, 0x2, R86 ;  /* 0x0000000203507825 */ /* 0x001fc600078e0256 */
[----:B----4-:R-:W-:Y:S04]  /*15900*/  STL [R1+0x2c0c], R10 ;  /* 0x002c0c0a01007387 */ /* 0x010fe80000100800 */
[----:B------:R-:W2:Y:S01]  /*15910*/  @!P2 LDG.E.U16 R78, desc[UR6][R80.64] ;  /* 0x00000006504ea981 */ /* 0x000ea2000c1e1500 */
[----:B-1----:R-:W-:-:S03]  /*15920*/  IMAD.WIDE R18, R8, 0x2, R88 ;  /* 0x0000000208127825 */ /* 0x002fc600078e0258 */
[----:B------:R-:W-:Y:S01]  /*15930*/  STL.64 [R1+0x9c8], R82 ;  /* 0x0009c85201007387 */ /* 0x000fe20000100a00 */
[----:B------:R-:W-:-:S03]  /*15940*/  VIADD R3, R9, 0xffffff2a ;  /* 0xffffff2a09037836 */ /* 0x000fc60000000000 */
[----:B------:R-:W-:Y:S04]  /*15950*/  STL [R1+0x15c], R14 ;  /* 0x00015c0e01007387 */ /* 0x000fe80000100800 */
[----:B------:R0:W-:Y:S04]  /*15960*/  STL [R1+0x160], R15 ;  /* 0x0001600f01007387 */ /* 0x0001e80000100800 */
[----:B------:R1:W4:Y:S01]  /*15970*/  @!P0 LDG.E.U16 R35, desc[UR6][R18.64] ;  /* 0x0000000612238981 */ /* 0x000322000c1e1500 */
[----:B0-----:R-:W-:-:S05]  /*15980*/  IMAD.WIDE R14, R8, 0x2, R86 ;  /* 0x00000002080e7825 */ /* 0x001fca00078e0256 */
[----:B------:R0:W4:Y:S01]  /*15990*/  @!P0 LDG.E.U16 R34, desc[UR6][R14.64] ;  /* 0x000000060e228981 */ /* 0x000122000c1e1500 */
[----:B------:R-:W-:Y:S01]  /*159a0*/  ISETP.GE.U32.AND P0, PT, R3, 0x7ffffe2b, PT ;  /* 0x7ffffe2b0300780c */ /* 0x000fe20003f06070 */
[----:B------:R-:W-:Y:S02]  /*159b0*/  IMAD R8, R90, 0xd5, RZ ;  /* 0x000000d55a087824 */ /* 0x000fe400078e02ff */
[----:B------:R-:W-:Y:S04]  /*159c0*/  STL.64 [R1+0x9c0], R80 ;  /* 0x0009c05001007387 */ /* 0x000fe80000100a00 */
[----:B------:R1:W-:Y:S04]  /*159d0*/  STL.64 [R1+0x988], R18 ;  /* 0x0009881201007387 */ /* 0x0003e80000100a00 */
[----:B------:R0:W-:Y:S01]  /*159e0*/  STL.64 [R1+0x980], R14 ;  /* 0x0009800e01007387 */ /* 0x0001e20000100a00 */
[----:B-1----:R-:W-:-:S04]  /*159f0*/  IMAD.WIDE R18, R8, 0x2, R88 ;  /* 0x0000000208127825 */ /* 0x002fc800078e0258 */
[----:B0-----:R-:W-:Y:S01]  /*15a00*/  IMAD.WIDE R14, R8, 0x2, R86 ;  /* 0x00000002080e7825 */ /* 0x001fe200078e0256 */
[----:B------:R-:W4:Y:S04]  /*15a10*/  @!P0 LDG.E.U16 R7, desc[UR6][R18.64] ;  /* 0x0000000612078981 */ /* 0x000f28000c1e1500 */
[----:B------:R-:W4:Y:S01]  /*15a20*/  @!P0 LDG.E.U16 R6, desc[UR6][R14.64] ;  /* 0x000000060e068981 */ /* 0x000f22000c1e1500 */
[----:B------:R-:W-:-:S05]  /*15a30*/  VIADD R12, R9, 0xffffff2b ;  /* 0xffffff2b090c7836 */ /* 0x000fca0000000000 */
[----:B------:R-:W-:Y:S01]  /*15a40*/  ISETP.GE.U32.AND P2, PT, R12, 0x7ffffe2c, PT ;  /* 0x7ffffe2c0c00780c */ /* 0x000fe20003f46070 */
[----:B------:R-:W-:Y:S01]  /*15a50*/  IMAD R3, R90, 0xd4, RZ ;  /* 0x000000d45a037824 */ /* 0x000fe200078e02ff */
[----:B------:R-:W-:Y:S02]  /*15a60*/  PRMT R65, RZ, 0x7610, R65 ;  /* 0x00007610ff417816 */ /* 0x000fe40000000041 */
[----:B------:R-:W-:Y:S01]  /*15a70*/  PRMT R64, RZ, 0x7610, R64 ;  /* 0x00007610ff407816 */ /* 0x000fe20000000040 */
[----:B------:R-:W-:-:S04]  /*15a80*/  IMAD.WIDE R80, R3, 0x2, R88 ;  /* 0x0000000203507825 */ /* 0x000fc800078e0258 */
[----:B------:R-:W-:-:S04]  /*15a90*/  VIADD R12, R9, 0xffffff29 ;  /* 0xffffff29090c7836 */ /* 0x000fc80000000000 */
[----:B------:R0:W4:Y:S01]  /*15aa0*/  @!P2 LDG.E.U16 R65, desc[UR6][R80.64] ;  /* 0x000000065041a981 */ /* 0x000122000c1e1500 */
[----:B------:R-:W-:Y:S01]  /*15ab0*/  PRMT R77, RZ, 0x7610, R77 ;  /* 0x00007610ff4d7816 */ /* 0x000fe2000000004d */
[----:B------:R-:W-:Y:S01]  /*15ac0*/  IMAD R8, R90, 0xd7, RZ ;  /* 0x000000d75a087824 */ /* 0x000fe200078e02ff */
        /* <DEDUP_REMOVED lines=10> */
[----:B---3--:R1:W-:Y:S02]  /*15b70*/  STL [R1+0x204], R79 ;  /* 0x0002044f01007387 */ /* 0x0083e40000100800 */
[----:B-1----:R-:W-:-:S04]  /*15b80*/  IMAD.WIDE R78, R3, 0x2, R86 ;  /* 0x00000002034e7825 */ /* 0x002fc800078e0256 */
[----:B------:R-:W-:Y:S01]  /*15b90*/  VIADD R3, R9, 0xffffff28 ;  /* 0xffffff2809037836 */ /* 0x000fe20000000000 */
[----:B------:R1:W2:Y:S01]  /*15ba0*/  @!P2 LDG.E.U16 R64, desc[UR6][R78.64] ;  /* 0x000000064e40a981 */ /* 0x0002a2000c1e1500 */
[----:B------:R-:W-:-:S03]  /*15bb0*/  ISETP.GE.U32.AND P2, PT, R12, 0x7ffffe2a, PT ;  /* 0x7ffffe2a0c00780c */ /* 0x000fc60003f46070 */
[----:B------:R-:W-:Y:S01]  /*15bc0*/  ISETP.GE.U32.AND P0, PT, R3, 0x7ffffe29, PT ;  /* 0x7ffffe290300780c */ /* 0x000fe20003f06070 */
[----:B------:R-:W-:Y:S01]  /*15bd0*/  IMAD R3, R90, 0xd6, RZ ;  /* 0x000000d65a037824 */ /* 0x000fe200078e02ff */
[----:B------:R0:W-:Y:S01]  /*15be0*/  STL.64 [R1+0x978], R80 ;  /* 0x0009785001007387 */ /* 0x0001e20000100a00 */
[----:B------:R-:W-:-:S03]  /*15bf0*/  VIADD R12, R9, 0xffffff24 ;  /* 0xffffff24090c7836 */ /* 0x000fc60000000000 */
[----:B------:R1:W-:Y:S04]  /*15c00*/  STL.64 [R1+0x970], R78 ;  /* 0x0009704e01007387 */ /* 0x0003e80000100a00 */
[----:B------:R3:W-:Y:S01]  /*15c10*/  STL.64 [R1+0x968], R18 ;  /* 0x0009681201007387 */ /* 0x0007e20000100a00 */
[----:B0-----:R-:W-:-:S03]  /*15c20*/  IMAD.WIDE R80, R3, 0x2, R88 ;  /* 0x0000000203507825 */ /* 0x001fc600078e0258 */
[----:B------:R0:W-:Y:S01]  /*15c30*/  STL.64 [R1+0x960], R14 ;  /* 0x0009600e01007387 */ /* 0x0001e20000100a00 */
[----:B-1----:R-:W-:-:S03]  /*15c40*/  IMAD.WIDE R78, R3, 0x2, R86 ;  /* 0x00000002034e7825 */ /* 0x002fc600078e0256 */
[----:B------:R1:W2:Y:S01]  /*15c50*/  @!P2 LDG.E.U16 R77, desc[UR6][R80.64] ;  /* 0x00000006504da981 */ /* 0x0002a2000c1e1500 */
[----:B---3--:R-:W-:-:S03]  /*15c60*/  IMAD.WIDE R18, R8, 0x2, R88 ;  /* 0x0000000208127825 */ /* 0x008fc600078e0258 */
[----:B------:R3:W2:Y:S01]  /*15c70*/  @!P2 LDG.E.U16 R75, desc[UR6][R78.64] ;  /* 0x000000064e4ba981 */ /* 0x0006a2000c1e1500 */
[----:B------:R-:W-:Y:S01]  /*15c80*/  ISETP.GE.U32.AND P2, PT, R12, 0x7ffffe25, PT ;  /* 0x7ffffe250c00780c */ /* 0x000fe20003f46070 */
[----:B------:R-:W-:Y:S02]  /*15c90*/  VIADD R3, R9, 0xffffff23 ;  /* 0xffffff2309037836 */ /* 0x000fe40000000000 */
[----:B------:R1:W2:Y:S01]  /*15ca0*/  @!P0 LDG.E.U16 R16, desc[UR6][R18.64] ;  /* 0x0000000612108981 */ /* 0x0002a2000c1e1500 */
[----:B0-----:R-:W-:-:S03]  /*15cb0*/  IMAD.WIDE R14, R8, 0x2, R86 ;  /* 0x00000002080e7825 */ /* 0x001fc600078e0256 */
[----:B----4-:R-:W-:Y:S04]  /*15cc0*/  STL [R1+0x2c10], R7 ;  /* 0x002c100701007387 */ /* 0x010fe80000100800 */
[----:B------:R0:W4:Y:S01]  /*15cd0*/  @!P0 LDG.E.U16 R13, desc[UR6][R14.64] ;  /* 0x000000060e0d8981 */ /* 0x000122000c1e1500 */
[----:B------:R-:W-:Y:S01]  /*15ce0*/  ISETP.GE.U32.AND P0, PT, R3, 0x7ffffe24, PT ;  /* 0x7ffffe240300780c */ /* 0x000fe20003f06070 */
[C---:B------:R-:W-:Y:S02]  /*15cf0*/  IMAD R3, R90.reuse, 0xdb, RZ ;  /* 0x000000db5a037824 */ /* 0x040fe400078e02ff */
[----:B------:R-:W-:Y:S01]  /*15d00*/  STL [R1+0x2c14], R6 ;  /* 0x002c140601007387 */ /* 0x000fe20000100800 */
[----:B------:R-:W-:-:S03]  /*15d10*/  IMAD R8, R90, 0xdc, RZ ;  /* 0x000000dc5a087824 */ /* 0x000fc600078e02ff */
[----:B------:R1:W-:Y:S01]  /*15d20*/  STL.64 [R1+0x958], R80 ;  /* 0x0009585001007387 */ /* 0x0003e20000100a00 */
[----:B------:R-:W-:-:S03]  /*15d30*/  VIADD R12, R9, 0xffffff22 ;  /* 0xffffff22090c7836 */ /* 0x000fc60000000000 */
[----:B------:R3:W-:Y:S04]  /*15d40*/  STL.64 [R1+0x950], R78 ;  /* 0x0009504e01007387 */ /* 0x0007e80000100a00 */
[----:B------:R0:W-:Y:S01]  /*15d50*/  STL.64 [R1+0x948], R18 ;  /* 0x0009481201007387 */ /* 0x0001e20000100a00 */
[----:B-1----:R-:W-:-:S03]  /*15d60*/  IMAD.WIDE R80, R3, 0x2, R88 ;  /* 0x0000000203507825 */ /* 0x002fc600078e0258 */
[----:B------:R1:W-:Y:S01]  /*15d70*/  STL.64 [R1+0x940], R14 ;  /* 0x0009400e01007387 */ /* 0x0003e20000100a00 */
[----:B---3--:R-:W-:-:S03]  /*15d80*/  IMAD.WIDE R78, R3, 0x2, R86 ;  /* 0x00000002034e7825 */ /* 0x008fc600078e0256 */
[----:B------:R3:W4:Y:S01]  /*15d90*/  @!P2 LDG.E.U16 R33, desc[UR6][R80.64] ;  /* 0x000000065021a981 */ /* 0x000722000c1e1500 */
[----:B0-----:R-:W-:-:S03]  /*15da0*/  IMAD.WIDE R18, R8, 0x2, R88 ;  /* 0x0000000208127825 */ /* 0x001fc600078e0258 */
[----:B------:R0:W4:Y:S01]  /*15db0*/  @!P2 LDG.E.U16 R32, desc[UR6][R78.64] ;  /* 0x000000064e20a981 */ /* 0x000122000c1e1500 */
[----:B------:R-:W-:Y:S01]  /*15dc0*/  ISETP.GE.U32.AND P2, PT, R12, 0x7ffffe23, PT ;  /* 0x7ffffe230c00780c */ /* 0x000fe20003f46070 */
[----:B------:R-:W-:Y:S02]  /*15dd0*/  VIADD R3, R9, 0xffffff1c ;  /* 0xffffff1c09037836 */ /* 0x000fe40000000000 */
[----:B------:R0:W4:Y:S01]  /*15de0*/  @!P0 LDG.E.U16 R63, desc[UR6][R18.64] ;  /* 0x00000006123f8981 */ /* 0x000122000c1e1500 */
[----:B-1----:R-:W-:-:S05]  /*15df0*/  IMAD.WIDE R14, R8, 0x2, R86 ;  /* 0x00000002080e7825 */ /* 0x002fca00078e0256 */
[----:B------:R1:W4:Y:S01]  /*15e00*/  @!P0 LDG.E.U16 R62, desc[UR6][R14.64] ;  /* 0x000000060e3e8981 */ /* 0x000322000c1e1500 */
[----:B------:R-:W-:Y:S01]  /*15e10*/  ISETP.GE.U32.AND P0, PT, R3, 0x7ffffe1d, PT ;  /* 0x7ffffe1d0300780c */ /* 0x000fe20003f06070 */
[----:B------:R-:W-:Y:S02]  /*15e20*/  IMAD R3, R90, 0xdd, RZ ;  /* 0x000000dd5a037824 */ /* 0x000fe400078e02ff */
[----:B------:R3:W-:Y:S04]  /*15e30*/  STL.64 [R1+0x908], R80 ;  /* 0x0009085001007387 */ /* 0x0007e80000100a00 */
[----:B------:R0:W-:Y:S01]  /*15e40*/  STL.64 [R1+0x900], R78 ;  /* 0x0009004e01007387 */ /* 0x0001e20000100a00 */
[----:B---3--:R-:W-:-:S04]  /*15e50*/  IMAD.WIDE R80, R3, 0x2, R88 ;  /* 0x0000000203507825 */ /* 0x008fc800078e0258 */
[----:B0-----:R-:W-:Y:S01]  /*15e60*/  IMAD.WIDE R78, R3, 0x2, R86 ;  /* 0x00000002034e7825 */ /* 0x001fe200078e0256 */
[----:B------:R-:W3:Y:S04]  /*15e70*/  @!P2 LDG.E.U16 R5, desc[UR6][R80.64] ;  /* 0x000000065005a981 */ /* 0x000ee8000c1e1500 */
[----:B------:R-:W3:Y:S01]  /*15e80*/  @!P2 LDG.E.U16 R4, desc[UR6][R78.64] ;  /* 0x000000064e04a981 */ /* 0x000ee2000c1e1500 */
[----:B------:R-:W-:-:S03]  /*15e90*/  IMAD R8, R90, 0xe3, RZ ;  /* 0x000000e35a087824 */ /* 0x000fc600078e02ff */
[----:B------:R0:W-:Y:S04]  /*15ea0*/  STL.64 [R1+0x8f8], R18 ;  /* 0x0008f81201007387 */ /* 0x0001e80000100a00 */
[----:B------:R1:W-:Y:S01]  /*15eb0*/  STL.64 [R1+0x8f0], R14 ;  /* 0x0008f00e01007387 */ /* 0x0003e20000100a00 */
[----:B------:R-:W-:Y:S01]  /*15ec0*/  PRMT R31, RZ, 0x7610, R31 ;  /* 0x00007610ff1f7816 */ /* 0x000fe2000000001f */
[----:B0-----:R-:W-:-:S04]  /*15ed0*/  IMAD.WIDE R18, R8, 0x2, R88 ;  /* 0x0000000208127825 */ /* 0x001fc800078e0258 */
[----:B-1----:R-:W-:Y:S01]  /*15ee0*/  IMAD.WIDE R14, R8, 0x2, R86 ;  /* 0x00000002080e7825 */ /* 0x002fe200078e0256 */
[----:B------:R-:W3:Y:S04]  /*15ef0*/  @!P0 LDG.E.U16 R31, desc[UR6][R18.64] ;  /* 0x00000006121f8981 */ /* 0x000ee8000c1e1500 */
[----:B--2---:R-:W-:Y:S04]  /*15f00*/  STL [R1+0x158], R77 ;  /* 0x0001584d01007387 */ /* 0x004fe80000100800 */
[----:B------:R-:W-:Y:S04]  /*15f10*/  STL [R1+0x124], R75 ;  /* 0x0001244b01007387 */ /* 0x000fe80000100800 */
[----:B------:R0:W-:Y:S01]  /*15f20*/  STL [R1+0x1fc], R16 ;  /* 0x0001fc1001007387 */ /* 0x0001e20000100800 */
[----:B------:R-:W-:Y:S01]  /*15f30*/  PRMT R30, RZ, 0x7610, R30 ;  /* 0x00007610ff1e7816 */ /* 0x000fe2000000001e */
[----:B------:R-:W-:-:S02]  /*15f40*/  VIADD R12, R9, 0xffffff14 ;  /* 0xffffff14090c7836 */ /* 0x000fc40000000000 */
[----:B------:R-:W-:Y:S01]  /*15f50*/  VIADD R3, R9, 0xffffff0c ;  /* 0xffffff0c09037836 */ /* 0x000fe20000000000 */
[----:B------:R-:W-:Y:S01]  /*15f60*/  PRMT R27, RZ, 0x7610, R27 ;  /* 0x00007610ff1b7816 */ /* 0x000fe2000000001b */
[----:B------:R-:W-:Y:S01]  /*15f70*/  IMAD R8, R90, 0xf3, RZ ;  /* 0x000000f35a087824 */ /* 0x000fe200078e02ff */
[----:B------:R-:W-:Y:S01]  /*15f80*/  PRMT R26, RZ, 0x7610, R26 ;  /* 0x00007610ff1a7816 */ /* 0x000fe2000000001a */
[----:B----4-:R1:W-:Y:S01]  /*15f90*/  STL [R1+0x1f8], R13 ;  /* 0x0001f80d01007387 */ /* 0x0103e20000100800 */
[----:B------:R-:W-:Y:S01]  /*15fa0*/  PRMT R61, RZ, 0x7610, R61 ;  /* 0x00007610ff3d7816 */ /* 0x000fe2000000003d */
[----:B0-----:R-:W0:Y:S02]  /*15fb0*/  LDC R16, c[0x0][0x3b0] ;  /* 0x0000ec00ff107b82 */ /* 0x001e240000000800 */
[----:B------:R-:W-:Y:S04]  /*15fc0*/  STL.64 [R1+0x8e8], R80 ;  /* 0x0008e85001007387 */ /* 0x000fe80000100a00 */
[----:B------:R-:W-:Y:S01]  /*15fd0*/  STL.64 [R1+0x8e0], R78 ;  /* 0x0008e04e01007387 */ /* 0x000fe20000100a00 */
[----:B------:R-:W-:Y:S01]  /*15fe0*/  ISETP.GE.U32.AND P2, PT, R12, 0x7ffffe15, PT ;  /* 0x7ffffe150c00780c */ /* 0x000fe20003f46070 */
[----:B-1----:R-:W1:Y:S02]  /*15ff0*/  LDC R13, c[0x0][0x3b0] ;  /* 0x0000ec00ff0d7b82 */ /* 0x002e640000000800 */
[----:B------:R2:W4:Y:S01]  /*16000*/  @!P0 LDG.E.U16 R30, desc[UR6][R14.64] ;  /* 0x000000060e1e8981 */ /* 0x000522000c1e1500 */
[----:B------:R-:W-:-:S02]  /*16010*/  PRMT R60, RZ, 0x7610, R60 ;  /* 0x00007610ff3c7816 */ /* 0x000fc4000000003c */
[----:B------:R-:W-:Y:S02]  /*16020*/  PRMT R17, RZ, 0x7610, R17 ;  /* 0x00007610ff117816 */ /* 0x000fe40000000011 */
[----:B------:R-:W-:Y:S01]  /*16030*/  PRMT R59, RZ, 0x7610, R59 ;  /* 0x00007610ff3b7816 */ /* 0x000fe2000000003b */
[----:B------:R-:W0:Y:S01]  /*16040*/  LDC R75, c[0x0][0x3b0] ;  /* 0x0000ec00ff4b7b82 */ /* 0x000e220000000800 */
[----:B---3--:R-:W-:Y:S04]  /*16050*/  STL [R1+0x2c18], R5 ;  /* 0x002c180501007387 */ /* 0x008fe80000100800 */
[----:B------:R3:W-:Y:S04]  /*16060*/  STL.64 [R1+0x888], R18 ;  /* 0x0008881201007387 */ /* 0x0007e80000100a00 */
[----:B------:R2:W-:Y:S04]  /*16070*/  STL.64 [R1+0x880], R14 ;  /* 0x0008800e01007387 */ /* 0x0005e80000100a00 */
[----:B------:R-:W-:Y:S04]  /*16080*/  STL [R1+0x2c1c], R4 ;  /* 0x002c1c0401007387 */ /* 0x000fe80000100800 */
[----:B---3--:R-:W3:Y:S01]  /*16090*/  LDL.LU R19, [R1+0x1ac] ;  /* 0x0001ac0001137983 */ /* 0x008ee20000300800 */
[----:B------:R-:W-:Y:S01]  /*160a0*/  ISETP.GE.U32.AND P0, PT, R3, 0x7ffffe0d, PT ;  /* 0x7ffffe0d0300780c */ /* 0x000fe20003f06070 */
[----:B------:R-:W-:-:S02]  /*160b0*/  IMAD R3, R90, 0xeb, RZ ;  /* 0x000000eb5a037824 */ /* 0x000fc400078e02ff */
[----:B------:R-:W-:Y:S02]  /*160c0*/  VIADD R12, R9, 0xffffff21 ;  /* 0xffffff21090c7836 */ /* 0x000fe40000000000 */
[----:B------:R-:W-:-:S04]  /*160d0*/  IMAD.WIDE R82, R3, 0x2, R88 ;  /* 0x0000000203527825 */ /* 0x000fc800078e0258 */
[----:B------:R-:W-:Y:S01]  /*160e0*/  IMAD.WIDE R80, R3, 0x2, R86 ;  /* 0x0000000203507825 */ /* 0x000fe200078e0256 */
[----:B------:R-:W4:Y:S03]  /*160f0*/  @!P2 LDG.E.U16 R27, desc[UR6][R82.64] ;  /* 0x00000006521ba981 */ /* 0x000f26000c1e1500 */
[C---:B------:R-:W-:Y:S01]  /*16100*/  IMAD.WIDE R78, R8.reuse, 0x2, R88 ;  /* 0x00000002084e7825 */ /* 0x040fe200078e0258 */
[----:B------:R0:W4:Y:S03]  /*16110*/  @!P2 LDG.E.U16 R26, desc[UR6][R80.64] ;  /* 0x00000006501aa981 */ /* 0x000126000c1e1500 */
[----:B--2---:R-:W-:Y:S01]  /*16120*/  IMAD.WIDE R14, R8, 0x2, R86 ;  /* 0x00000002080e7825 */ /* 0x004fe200078e0256 */
[----:B------:R-:W-:Y:S01]  /*16130*/  ISETP.GE.U32.AND P2, PT, R12, 0x7ffffe22, PT ;  /* 0x7ffffe220c00780c */ /* 0x000fe20003f46070 */
[----:B------:R2:W4:Y:S02]  /*16140*/  @!P0 LDG.E.U16 R61, desc[UR6][R78.64] ;  /* 0x000000064e3d8981 */ /* 0x000524000c1e1500 */
[----:B------:R-:W-:-:S02]  /*16150*/  VIADD R3, R9, 0xffffff04 ;  /* 0xffffff0409037836 */ /* 0x000fc40000000000 */
[----:B------:R0:W4:Y:S01]  /*16160*/  @!P0 LDG.E.U16 R60, desc[UR6][R14.64] ;  /* 0x000000060e3c8981 */ /* 0x000122000c1e1500 */
[C---:B------:R-:W-:Y:S02]  /*16170*/  IMAD R8, R90.reuse, 0xde, RZ ;  /* 0x000000de5a087824 */ /* 0x040fe400078e02ff */
[----:B------:R-:W-:Y:S01]  /*16180*/  ISETP.GE.U32.AND P0, PT, R3, 0x7ffffe05, PT ;  /* 0x7ffffe050300780c */ /* 0x000fe20003f06070 */
[----:B------:R-:W-:Y:S01]  /*16190*/  IMAD R3, R90, 0xfb, RZ ;  /* 0x000000fb5a037824 */ /* 0x000fe200078e02ff */
[----:B------:R-:W-:Y:S01]  /*161a0*/  STL.64 [R1+0x808], R82 ;  /* 0x0008085201007387 */ /* 0x000fe20000100a00 */
[----:B------:R-:W-:Y:S02]  /*161b0*/  PRMT R12, RZ, 0x7610, R12 ;  /* 0x00007610ff0c7816 */ /* 0x000fe4000000000c */
[----:B------:R-:W-:Y:S01]  /*161c0*/  IMAD.WIDE R84, R3, 0x2, R88 ;  /* 0x0000000203547825 */ /* 0x000fe200078e0258 */
[----:B------:R0:W-:Y:S04]  /*161d0*/  STL.64 [R1+0x800], R80 ;  /* 0x0008005001007387 */ /* 0x0001e80000100a00 */
[----:B------:R2:W-:Y:S01]  /*161e0*/  STL.64 [R1+0x788], R78 ;  /* 0x0007884e01007387 */ /* 0x0005e20000100a00 */
[----:B------:R-:W-:-:S03]  /*161f0*/  PRMT R58, RZ, 0x7610, R58 ;  /* 0x00007610ff3a7816 */ /* 0x000fc6000000003a */
[----:B------:R-:W4:Y:S01]  /*16200*/  @!P0 LDG.E.U16 R59, desc[UR6][R84.64] ;  /* 0x00000006543b8981 */ /* 0x000f22000c1e1500 */
[----:B0-----:R-:W-:-:S04]  /*16210*/  IMAD.WIDE R80, R3, 0x2, R86 ;  /* 0x0000000203507825 */ /* 0x001fc800078e0256 */
[C---:B--2---:R-:W-:Y:S01]  /*16220*/  IMAD.WIDE R78, R8.reuse, 0x2, R88 ;  /* 0x00000002084e7825 */ /* 0x044fe200078e0258 */
[----:B------:R0:W-:Y:S04]  /*16230*/  STL.64 [R1+0x780], R14 ;  /* 0x0007800e01007387 */ /* 0x0001e80000100a00 */
[----:B------:R-:W2:Y:S04]  /*16240*/  @!P2 LDG.E.U16 R17, desc[UR6][R78.64] ;  /* 0x000000064e11a981 */ /* 0x000ea8000c1e1500 */
[----:B------:R-:W2:Y:S04]  /*16250*/  LDL.LU R77, [R1+0x1d0] ;  /* 0x0001d000014d7983 */ /* 0x000ea80000300800 */
[----:B------:R-:W4:Y:S01]  /*16260*/  LDL.LU R82, [R1+0x1cc] ;  /* 0x0001cc0001527983 */ /* 0x000f220000300800 */
[----:B0-----:R-:W0:Y:S03]  /*16270*/  LDC R14, c[0x0][0x3b0] ;  /* 0x0000ec00ff0e7b82 */ /* 0x001e260000000800 */
[----:B------:R-:W4:Y:S01]  /*16280*/  LDL.LU R83, [R1+0x1c8] ;  /* 0x0001c80001537983 */ /* 0x000f220000300800 */
[----:B---3--:R-:W-:Y:S01]  /*16290*/  SEL R3, R93, R19, !P3 ;  /* 0x000000135d037207 */ /* 0x008fe20005800000 */
[----:B------:R-:W-:-:S03]  /*162a0*/  IMAD.WIDE R18, R8, 0x2, R86 ;  /* 0x0000000208127825 */ /* 0x000fc600078e0256 */
[----:B------:R-:W3:Y:S01]  /*162b0*/  LDC R15, c[0x0][0x3b0] ;  /* 0x0000ec00ff0f7b82 */ /* 0x000ee20000000800 */
[----:B------:R-:W3:Y:S04]  /*162c0*/  @!P0 LDG.E.U16 R58, desc[UR6][R80.64] ;  /* 0x00000006503a8981 */ /* 0x000ee8000c1e1500 */
[----:B------:R0:W3:Y:S01]  /*162d0*/  @!P2 LDG.E.U16 R12, desc[UR6][R18.64] ;  /* 0x00000006120ca981 */ /* 0x0000e2000c1e1500 */
[----:B------:R-:W-:-:S03]  /*162e0*/  VIADD R8, R9, 0xffffff1b ;  /* 0xffffff1b09087836 */ /* 0x000fc60000000000 */
[----:B------:R0:W-:Y:S04]  /*162f0*/  STL.64 [R1+0x708], R84 ;  /* 0x0007085401007387 */ /* 0x0001e80000100a00 */
[----:B------:R-:W-:Y:S01]  /*16300*/  STL.64 [R1+0x700], R80 ;  /* 0x0007005001007387 */ /* 0x000fe20000100a00 */
[----:B-1----:R-:W-:-:S03]  /*16310*/  IMAD R3, R3, R13, RZ ;  /* 0x0000000d03037224 */ /* 0x002fc600078e02ff */
[----:B------:R-:W-:Y:S04]  /*16320*/  STL.64 [R1+0x8d8], R78 ;  /* 0x0008d84e01007387 */ /* 0x000fe80000100a00 */
[----:B0-----:R-:W3:Y:S01]  /*16330*/  LDL.LU R84, [R1+0x1e4] ;  /* 0x0001e40001547983 */ /* 0x001ee20000300800 */
[----:B------:R-:W-:-:S03]  /*16340*/  ISETP.GE.U32.AND P0, PT, R8, 0x7ffffe1c, PT ;  /* 0x7ffffe1c0800780c */ /* 0x000fc60003f06070 */
[----:B------:R0:W-:Y:S04]  /*16350*/  STL.64 [R1+0x8d0], R18 ;  /* 0x0008d01201007387 */ /* 0x0001e80000100a00 */
[----:B------:R-:W3:Y:S04]  /*16360*/  LDL.LU R85, [R1+0x1e0] ;  /* 0x0001e00001557983 */ /* 0x000ee80000300800 */
[----:B------:R-:W3:Y:S04]  /*16370*/  LDL.LU R91, [R1+0x1dc] ;  /* 0x0001dc00015b7983 */ /* 0x000ee80000300800 */
[----:B------:R1:W-:Y:S01]  /*16380*/  STL [R1+0xb4], R3 ;  /* 0x0000b40301007387 */ /* 0x0003e20000100800 */
[----:B------:R-:W-:-:S02]  /*16390*/  PRMT R29, RZ, 0x7610, R29 ;  /* 0x00007610ff1d7816 */ /* 0x000fc4000000001d */
[----:B------:R-:W-:Y:S01]  /*163a0*/  PRMT R28, RZ, 0x7610, R28 ;  /* 0x00007610ff1c7816 */ /* 0x000fe2000000001c */
[----:B------:R-:W-:Y:S01]  /*163b0*/  VIADD R13, R9, 0xffffff13 ;  /* 0xffffff13090d7836 */ /* 0x000fe20000000000 */
[----:B0-----:R-:W0:Y:S01]  /*163c0*/  LDC R18, c[0x0][0x3b0] ;  /* 0x0000ec00ff127b82 */ /* 0x001e220000000800 */
[----:B-1----:R-:W-:-:S07]  /*163d0*/  IMAD R3, R90, 0xe4, RZ ;  /* 0x000000e45a037824 */ /* 0x002fce00078e02ff */
[----:B------:R-:W1:Y:S01]  /*163e0*/  LDC R19, c[0x0][0x3b0] ;  /* 0x0000ec00ff137b82 */ /* 0x000e620000000800 */
[C---:B------:R-:W-:Y:S01]  /*163f0*/  IMAD.WIDE R80, R3.reuse, 0x2, R88 ;  /* 0x0000000203507825 */ /* 0x040fe200078e0258 */
[----:B--2---:R2:W-:Y:S03]  /*16400*/  STL [R1+0x120], R17 ;  /* 0x0001201101007387 */ /* 0x0045e60000100800 */
[----:B------:R-:W-:Y:S01]  /*16410*/  IMAD.WIDE R78, R3, 0x2, R86 ;  /* 0x00000002034e7825 */ /* 0x000fe200078e0256 */
[----:B------:R-:W3:Y:S01]  /*16420*/  @!P0 LDG.E.U16 R29, desc[UR6][R80.64] ;  /* 0x00000006501d8981 */ /* 0x000ee2000c1e1500 */
[----:B----4-:R-:W-:-:S03]  /*16430*/  SEL R8, R93, R82, !P3 ;  /* 0x000000525d087207 */ /* 0x010fc60005800000 */
[----:B------:R4:W3:Y:S01]  /*16440*/  @!P0 LDG.E.U16 R28, desc[UR6][R78.64] ;  /* 0x000000064e1c8981 */ /* 0x0008e2000c1e1500 */
[----:B------:R-:W-:Y:S01]  /*16450*/  ISETP.GE.U32.AND P0, PT, R13, 0x7ffffe14, PT ;  /* 0x7ffffe140d00780c */ /* 0x000fe20003f06070 */
[----:B--2---:R-:W2:Y:S01]  /*16460*/  LDC R17, c[0x0][0x3b0] ;  /* 0x0000ec00ff117b82 */ /* 0x004ea20000000800 */
[C---:B------:R-:W-:Y:S01]  /*16470*/  SEL R3, R93.reuse, R83, !P3 ;  /* 0x000000535d037207 */ /* 0x040fe20005800000 */
[----:B---3--:R3:W-:Y:S02]  /*16480*/  STL [R1+0x11c], R12 ;  /* 0x00011c0c01007387 */ /* 0x0087e40000100800 */
[----:B---3--:R-:W-:Y:S02]  /*16490*/  SEL R12, R93, R77, !P3 ;  /* 0x0000004d5d0c7207 */ /* 0x008fe40005800000 */
[----:B------:R-:W-:Y:S01]  /*164a0*/  STL.64 [R1+0x878], R80 ;  /* 0x0008785001007387 */ /* 0x000fe20000100a00 */
[----:B------:R-:W-:Y:S01]  /*164b0*/  PRMT R25, RZ, 0x7610, R25 ;  /* 0x00007610ff197816 */ /* 0x000fe20000000019 */
[----:B------:R-:W3:Y:S01]  /*164c0*/  LDC R77, c[0x0][0x3b0] ;  /* 0x0000ec00ff4d7b82 */ /* 0x000ee20000000800 */
[----:B------:R-:W-:-:S02]  /*164d0*/  IMAD R13, R12, R14, RZ ;  /* 0x0000000e0c0d7224 */ /* 0x000fc400078e02ff */
[----:B------:R-:W-:Y:S02]  /*164e0*/  IMAD R12, R8, R15, RZ ;  /* 0x0000000f080c7224 */ /* 0x000fe400078e02ff */
[----:B------:R-:W-:Y:S02]  /*164f0*/  IMAD R8, R3, R16, RZ ;  /* 0x0000001003087224 */ /* 0x000fe400078e02ff */
[----:B------:R-:W-:Y:S01]  /*16500*/  IMAD R3, R90, 0xec, RZ ;  /* 0x000000ec5a037824 */ /* 0x000fe200078e02ff */
[----:B------:R4:W-:Y:S01]  /*16510*/  STL.64 [R1+0x870], R78 ;  /* 0x0008704e01007387 */ /* 0x0009e20000100a00 */
[----:B------:R-:W-:Y:S01]  /*16520*/  PRMT R24, RZ, 0x7610, R24 ;  /* 0x00007610ff187816 */ /* 0x000fe20000000018 */
[----:B------:R-:W3:Y:S01]  /*16530*/  LDC R16, c[0x0][0x3b0] ;  /* 0x0000ec00ff107b82 */ /* 0x000ee20000000800 */
[C---:B------:R-:W-:Y:S01]  /*16540*/  IMAD.WIDE R14, R3.reuse, 0x2, R86 ;  /* 0x00000002030e7825 */ /* 0x040fe200078e0256 */
[----:B------:R0:W-:Y:S04]  /*16550*/  STL [R1+0xb0], R13 ;  /* 0x0000b00d01007387 */ /* 0x0001e80000100800 */
[----:B------:R0:W-:Y:S01]  /*16560*/  STL [R1+0xb8], R12 ;  /* 0x0000b80c01007387 */ /* 0x0001e20000100800 */
[----:B----4-:R-:W-:-:S03]  /*16570*/  IMAD.WIDE R78, R3, 0x2, R88 ;  /* 0x00000002034e7825 */ /* 0x010fc600078e0258 */
[----:B------:R4:W-:Y:S04]  /*16580*/  STL [R1+0xc0], R8 ;  /* 0x0000c00801007387 */ /* 0x0009e80000100800 */
[----:B------:R-:W-:Y:S04]  /*16590*/  STL.64 [R1+0x7f8], R78 ;  /* 0x0007f84e01007387 */ /* 0x000fe80000100a00 */
[----:B------:R1:W-:Y:S04]  /*165a0*/  STL.64 [R1+0x7f0], R14 ;  /* 0x0007f00e01007387 */ /* 0x0003e80000100a00 */
[----:B------:R-:W3:Y:S01]  /*165b0*/  LDL.LU R81, [R1+0x208] ;  /* 0x0002080001517983 */ /* 0x000ee20000300800 */
[----:B0-----:R-:W-:Y:S01]  /*165c0*/  VIADD R13, R9, 0xffffff0b ;  /* 0xffffff0b090d7836 */ /* 0x001fe20000000000 */
[----:B------:R-:W-:-:S02]  /*165d0*/  SEL R12, R93, R84, !P3 ;  /* 0x000000545d0c7207 */ /* 0x000fc40005800000 */
[C---:B----4-:R-:W-:Y:S01]  /*165e0*/  SEL R8, R93.reuse, R85, !P3 ;  /* 0x000000555d087207 */ /* 0x050fe20005800000 */
[----:B------:R-:W4:Y:S01]  /*165f0*/  @!P0 LDG.E.U16 R25, desc[UR6][R78.64] ;  /* 0x000000064e198981 */ /* 0x000f22000c1e1500 */
[----:B------:R-:W-:-:S03]  /*16600*/  SEL R3, R93, R91, !P3 ;  /* 0x0000005b5d037207 */ /* 0x000fc60005800000 */
[----:B------:R0:W4:Y:S01]  /*16610*/  @!P0 LDG.E.U16 R24, desc[UR6][R14.64] ;  /* 0x000000060e188981 */ /* 0x000122000c1e1500 */
[----:B------:R-:W-:Y:S01]  /*16620*/  ISETP.GE.U32.AND P0, PT, R13, 0x7ffffe0c, PT ;  /* 0x7ffffe0c0d00780c */ /* 0x000fe20003f06070 */
[----:B--2---:R-:W-:Y:S02]  /*16630*/  IMAD R13, R12, R17, RZ ;  /* 0x000000110c0d7224 */ /* 0x004fe400078e02ff */
[----:B------:R-:W-:Y:S02]  /*16640*/  IMAD R12, R8, R18, RZ ;  /* 0x00000012080c7224 */ /* 0x000fe400078e02ff */
[----:B-1----:R-:W-:Y:S02]  /*16650*/  IMAD R8, R3, R19, RZ ;  /* 0x0000001303087224 */ /* 0x002fe400078e02ff */
[C---:B------:R-:W-:Y:S01]  /*16660*/  IMAD R3, R90.reuse, 0xf4, RZ ;  /* 0x000000f45a037824 */ /* 0x040fe200078e02ff */
[----:B------:R1:W-:Y:S01]  /*16670*/  STL [R1+0xbc], R13 ;  /* 0x0000bc0d01007387 */ /* 0x0003e20000100800 */
[----:B------:R-:W-:Y:S01]  /*16680*/  PRMT R23, RZ, 0x7610, R23 ;  /* 0x00007610ff177816 */ /* 0x000fe20000000017 */
[----:B0-----:R-:W0:Y:S01]  /*16690*/  LDC R14, c[0x0][0x3b0] ;  /* 0x0000ec00ff0e7b82 */ /* 0x001e220000000800 */
[C---:B------:R-:W-:Y:S01]  /*166a0*/  IMAD.WIDE R82, R3.reuse, 0x2, R88 ;  /* 0x0000000203527825 */ /* 0x040fe200078e0258 */
[----:B------:R-:W2:Y:S03]  /*166b0*/  LDL.LU R84, [R1+0x224] ;  /* 0x0002240001547983 */ /* 0x000ea60000300800 */
[----:B------:R-:W-:Y:S01]  /*166c0*/  IMAD.WIDE R78, R3, 0x2, R86 ;  /* 0x00000002034e7825 */ /* 0x000fe200078e0256 */
[----:B------:R-:W-:Y:S01]  /*166d0*/  PRMT R22, RZ, 0x7610, R22 ;  /* 0x00007610ff167816 */ /* 0x000fe20000000016 */
[----:B------:R1:W4:Y:S01]  /*166e0*/  @!P0 LDG.E.U16 R23, desc[UR6][R82.64] ;  /* 0x0000000652178981 */ /* 0x000322000c1e1500 */
[----:B------:R-:W-:Y:S01]  /*166f0*/  PRMT R20, RZ, 0x7610, R20 ;  /* 0x00007610ff147816 */ /* 0x000fe20000000014 */
[----:B------:R-:W-:Y:S01]  /*16700*/  VIADD R3, R9, 0xffffff03 ;  /* 0xffffff0309037836 */ /* 0x000fe20000000000 */
[----:B------:R-:W-:Y:S01]  /*16710*/  PRMT R72, RZ, 0x7610, R72 ;  /* 0x00007610ff487816 */ /* 0x000fe20000000048 */
[----:B------:R-:W-:Y:S01]  /*16720*/  STL [R1+0xc4], R12 ;  /* 0x0000c40c01007387 */ /* 0x000fe20000100800 */
[----:B------:R-:W-:Y:S01]  /*16730*/  PRMT R73, RZ, 0x7610, R73 ;  /* 0x00007610ff497816 */ /* 0x000fe20000000049 */
[----:B-1----:R-:W1:Y:S01]  /*16740*/  LDC R13, c[0x0][0x3b0] ;  /* 0x0000ec00ff0d7b82 */ /* 0x002e620000000800 */
[----:B------:R-:W-:Y:S01]  /*16750*/  ISETP.GE.U32.AND P2, PT, R3, 0x7ffffe04, PT ;  /* 0x7ffffe040300780c */ /* 0x000fe20003f46070 */
[----:B------:R0:W-:Y:S01]  /*16760*/  STL [R1+0xc8], R8 ;  /* 0x0000c80801007387 */ /* 0x0001e20000100800 */
[----:B------:R-:W-:-:S03]  /*16770*/  IMAD R3, R90, 0xfc, RZ ;  /* 0x000000fc5a037824 */ /* 0x000fc600078e02ff */
[----:B------:R0:W4:Y:S01]  /*16780*/  @!P0 LDG.E.U16 R22, desc[UR6][R78.64] ;  /* 0x000000064e168981 */ /* 0x000122000c1e1500 */
[----:B------:R-:W-:Y:S01]  /*16790*/  PRMT R21, RZ, 0x7610, R21 ;  /* 0x00007610ff157816 */ /* 0x000fe20000000015 */
[----:B------:R-:W1:Y:S01]  /*167a0*/  LDC R15, c[0x0][0x3b0] ;  /* 0x0000ec00ff0f7b82 */ /* 0x000e620000000800 */
[----:B0-----:R-:W-:Y:S01]  /*167b0*/  VIADD R8, R9, 0xffffff20 ;  /* 0xffffff2009087836 */ /* 0x001fe20000000000 */
[----:B------:R0:W-:Y:S04]  /*167c0*/  STL.64 [R1+0x778], R82 ;  /* 0x0007785201007387 */ /* 0x0001e80000100a00 */
[----:B------:R-:W-:Y:S01]  /*167d0*/  ISETP.GE.U32.AND P0, PT, R8, 0x7ffffe21, PT ;  /* 0x7ffffe210800780c */ /* 0x000fe20003f06070 */
[----:B------:R0:W-:Y:S01]  /*167e0*/  STL.64 [R1+0x770], R78 ;  /* 0x0007704e01007387 */ /* 0x0001e20000100a00 */
[----:B------:R-:W-:-:S03]  /*167f0*/  IMAD R12, R90, 0xdf, RZ ;  /* 0x000000df5a0c7824 */ /* 0x000fc600078e02ff */
[----:B------:R-:W4:Y:S01]  /*16800*/  LDL.LU R85, [R1+0x220] ;  /* 0x0002200001557983 */ /* 0x000f220000300800 */
[----:B0-----:R-:W-:-:S03]  /*16810*/  IMAD.WIDE R82, R3, 0x2, R88 ;  /* 0x0000000203527825 */ /* 0x001fc600078e0258 */
[----:B------:R-:W4:Y:S01]  /*16820*/  LDL.LU R91, [R1+0x23c] ;  /* 0x00023c00015b7983 */ /* 0x000f220000300800 */
[----:B------:R-:W-:-:S03]  /*16830*/  IMAD.WIDE R78, R3, 0x2, R86 ;  /* 0x00000002034e7825 */ /* 0x000fc600078e0256 */
[----:B------:R-:W-:Y:S04]  /*16840*/  STL.64 [R1+0x6f8], R82 ;  /* 0x0006f85201007387 */ /* 0x000fe80000100a00 */
[----:B------:R0:W-:Y:S04]  /*16850*/  STL.64 [R1+0x6f0], R78 ;  /* 0x0006f04e01007387 */ /* 0x0001e80000100a00 */
[----:B------:R0:W4:Y:S04]  /*16860*/  @!P2 LDG.E.U16 R20, desc[UR6][R78.64] ;  /* 0x000000064e14a981 */ /* 0x000128000c1e1500 */
[----:B------:R-:W4:Y:S01]  /*16870*/  @!P2 LDG.E.U16 R21, desc[UR6][R82.64] ;  /* 0x000000065215a981 */ /* 0x000f22000c1e1500 */
[----:B0-----:R-:W-:-:S05]  /*16880*/  IMAD.WIDE R78, R12, 0x2, R86 ;  /* 0x000000020c4e7825 */ /* 0x001fca00078e0256 */
[----:B------:R0:W4:Y:S01]  /*16890*/  @!P0 LDG.E.U16 R72, desc[UR6][R78.64] ;  /* 0x000000064e488981 */ /* 0x000122000c1e1500 */
[----:B---3--:R-:W-:Y:S01]  /*168a0*/  SEL R8, R93, R81, !P3 ;  /* 0x000000515d087207 */ /* 0x008fe20005800000 */
[----:B------:R-:W-:-:S05]  /*168b0*/  IMAD.WIDE R80, R12, 0x2, R88 ;  /* 0x000000020c507825 */ /* 0x000fca00078e0258 */
[----:B------:R-:W3:Y:S01]  /*168c0*/  @!P0 LDG.E.U16 R73, desc[UR6][R80.64] ;  /* 0x0000000650498981 */ /* 0x000ee2000c1e1500 */
[----:B------:R-:W-:Y:S02]  /*168d0*/  VIADD R12, R9, 0xffffff1a ;  /* 0xffffff1a090c7836 */ /* 0x000fe40000000000 */
[----:B------:R-:W-:Y:S01]  /*168e0*/  IMAD R8, R8, R14, RZ ;  /* 0x0000000e08087224 */ /* 0x000fe200078e02ff */
[----:B------:R-:W-:Y:S01]  /*168f0*/  STL.64 [R1+0x8c8], R80 ;  /* 0x0008c85001007387 */ /* 0x000fe20000100a00 */
[----:B------:R-:W-:Y:S01]  /*16900*/  PRMT R19, RZ, 0x7610, R19 ;  /* 0x00007610ff137816 */ /* 0x000fe20000000013 */
[----:B------:R-:W3:Y:S01]  /*16910*/  LDC R14, c[0x0][0x3b0] ;  /* 0x0000ec00ff0e7b82 */ /* 0x000ee20000000800 */
[----:B------:R-:W-:Y:S01]  /*16920*/  ISETP.GE.U32.AND P0, PT, R12, 0x7ffffe1b, PT ;  /* 0x7ffffe1b0c00780c */ /* 0x000fe20003f06070 */
[----:B------:R-:W3:Y:S01]  /*16930*/  LDL.LU R83, [R1+0x238] ;  /* 0x0002380001537983 */ /* 0x000ee20000300800 */
[----:B--2---:R-:W-:-:S03]  /*16940*/  SEL R3, R93, R84, !P3 ;  /* 0x000000545d037207 */ /* 0x004fc60005800000 */
[----:B------:R-:W-:Y:S02]  /*16950*/  STL.64 [R1+0x8c0], R78 ;  /* 0x0008c04e01007387 */ /* 0x000fe40000100a00 */
[----:B-1----:R-:W-:Y:S02]  /*16960*/  IMAD R3, R3, R13, RZ ;  /* 0x0000000d03037224 */ /* 0x002fe400078e02ff */
[----:B------:R-:W-:Y:S01]  /*16970*/  STL [R1+0xcc], R8 ;  /* 0x0000cc0801007387 */ /* 0x000fe20000100800 */
[----:B------:R-:W-:Y:S01]  /*16980*/  PRMT R18, RZ, 0x7610, R18 ;  /* 0x00007610ff127816 */ /* 0x000fe20000000012 */
[----:B------:R-:W1:Y:S02]  /*16990*/  LDC R13, c[0x0][0x3b0] ;  /* 0x0000ec00ff0d7b82 */ /* 0x000e640000000800 */
[----:B------:R-:W2:Y:S04]  /*169a0*/  LDL.LU R84, [R1+0x258] ;  /* 0x0002580001547983 */ /* 0x000ea80000300800 */
[----:B------:R0:W-:Y:S02]  /*169b0*/  STL [R1+0xd0], R3 ;  /* 0x0000d00301007387 */ /* 0x0001e40000100800 */
[----:B0-----:R-:W-:-:S04]  /*169c0*/  IMAD R3, R90, 0xe5, RZ ;  /* 0x000000e55a037824 */ /* 0x001fc800078e02ff */
[----:B------:R-:W-:-:S05]  /*169d0*/  IMAD.WIDE R78, R3, 0x2, R88 ;  /* 0x00000002034e7825 */ /* 0x000fca00078e0258 */
[----:B------:R-:W2:Y:S04]  /*169e0*/  @!P0 LDG.E.U16 R19, desc[UR6][R78.64] ;  /* 0x000000064e138981 */ /* 0x000ea8000c1e1500 */
[----:B----4-:R-:W-:Y:S04]  /*169f0*/  STL [R1+0x114], R72 ;  /* 0x0001144801007387 */ /* 0x010fe80000100800 */
[----:B---3--:R0:W-:Y:S02]  /*16a00*/  STL [R1+0x118], R73 ;  /* 0x0001184901007387 */ /* 0x0081e40000100800 */
[----:B0-----:R-:W-:-:S05]  /*16a10*/  IMAD.WIDE R72, R3, 0x2, R86 ;  /* 0x0000000203487825 */ /* 0x001fca00078e0256 */
[----:B------:R0:W3:Y:S01]  /*16a20*/  @!P0 LDG.E.U16 R18, desc[UR6][R72.64] ;  /* 0x0000000648128981 */ /* 0x0000e2000c1e1500 */
[C---:B------:R-:W-:Y:S02]  /*16a30*/  SEL R8, R93.reuse, R85, !P3 ;  /* 0x000000555d087207 */ /* 0x040fe40005800000 */
[----:B------:R-:W-:-:S03]  /*16a40*/  SEL R3, R93, R91, !P3 ;  /* 0x0000005b5d037207 */ /* 0x000fc60005800000 */
[----:B------:R-:W-:Y:S01]  /*16a50*/  IMAD R8, R8, R15, RZ ;  /* 0x0000000f08087224 */ /* 0x000fe200078e02ff */
[----:B------:R-:W-:Y:S01]  /*16a60*/  IADD3 R12, PT, PT, R9, -0xee, RZ ;  /* 0xffffff12090c7810 */ /* 0x000fe20007ffe0ff */
[----:B------:R-:W-:Y:S01]  /*16a70*/  STL.64 [R1+0x868], R78 ;  /* 0x0008684e01007387 */ /* 0x000fe20000100a00 */
[----:B------:R-:W-:-:S03]  /*16a80*/  IMAD R3, R3, R16, RZ ;  /* 0x0000001003037224 */ /* 0x000fc600078e02ff */
[----:B------:R0:W-:Y:S01]  /*16a90*/  STL.64 [R1+0x860], R72 ;  /* 0x0008604801007387 */ /* 0x0001e20000100a00 */
[----:B------:R-:W-:-:S03]  /*16aa0*/  ISETP.GE.U32.AND P0, PT, R12, 0x7ffffe13, PT ;  /* 0x7ffffe130c00780c */ /* 0x000fc60003f06070 */
[----:B------:R-:W-:Y:S04]  /*16ab0*/  STL [R1+0xd4], R8 ;  /* 0x0000d40801007387 */ /* 0x000fe80000100800 */
[----:B------:R-:W4:Y:S01]  /*16ac0*/  LDL.LU R85, [R1+0x254] ;  /* 0x0002540001557983 */ /* 0x000f220000300800 */
[----:B------:R-:W-:Y:S02]  /*16ad0*/  PRMT R17, RZ, 0x7610, R17 ;  /* 0x00007610ff117816 */ /* 0x000fe40000000011 */
[----:B------:R-:W-:Y:S01]  /*16ae0*/  PRMT R16, RZ, 0x7610, R16 ;  /* 0x00007610ff107816 */ /* 0x000fe20000000010 */
[----:B0-----:R-:W0:Y:S01]  /*16af0*/  LDC R73, c[0x0][0x3b0] ;  /* 0x0000ec00ff497b82 */ /* 0x001e220000000800 */
[----:B------:R-:W-:-:S07]  /*16b00*/  PRMT R15, RZ, 0x7610, R15 ;  /* 0x00007610ff0f7816 */ /* 0x000fce000000000f */
[----:B------:R-:W0:Y:S01]  /*16b10*/  LDC R72, c[0x0][0x3b0] ;  /* 0x0000ec00ff487b82 */ /* 0x000e220000000800 */
[----:B--2---:R-:W-:Y:S04]  /*16b20*/  STL [R1+0x2c20], R19 ;  /* 0x002c201301007387 */ /* 0x004fe80000100800 */
[----:B------:R-:W2:Y:S04]  /*16b30*/  LDL.LU R91, [R1+0x260] ;  /* 0x00026000015b7983 */ /* 0x000ea80000300800 */
[----:B---3--:R-:W-:Y:S04]  /*16b40*/  STL [R1+0x2c24], R18 ;  /* 0x002c241201007387 */ /* 0x008fe80000100800 */
[----:B------:R3:W-:Y:S02]  /*16b50*/  STL [R1+0x128], R3 ;  /* 0x0001280301007387 */ /* 0x0007e40000100800 */
[----:B---3--:R-:W-:-:S04]  /*16b60*/  IMAD R3, R90, 0xed, RZ ;  /* 0x000000ed5a037824 */ /* 0x008fc800078e02ff */
[----:B------:R-:W-:-:S04]  /*16b70*/  IMAD.WIDE R80, R3, 0x2, R88 ;  /* 0x0000000203507825 */ /* 0x000fc800078e0258 */
[----:B------:R-:W-:Y:S01]  /*16b80*/  IMAD.WIDE R78, R3, 0x2, R86 ;  /* 0x00000002034e7825 */ /* 0x000fe200078e0256 */
[----:B------:R-:W3:Y:S04]  /*16b90*/  @!P0 LDG.E.U16 R17, desc[UR6][R80.64] ;  /* 0x0000000650118981 */ /* 0x000ee8000c1e1500 */
[----:B------:R-:W2:Y:S01]  /*16ba0*/  @!P0 LDG.E.U16 R16, desc[UR6][R78.64] ;  /* 0x000000064e108981 */ /* 0x000ea2000c1e1500 */
[C---:B------:R-:W-:Y:S02]  /*16bb0*/  SEL R8, R93.reuse, R83, !P3 ;  /* 0x000000535d087207 */ /* 0x040fe40005800000 */
[----:B------:R-:W-:Y:S01]  /*16bc0*/  SEL R3, R93, R84, !P3 ;  /* 0x000000545d037207 */ /* 0x000fe20005800000 */
[----:B------:R-:W-:Y:S02]  /*16bd0*/  VIADD R12, R9, 0xffffff0a ;  /* 0xffffff0a090c7836 */ /* 0x000fe40000000000 */
[----:B-1----:R-:W-:Y:S01]  /*16be0*/  IMAD R8, R8, R13, RZ ;  /* 0x0000000d08087224 */ /* 0x002fe200078e02ff */
[----:B------:R-:W-:Y:S01]  /*16bf0*/  STL.64 [R1+0x7e8], R80 ;  /* 0x0007e85001007387 */ /* 0x000fe20000100a00 */
[----:B------:R-:W-:-:S03]  /*16c00*/  IMAD R3, R3, R14, RZ ;  /* 0x0000000e03037224 */ /* 0x000fc600078e02ff */
[----:B------:R-:W-:Y:S01]  /*16c10*/  STL.64 [R1+0x7e0], R78 ;  /* 0x0007e04e01007387 */ /* 0x000fe20000100a00 */
[----:B------:R-:W-:-:S03]  /*16c20*/  ISETP.GE.U32.AND P0, PT, R12, 0x7ffffe0b, PT ;  /* 0x7ffffe0b0c00780c */ /* 0x000fc60003f06070 */
[----:B------:R-:W4:Y:S04]  /*16c30*/  LDL.LU R83, [R1+0x25c] ;  /* 0x00025c0001537983 */ /* 0x000f280000300800 */
[----:B------:R4:W-:Y:S04]  /*16c40*/  STL [R1+0x12c], R8 ;  /* 0x00012c0801007387 */ /* 0x0009e80000100800 */
[----:B---3--:R-:W-:Y:S04]  /*16c50*/  STL [R1+0x2c28], R17 ;  /* 0x002c281101007387 */ /* 0x008fe80000100800 */
[----:B------:R-:W3:Y:S04]  /*16c60*/  LDL.LU R84, [R1+0x268] ;  /* 0x0002680001547983 */ /* 0x000ee80000300800 */
[----:B--2---:R1:W-:Y:S04]  /*16c70*/  STL [R1+0x2c2c], R16 ;  /* 0x002c2c1001007387 */ /* 0x0043e80000100800 */
[----:B------:R2:W-:Y:S01]  /*16c80*/  STL [R1+0x130], R3 ;  /* 0x0001300301007387 */ /* 0x0005e20000100800 */
[----:B----4-:R-:W-:-:S02]  /*16c90*/  SEL R8, R93, R85, !P3 ;  /* 0x000000555d087207 */ /* 0x010fc40005800000 */
[----:B------:R-:W-:Y:S01]  /*16ca0*/  PRMT R14, RZ, 0x7610, R14 ;  /* 0x00007610ff0e7816 */ /* 0x000fe2000000000e */
[----:B------:R-:W4:Y:S01]  /*16cb0*/  LDL.LU R85, [R1+0x264] ;  /* 0x0002640001557983 */ /* 0x000f220000300800 */
[----:B-1----:R-:W1:Y:S01]  /*16cc0*/  LDC R16, c[0x0][0x3b0] ;  /* 0x0000ec00ff107b82 */ /* 0x002e620000000800 */
[----:B--2---:R-:W-:-:S04]  /*16cd0*/  IMAD R3, R90, 0xf5, RZ ;  /* 0x000000f55a037824 */ /* 0x004fc800078e02ff */
[----:B------:R-:W-:-:S05]  /*16ce0*/  IMAD.WIDE R80, R3, 0x2, R88 ;  /* 0x0000000203507825 */ /* 0x000fca00078e0258 */
[----:B------:R-:W2:Y:S01]  /*16cf0*/  @!P0 LDG.E.U16 R15, desc[UR6][R80.64] ;  /* 0x00000006500f8981 */ /* 0x000ea2000c1e1500 */
[----:B------:R-:W-:Y:S01]  /*16d00*/  IMAD.WIDE R78, R3, 0x2, R86 ;  /* 0x00000002034e7825 */ /* 0x000fe200078e0256 */
[----:B------:R-:W-:-:S03]  /*16d10*/  SEL R3, R93, R91, !P3 ;  /* 0x0000005b5d037207 */ /* 0x000fc60005800000 */
[----:B0-----:R-:W-:Y:S01]  /*16d20*/  IMAD R8, R8, R73, RZ ;  /* 0x0000004908087224 */ /* 0x001fe200078e02ff */
[----:B------:R-:W-:Y:S01]  /*16d30*/  STL.64 [R1+0x768], R80 ;  /* 0x0007685001007387 */ /* 0x000fe20000100a00 */
[----:B------:R-:W-:Y:S02]  /*16d40*/  VIADD R12, R9, 0xffffff02 ;  /* 0xffffff02090c7836 */ /* 0x000fe40000000000 */
[----:B------:R-:W-:Y:S01]  /*16d50*/  IMAD R3, R3, R72, RZ ;  /* 0x0000004803037224 */ /* 0x000fe200078e02ff */
[----:B------:R-:W-:Y:S04]  /*16d60*/  STL.64 [R1+0x760], R78 ;  /* 0x0007604e01007387 */ /* 0x000fe80000100a00 */
[----:B------:R0:W-:Y:S04]  /*16d70*/  STL [R1+0x134], R8 ;  /* 0x0001340801007387 */ /* 0x0001e80000100800 */
[----:B------:R-:W3:Y:S04]  /*16d80*/  LDL.LU R91, [R1+0x270] ;  /* 0x00027000015b7983 */ /* 0x000ee80000300800 */
[----:B------:R1:W3:Y:S01]  /*16d90*/  @!P0 LDG.E.U16 R14, desc[UR6][R78.64] ;  /* 0x000000064e0e8981 */ /* 0x0002e2000c1e1500 */
[----:B------:R-:W-:-:S02]  /*16da0*/  ISETP.GE.U32.AND P0, PT, R12, 0x7ffffe03, PT ;  /* 0x7ffffe030c00780c */ /* 0x000fc40003f06070 */
[----:B0-----:R-:W-:Y:S02]  /*16db0*/  SEL R8, R93, R83, !P3 ;  /* 0x000000535d087207 */ /* 0x001fe40005800000 */
[----:B------:R-:W-:Y:S02]  /*16dc0*/  PRMT R13, RZ, 0x7610, R13 ;  /* 0x00007610ff0d7816 */ /* 0x000fe4000000000d */
[----:B------:R-:W-:Y:S01]  /*16dd0*/  PRMT R12, RZ, 0x7610, R12 ;  /* 0x00007610ff0c7816 */ /* 0x000fe2000000000c */
[----:B------:R-:W-:Y:S02]  /*16de0*/  VIADD R17, R9, 0xffffff19 ;  /* 0xffffff1909117836 */ /* 0x000fe40000000000 */
[----:B------:R-:W-:Y:S01]  /*16df0*/  IMAD R8, R8, R75, RZ ;  /* 0x0000004b08087224 */ /* 0x000fe200078e02ff */
[----:B------:R-:W-:Y:S01]  /*16e00*/  PRMT R76, RZ, 0x7610, R76 ;  /* 0x00007610ff4c7816 */ /* 0x000fe2000000004c */
[----:B------:R-:W0:Y:S01]  /*16e10*/  LDC R75, c[0x0][0x3b0] ;  /* 0x0000ec00ff4b7b82 */ /* 0x000e220000000800 */
[----:B------:R-:W-:Y:S01]  /*16e20*/  PRMT R18, RZ, 0x7610, R18 ;  /* 0x00007610ff127816 */ /* 0x000fe20000000012 */
[----:B--2---:R2:W-:Y:S04]  /*16e30*/  STL [R1+0x2c30], R15 ;  /* 0x002c300f01007387 */ /* 0x0045e80000100800 */
[----:B------:R0:W-:Y:S04]  /*16e40*/  STL [R1+0x138], R3 ;  /* 0x0001380301007387 */ /* 0x0001e80000100800 */
[----:B------:R-:W4:Y:S01]  /*16e50*/  LDL.LU R83, [R1+0x26c] ;  /* 0x00026c0001537983 */ /* 0x000f220000300800 */
[----:B--2---:R-:W2:Y:S01]  /*16e60*/  LDC R15, c[0x0][0x3b0] ;  /* 0x0000ec00ff0f7b82 */ /* 0x004ea20000000800 */
[----:B0-----:R-:W-:-:S04]  /*16e70*/  IMAD R3, R90, 0xfd, RZ ;  /* 0x000000fd5a037824 */ /* 0x001fc800078e02ff */
[----:B-1----:R-:W-:-:S04]  /*16e80*/  IMAD.WIDE R78, R3, 0x2, R88 ;  /* 0x00000002034e7825 */ /* 0x002fc800078e0258 */
[----:B------:R-:W-:Y:S01]  /*16e90*/  IMAD.WIDE R72, R3, 0x2, R86 ;  /* 0x0000000203487825 */ /* 0x000fe200078e0256 */
[----:B---3--:R-:W-:Y:S01]  /*16ea0*/  SEL R3, R93, R84, !P3 ;  /* 0x000000545d037207 */ /* 0x008fe20005800000 */
[----:B------:R-:W-:Y:S04]  /*16eb0*/  STL.64 [R1+0x6e8], R78 ;  /* 0x0006e84e01007387 */ /* 0x000fe80000100a00 */
[----:B------:R-:W-:Y:S01]  /*16ec0*/  IMAD R3, R3, R16, RZ ;  /* 0x0000001003037224 */ /* 0x000fe200078e02ff */
[----:B------:R0:W3:Y:S04]  /*16ed0*/  @!P0 LDG.E.U16 R13, desc[UR6][R78.64] ;  /* 0x000000064e0d8981 */ /* 0x0000e8000c1e1500 */
[----:B------:R1:W3:Y:S01]  /*16ee0*/  @!P0 LDG.E.U16 R12, desc[UR6][R72.64] ;  /* 0x00000006480c8981 */ /* 0x0002e2000c1e1500 */
[----:B------:R-:W-:-:S02]  /*16ef0*/  ISETP.GE.U32.AND P0, PT, R17, 0x7ffffe1a, PT ;  /* 0x7ffffe1a1100780c */ /* 0x000fc40003f06070 */
[----:B------:R-:W3:Y:S01]  /*16f00*/  LDC R17, c[0x0][0x3b0] ;  /* 0x0000ec00ff117b82 */ /* 0x000ee20000000800 */
[----:B------:R-:W-:Y:S04]  /*16f10*/  STL.64 [R1+0x6e0], R72 ;  /* 0x0006e04801007387 */ /* 0x000fe80000100a00 */
[----:B------:R-:W3:Y:S04]  /*16f20*/  LDL.LU R84, [R1+0x274] ;  /* 0x0002740001547983 */ /* 0x000ee80000300800 */
[----:B------:R-:W-:Y:S04]  /*16f30*/  STL [R1+0x13c], R8 ;  /* 0x00013c0801007387 */ /* 0x000fe80000100800 */
[----:B------:R0:W-:Y:S02]  /*16f40*/  STL [R1+0x140], R3 ;  /* 0x0001400301007387 */ /* 0x0001e40000100800 */
[----:B0-----:R-:W-:-:S04]  /*16f50*/  IMAD R3, R90, 0xe6, RZ ;  /* 0x000000e65a037824 */ /* 0x001fc800078e02ff */
[----:B------:R-:W-:-:S04]  /*16f60*/  IMAD.WIDE R78, R3, 0x2, R88 ;  /* 0x00000002034e7825 */ /* 0x000fc800078e0258 */
[----:B-1----:R-:W-:Y:S01]  /*16f70*/  IMAD.WIDE R72, R3, 0x2, R86 ;  /* 0x0000000203487825 */ /* 0x002fe200078e0256 */
[----:B------:R-:W3:Y:S04]  /*16f80*/  @!P0 LDG.E.U16 R76, desc[UR6][R78.64] ;  /* 0x000000064e4c8981 */ /* 0x000ee8000c1e1500 */
[----:B------:R0:W3:Y:S01]  /*16f90*/  @!P0 LDG.E.U16 R18, desc[UR6][R72.64] ;  /* 0x0000000648128981 */ /* 0x0000e2000c1e1500 */
[C---:B----4-:R-:W-:Y:S02]  /*16fa0*/  SEL R8, R93.reuse, R85, !P3 ;  /* 0x000000555d087207 */ /* 0x050fe40005800000 */
[----:B------:R-:W-:Y:S01]  /*16fb0*/  SEL R3, R93, R91, !P3 ;  /* 0x0000005b5d037207 */ /* 0x000fe20005800000 */
[----:B------:R-:W-:Y:S02]  /*16fc0*/  VIADD R16, R9, 0xffffff18 ;  /* 0xffffff1809107836 */ /* 0x000fe40000000000 */
[----:B------:R-:W-:Y:S01]  /*16fd0*/  IMAD R8, R8, R77, RZ ;  /* 0x0000004d08087224 */ /* 0x000fe200078e02ff */
[----:B------:R-:W-:Y:S01]  /*16fe0*/  STL.64 [R1+0x858], R78 ;  /* 0x0008584e01007387 */ /* 0x000fe20000100a00 */
[----:B--2---:R-:W-:Y:S01]  /*16ff0*/  IMAD R3, R3, R15, RZ ;  /* 0x0000000f03037224 */ /* 0x004fe200078e02ff */
[----:B------:R-:W-:Y:S01]  /*17000*/  ISETP.GE.U32.AND P0, PT, R16, 0x7ffffe19, PT ;  /* 0x7ffffe191000780c */ /* 0x000fe20003f06070 */
[----:B------:R-:W1:Y:S01]  /*17010*/  LDC R15, c[0x0][0x3b0] ;  /* 0x0000ec00ff0f7b82 */ /* 0x000e620000000800 */
[----:B------:R-:W-:Y:S04]  /*17020*/  STL.64 [R1+0x850], R72 ;  /* 0x0008504801007387 */ /* 0x000fe80000100a00 */
[----:B------:R-:W-:Y:S01]  /*17030*/  STL [R1+0x144], R8 ;  /* 0x0001440801007387 */ /* 0x000fe20000100800 */
[----:B------:R-:W-:-:S02]  /*17040*/  PRMT R70, RZ, 0x7610, R70 ;  /* 0x00007610ff467816 */ /* 0x000fc40000000046 */
[----:B------:R-:W-:Y:S01]  /*17050*/  PRMT R19, RZ, 0x7610, R19 ;  /* 0x00007610ff137816 */ /* 0x000fe20000000013 */
[----:B------:R-:W2:Y:S01]  /*17060*/  LDL.LU R85, [R1+0x27c] ;  /* 0x00027c0001557983 */ /* 0x000ea20000300800 */
[----:B------:R-:W-:Y:S01]  /*17070*/  PRMT R74, RZ, 0x7610, R74 ;  /* 0x00007610ff4a7816 */ /* 0x000fe2000000004a */
[----:B------:R-:W4:Y:S02]  /*17080*/  LDC R16, c[0x0][0x3b0] ;  /* 0x0000ec00ff107b82 */ /* 0x000f240000000800 */
[----:B------:R-:W2:Y:S04]  /*17090*/  LDL.LU R91, [R1+0x278] ;  /* 0x00027800015b7983 */ /* 0x000ea80000300800 */
[----:B------:R0:W-:Y:S02]  /*170a0*/  STL [R1+0x148], R3 ;  /* 0x0001480301007387 */ /* 0x0001e40000100800 */
[----:B0-----:R-:W-:-:S04]  /*170b0*/  IMAD R3, R90, 0xe7, RZ ;  /* 0x000000e75a037824 */ /* 0x001fc800078e02ff */
[----:B------:R-:W-:-:S05]  /*170c0*/  IMAD.WIDE R72, R3, 0x2, R86 ;  /* 0x0000000203487825 */ /* 0x000fca00078e0256 */
[----:B------:R-:W2:Y:S01]  /*170d0*/  @!P0 LDG.E.U16 R19, desc[UR6][R72.64] ;  /* 0x0000000648138981 */ /* 0x000ea2000c1e1500 */
[----:B------:R-:W-:-:S05]  /*170e0*/  SEL R8, R93, R83, !P3 ;  /* 0x000000535d087207 */ /* 0x000fca0005800000 */
[----:B------:R-:W-:Y:S01]  /*170f0*/  IMAD R8, R8, R75, RZ ;  /* 0x0000004b08087224 */ /* 0x000fe200078e02ff */
[----:B---3--:R0:W-:Y:S04]  /*17100*/  STL [R1+0x110], R76 ;  /* 0x0001104c01007387 */ /* 0x0081e80000100800 */
[----:B------:R3:W-:Y:S01]  /*17110*/  STL [R1+0x10c], R18 ;  /* 0x00010c1201007387 */ /* 0x0007e20000100800 */
[----:B0-----:R-:W-:Y:S01]  /*17120*/  IMAD.WIDE R76, R3, 0x2, R88 ;  /* 0x00000002034c7825 */ /* 0x001fe200078e0258 */
[----:B------:R-:W-:-:S03]  /*17130*/  SEL R3, R93, R84, !P3 ;  /* 0x000000545d037207 */ /* 0x000fc60005800000 */
[----:B---3--:R-:W-:Y:S01]  /*17140*/  VIADD R18, R9, 0xffffff11 ;  /* 0xffffff1109127836 */ /* 0x008fe20000000000 */
[----:B------:R-:W-:Y:S01]  /*17150*/  STL.64 [R1+0x848], R76 ;  /* 0x0008484c01007387 */ /* 0x000fe20000100a00 */
[----:B------:R-:W-:Y:S01]  /*17160*/  IMAD R3, R3, R17, RZ ;  /* 0x0000001103037224 */ /* 0x000fe200078e02ff */
[----:B------:R-:W-:Y:S01]  /*17170*/  PRMT R71, RZ, 0x7610, R71 ;  /* 0x00007610ff477816 */ /* 0x000fe20000000047 */
[----:B------:R-:W0:Y:S01]  /*17180*/  LDC R17, c[0x0][0x3b0] ;  /* 0x0000ec00ff117b82 */ /* 0x000e220000000800 */
[----:B------:R-:W-:Y:S04]  /*17190*/  STL.64 [R1+0x840], R72 ;  /* 0x0008404801007387 */ /* 0x000fe80000100a00 */
[----:B------:R3:W4:Y:S01]  /*171a0*/  @!P0 LDG.E.U16 R70, desc[UR6][R76.64] ;  /* 0x000000064c468981 */ /* 0x000722000c1e1500 */
[----:B------:R-:W-:-:S02]  /*171b0*/  ISETP.GE.U32.AND P0, PT, R18, 0x7ffffe12, PT ;  /* 0x7ffffe121200780c */ /* 0x000fc40003f06070 */
[----:B------:R-:W-:Y:S01]  /*171c0*/  PRMT R0, RZ, 0x7610, R0 ;  /* 0x00007610ff007816 */ /* 0x000fe20000000000 */
[----:B------:R-:W-:Y:S01]  /*171d0*/  STL [R1+0x1dc], R8 ;  /* 0x0001dc0801007387 */ /* 0x000fe20000100800 */
[----:B------:R-:W-:Y:S01]  /*171e0*/  PRMT R11, RZ, 0x7610, R11 ;  /* 0x00007610ff0b7816 */ /* 0x000fe2000000000b */
[----:B------:R-:W0:Y:S02]  /*171f0*/  LDC R18, c[0x0][0x3b0] ;  /* 0x0000ec00ff127b82 */ /* 0x000e240000000800 */
[----:B------:R-:W4:Y:S04]  /*17200*/  LDL.LU R81, [R1+0x288] ;  /* 0x0002880001517983 */ /* 0x000f280000300800 */
[----:B------:R-:W4:Y:S04]  /*17210*/  LDL.LU R82, [R1+0x284] ;  /* 0x0002840001527983 */ /* 0x000f280000300800 */
[----:B------:R-:W4:Y:S04]  /*17220*/  LDL.LU R83, [R1+0x280] ;  /* 0x0002800001537983 */ /* 0x000f280000300800 */
[----:B------:R1:W-:Y:S02]  /*17230*/  STL [R1+0x1e0], R3 ;  /* 0x0001e00301007387 */ /* 0x0003e40000100800 */
[----:B-1----:R-:W-:-:S04]  /*17240*/  IMAD R3, R90, 0xee, RZ ;  /* 0x000000ee5a037824 */ /* 0x002fc800078e02ff */
[----:B---3--:R-:W-:-:S05]  /*17250*/  IMAD.WIDE R76, R3, 0x2, R88 ;  /* 0x00000002034c7825 */ /* 0x008fca00078e0258 */
[----:B------:R-:W3:Y:S01]  /*17260*/  @!P0 LDG.E.U16 R74, desc[UR6][R76.64] ;  /* 0x000000064c4a8981 */ /* 0x000ee2000c1e1500 */
[----:B------:R-:W-:Y:S01]  /*17270*/  IMAD.WIDE R72, R3, 0x2, R86 ;  /* 0x0000000203487825 */ /* 0x000fe200078e0256 */
[C---:B--2---:R-:W-:Y:S02]  /*17280*/  SEL R8, R93.reuse, R85, !P3 ;  /* 0x000000555d087207 */ /* 0x044fe40005800000 */
[----:B------:R-:W-:Y:S02]  /*17290*/  SEL R3, R93, R91, !P3 ;  /* 0x0000005b5d037207 */ /* 0x000fe40005800000 */
[----:B------:R1:W2:Y:S01]  /*172a0*/  @!P0 LDG.E.U16 R71, desc[UR6][R72.64] ;  /* 0x0000000648478981 */ /* 0x0002a2000c1e1500 */
[----:B----4-:R-:W-:Y:S02]  /*172b0*/  IMAD R8, R8, R16, RZ ;  /* 0x0000001008087224 */ /* 0x010fe400078e02ff */
[----:B------:R-:W-:Y:S01]  /*172c0*/  IMAD R3, R3, R15, RZ ;  /* 0x0000000f03037224 */ /* 0x000fe200078e02ff */
[----:B------:R-:W4:Y:S01]  /*172d0*/  LDC R16, c[0x0][0x3b0] ;  /* 0x0000ec00ff107b82 */ /* 0x000f220000000800 */
[----:B------:R-:W-:-:S02]  /*172e0*/  PRMT R69, RZ, 0x7610, R69 ;  /* 0x00007610ff457816 */ /* 0x000fc40000000045 */
[----:B------:R-:W-:Y:S02]  /*172f0*/  PRMT R6, RZ, 0x7610, R6 ;  /* 0x00007610ff067816 */ /* 0x000fe40000000006 */
[----:B------:R-:W-:-:S03]  /*17300*/  PRMT R7, RZ, 0x7610, R7 ;  /* 0x00007610ff077816 */ /* 0x000fc60000000007 */
[----:B------:R-:W0:Y:S01]  /*17310*/  LDC R15, c[0x0][0x3b0] ;  /* 0x0000ec00ff0f7b82 */ /* 0x000e220000000800 */
[----:B------:R0:W-:Y:S04]  /*17320*/  STL [R1+0x108], R70 ;  /* 0x0001084601007387 */ /* 0x0001e80000100800 */
[----:B------:R1:W-:Y:S04]  /*17330*/  STL [R1+0x104], R19 ;  /* 0x0001041301007387 */ /* 0x0003e80000100800 */
[----:B------:R-:W-:Y:S01]  /*17340*/  STL.64 [R1+0x7d8], R76 ;  /* 0x0007d84c01007387 */ /* 0x000fe20000100a00 */
[----:B0-----:R-:W0:Y:S01]  /*17350*/  LDC R70, c[0x0][0x3b0] ;  /* 0x0000ec00ff467b82 */ /* 0x001e220000000800 */
[----:B-1----:R-:W-:-:S02]  /*17360*/  VIADD R19, R9, 0xffffff10 ;  /* 0xffffff1009137836 */ /* 0x002fc40000000000 */
[----:B------:R-:W-:Y:S04]  /*17370*/  STL.64 [R1+0x7d0], R72 ;  /* 0x0007d04801007387 */ /* 0x000fe80000100a00 */
[----:B------:R-:W2:Y:S01]  /*17380*/  LDL.LU R84, [R1+0x294] ;  /* 0x0002940001547983 */ /* 0x000ea20000300800 */
[----:B------:R-:W-:-:S03]  /*17390*/  ISETP.GE.U32.AND P0, PT, R19, 0x7ffffe11, PT ;  /* 0x7ffffe111300780c */ /* 0x000fc60003f06070 */
[----:B------:R-:W2:Y:S04]  /*173a0*/  LDL.LU R85, [R1+0x290] ;  /* 0x0002900001557983 */ /* 0x000ea80000300800 */
[----:B------:R-:W2:Y:S04]  /*173b0*/  LDL.LU R91, [R1+0x28c] ;  /* 0x00028c00015b7983 */ /* 0x000ea80000300800 */
[----:B------:R-:W-:Y:S04]  /*173c0*/  STL [R1+0x1e4], R8 ;  /* 0x0001e40801007387 */ /* 0x000fe80000100800 */
[----:B------:R1:W-:Y:S04]  /*173d0*/  STL [R1+0x220], R3 ;  /* 0x0002200301007387 */ /* 0x0003e80000100800 */
[----:B---3--:R3:W-:Y:S01]  /*173e0*/  STL [R1+0x100], R74 ;  /* 0x0001004a01007387 */ /* 0x0087e20000100800 */
[----:B-1----:R-:W-:-:S04]  /*173f0*/  IMAD R3, R90, 0xef, RZ ;  /* 0x000000ef5a037824 */ /* 0x002fc800078e02ff */
[----:B------:R-:W-:-:S04]  /*17400*/  IMAD.WIDE R72, R3, 0x2, R86 ;  /* 0x0000000203487825 */ /* 0x000fc800078e0256 */
[----:B---3--:R-:W-:Y:S01]  /*17410*/  IMAD.WIDE R74, R3, 0x2, R88 ;  /* 0x00000002034a7825 */ /* 0x008fe200078e0258 */
[----:B------:R-:W3:Y:S04]  /*17420*/  @!P0 LDG.E.U16 R0, desc[UR6][R72.64] ;  /* 0x0000000648008981 */ /* 0x000ee8000c1e1500 */
[----:B------:R-:W2:Y:S01]  /*17430*/  @!P0 LDG.E.U16 R11, desc[UR6][R74.64] ;  /* 0x000000064a0b8981 */ /* 0x000ea2000c1e1500 */
[----:B------:R-:W-:Y:S01]  /*17440*/  VIADD R3, R9, 0xffffff09 ;  /* 0xffffff0909037836 */ /* 0x000fe20000000000 */
[C---:B------:R-:W-:Y:S02]  /*17450*/  SEL R19, R93.reuse, R81, !P3 ;  /* 0x000000515d137207 */ /* 0x040fe40005800000 */
[----:B------:R-:W-:Y:S01]  /*17460*/  SEL R8, R93, R82, !P3 ;  /* 0x000000525d087207 */ /* 0x000fe20005800000 */
[----:B------:R-:W-:Y:S01]  /*17470*/  STL.64 [R1+0x7c8], R74 ;  /* 0x0007c84a01007387 */ /* 0x000fe20000100a00 */
[----:B------:R-:W-:Y:S01]  /*17480*/  ISETP.GE.U32.AND P0, PT, R3, 0x7ffffe0a, PT ;  /* 0x7ffffe0a0300780c */ /* 0x000fe20003f06070 */
[----:B0-----:R-:W-:-:S02]  /*17490*/  IMAD R19, R19, R70, RZ ;  /* 0x0000004613137224 */ /* 0x001fc400078e02ff */
[----:B------:R-:W-:Y:S01]  /*174a0*/  STL.64 [R1+0x7c0], R72 ;  /* 0x0007c04801007387 */ /* 0x000fe20000100a00 */
[----:B------:R-:W-:Y:S02]  /*174b0*/  IMAD R18, R8, R18, RZ ;  /* 0x0000001208127224 */ /* 0x000fe400078e02ff */
[----:B------:R-:W-:Y:S01]  /*174c0*/  IMAD R8, R90, 0xf6, RZ ;  /* 0x000000f65a087824 */ /* 0x000fe200078e02ff */
[----:B---3--:R0:W-:Y:S04]  /*174d0*/  STL [R1+0x29f8], R0 ;  /* 0x0029f80001007387 */ /* 0x0081e80000100800 */
[----:B--2---:R1:W-:Y:S04]  /*174e0*/  STL [R1+0xf8], R11 ;  /* 0x0000f80b01007387 */ /* 0x0043e80000100800 */
[----:B------:R-:W-:Y:S01]  /*174f0*/  STL [R1+0x69c], R19 ;  /* 0x00069c1301007387 */ /* 0x000fe20000100800 */
[----:B0-----:R-:W-:-:S03]  /*17500*/  PRMT R0, RZ, 0x7610, R0 ;  /* 0x00007610ff007816 */ /* 0x001fc60000000000 */
[----:B------:R-:W-:Y:S01]  /*17510*/  STL [R1+0xfc], R71 ;  /* 0x0000fc4701007387 */ /* 0x000fe20000100800 */
[----:B------:R-:W-:Y:S01]  /*17520*/  SEL R3, R93, R83, !P3 ;  /* 0x000000535d037207 */ /* 0x000fe20005800000 */
[----:B-1----:R-:W0:Y:S02]  /*17530*/  LDC R11, c[0x0][0x3b0] ;  /* 0x0000ec00ff0b7b82 */ /* 0x002e240000000800 */
[----:B------:R1:W-:Y:S02]  /*17540*/  STL [R1+0x208], R18 ;  /* 0x0002081201007387 */ /* 0x0003e40000100800 */
[----:B-1----:R-:W-:-:S05]  /*17550*/  IMAD.WIDE R18, R8, 0x2, R86 ;  /* 0x0000000208127825 */ /* 0x002fca00078e0256 */
[----:B------:R-:W2:Y:S01]  /*17560*/  @!P0 LDG.E.U16 R0, desc[UR6][R18.64] ;  /* 0x0000000612008981 */ /* 0x000ea2000c1e1500 */
[----:B------:R-:W-:Y:S01]  /*17570*/  IMAD.WIDE R70, R8, 0x2, R88 ;  /* 0x0000000208467825 */ /* 0x000fe200078e0258 */
[----:B------:R-:W-:-:S03]  /*17580*/  SEL R8, R93, R84, !P3 ;  /* 0x000000545d087207 */ /* 0x000fc60005800000 */
[----:B------:R-:W-:Y:S01]  /*17590*/  IMAD R3, R3, R17, RZ ;  /* 0x0000001103037224 */ /* 0x000fe200078e02ff */
[----:B------:R-:W3:Y:S01]  /*175a0*/  @!P0 LDG.E.U16 R69, desc[UR6][R70.64] ;  /* 0x0000000646458981 */ /* 0x000ee2000c1e1500 */
[----:B------:R-:W-:Y:S02]  /*175b0*/  VIADD R17, R9, 0xffffff08 ;  /* 0xffffff0809117836 */ /* 0x000fe40000000000 */
[----:B----4-:R-:W-:Y:S01]  /*175c0*/  IMAD R8, R8, R16, RZ ;  /* 0x0000001008087224 */ /* 0x010fe200078e02ff */
[----:B------:R1:W-:Y:S02]  /*175d0*/  STL [R1+0x224], R3 ;  /* 0x0002240301007387 */ /* 0x0003e40000100800 */
[----:B------:R-:W-:Y:S02]  /*175e0*/  ISETP.GE.U32.AND P0, PT, R17, 0x7ffffe09, PT ;  /* 0x7ffffe091100780c */ /* 0x000fe40003f06070 */
[----:B------:R-:W-:Y:S04]  /*175f0*/  STL.64 [R1+0x758], R70 ;  /* 0x0007584601007387 */ /* 0x000fe80000100a00 */
[----:B------:R-:W-:Y:S01]  /*17600*/  STL.64 [R1+0x750], R18 ;  /* 0x0007501201007387 */ /* 0x000fe20000100a00 */
[----:B-1----:R-:W-:-:S03]  /*17610*/  SEL R3, R93, R85, !P3 ;  /* 0x000000555d037207 */ /* 0x002fc60005800000 */
[----:B------:R-:W4:Y:S04]  /*17620*/  LDL.LU R85, [R1+0x298] ;  /* 0x0002980001557983 */ /* 0x000f280000300800 */
[----:B--2---:R-:W-:Y:S04]  /*17630*/  STL [R1+0x2a64], R0 ;  /* 0x002a640001007387 */ /* 0x004fe80000100800 */
[----:B------:R1:W-:Y:S02]  /*17640*/  STL [R1+0x258], R8 ;  /* 0x0002580801007387 */ /* 0x0003e40000100800 */
[----:B-1----:R-:W-:-:S04]  /*17650*/  IMAD R8, R90, 0xf7, RZ ;  /* 0x000000f75a087824 */ /* 0x002fc800078e02ff */
[----:B------:R-:W-:-:S04]  /*17660*/  IMAD.WIDE R16, R8, 0x2, R86 ;  /* 0x0000000208107825 */ /* 0x000fc800078e0256 */
[----:B------:R-:W-:Y:S01]  /*17670*/  IMAD.WIDE R18, R8, 0x2, R88 ;  /* 0x0000000208127825 */ /* 0x000fe200078e0258 */
[----:B------:R-:W2:Y:S04]  /*17680*/  @!P0 LDG.E.U16 R6, desc[UR6][R16.64] ;  /* 0x0000000610068981 */ /* 0x000ea8000c1e1500 */
[----:B------:R-:W4:Y:S01]  /*17690*/  @!P0 LDG.E.U16 R7, desc[UR6][R18.64] ;  /* 0x0000000612078981 */ /* 0x000f22000c1e1500 */
[----:B------:R-:W-:Y:S02]  /*176a0*/  IMAD R3, R3, R15, RZ ;  /* 0x0000000f03037224 */ /* 0x000fe400078e02ff */
[----:B------:R-:W-:Y:S01]  /*176b0*/  VIADD R8, R9, 0xffffff01 ;  /* 0xffffff0109087836 */ /* 0x000fe20000000000 */
[----:B------:R-:W-:Y:S01]  /*176c0*/  PRMT R5, RZ, 0x7610, R5 ;  /* 0x00007610ff057816 */ /* 0x000fe20000000005 */
[----:B------:R-:W1:Y:S01]  /*176d0*/  LDC R15, c[0x0][0x3b0] ;  /* 0x0000ec00ff0f7b82 */ /* 0x000e620000000800 */
[----:B------:R0:W-:Y:S02]  /*176e0*/  STL [R1+0x25c], R3 ;  /* 0x00025c0301007387 */ /* 0x0001e40000100800 */
[----:B0-----:R-:W-:-:S02]  /*176f0*/  SEL R3, R93, R91, !P3 ;  /* 0x0000005b5d037207 */ /* 0x001fc40005800000 */
[----:B------:R-:W-:Y:S03]  /*17700*/  STL.64 [R1+0x748], R18 ;  /* 0x0007481201007387 */ /* 0x000fe60000100a00 */
[----:B------:R-:W-:Y:S01]  /*17710*/  IMAD R3, R3, R11, RZ ;  /* 0x0000000b03037224 */ /* 0x000fe200078e02ff */
[----:B------:R-:W-:-:S04]  /*17720*/  ISETP.GE.U32.AND P0, PT, R8, 0x7ffffe02, PT ;  /* 0x7ffffe020800780c */ /* 0x000fc80003f06070 */
[----:B------:R0:W-:Y:S04]  /*17730*/  STL [R1+0x264], R3 ;  /* 0x0002640301007387 */ /* 0x0001e80000100800 */
[----:B------:R-:W-:Y:S01]  /*17740*/  STL.64 [R1+0x740], R16 ;  /* 0x0007401001007387 */ /* 0x000fe20000100a00 */
[----:B0-----:R-:W-:-:S03]  /*17750*/  VIADD R3, R9, 0xffffff00 ;  /* 0xffffff0009037836 */ /* 0x001fc60000000000 */
[----:B---3--:R-:W-:Y:S02]  /*17760*/  STL [R1+0xf0], R69 ;  /* 0x0000f04501007387 */ /* 0x008fe40000100800 */
[----:B------:R-:W-:Y:S01]  /*17770*/  ISETP.GE.U32.AND P2, PT, R3, 0x7ffffe01, PT ;  /* 0x7ffffe010300780c */ /* 0x000fe20003f46070 */
[----:B------:R-:W-:Y:S01]  /*17780*/  IMAD R3, R90, 0xfe, RZ ;  /* 0x000000fe5a037824 */ /* 0x000fe200078e02ff */
[----:B------:R-:W-:Y:S04]  /*17790*/  STL [R1+0x2500], R90 ;  /* 0x0025005a01007387 */ /* 0x000fe80000100800 */
[----:B------:R-:W-:Y:S01]  /*177a0*/  STL [R1+0x2984], R90 ;  /* 0x0029845a01007387 */ /* 0x000fe20000100800 */
[----:B------:R-:W-:Y:S01]  /*177b0*/  PRMT R10, RZ, 0x7610, R10 ;  /* 0x00007610ff0a7816 */ /* 0x000fe2000000000a */
[----:B------:R-:W-:-:S05]  /*177c0*/  IMAD.WIDE R70, R3, 0x2, R88 ;  /* 0x0000000203467825 */ /* 0x000fca00078e0258 */
[----:B------:R-:W3:Y:S04]  /*177d0*/  @!P0 LDG.E.U16 R10, desc[UR6][R70.64] ;  /* 0x00000006460a8981 */ /* 0x000ee8000c1e1500 */
[----:B--2---:R-:W-:Y:S04]  /*177e0*/  STL [R1+0xe4], R6 ;  /* 0x0000e40601007387 */ /* 0x004fe80000100800 */
[----:B----4-:R0:W-:Y:S02]  /*177f0*/  STL [R1+0xe8], R7 ;  /* 0x0000e80701007387 */ /* 0x0101e40000100800 */
[----:B0-----:R-:W-:-:S05]  /*17800*/  IMAD.WIDE R6, R3, 0x2, R86 ;  /* 0x0000000203067825 */ /* 0x001fca00078e0256 */
[----:B------:R-:W2:Y:S01]  /*17810*/  @!P0 LDG.E.U16 R5, desc[UR6][R6.64] ;  /* 0x0000000606058981 */ /* 0x000ea2000c1e1500 */
[----:B------:R-:W-:-:S03]  /*17820*/  IMAD R8, R90, 0xff, RZ ;  /* 0x000000ff5a087824 */ /* 0x000fc600078e02ff */
[----:B------:R-:W-:Y:S01]  /*17830*/  STL [R1+0x2a78], R93 ;  /* 0x002a785d01007387 */ /* 0x000fe20000100800 */
[----:B------:R-:W-:-:S03]  /*17840*/  IMAD.WIDE R18, R8, 0x2, R88 ;  /* 0x0000000208127825 */ /* 0x000fc600078e0258 */
[----:B------:R-:W-:Y:S04]  /*17850*/  STL.64 [R1+0x18], R70 ;  /* 0x0000184601007387 */ /* 0x000fe80000100a00 */
[----:B------:R-:W-:Y:S01]  /*17860*/  STL.64 [R1+0x10], R6 ;  /* 0x0000100601007387 */ /* 0x000fe20000100a00 */
[----:B------:R-:W-:-:S03]  /*17870*/  IMAD.WIDE R16, R8, 0x2, R86 ;  /* 0x0000000208107825 */ /* 0x000fc600078e0256 */
[----:B------:R-:W-:Y:S04]  /*17880*/  STL [R1+0x2508], R88 ;  /* 0x0025085801007387 */ /* 0x000fe80000100800 */
[----:B------:R-:W-:Y:S04]  /*17890*/  STL [R1+0x298c], R88 ;  /* 0x00298c5801007387 */ /* 0x000fe80000100800 */
[----:B------:R-:W-:Y:S04]  /*178a0*/  STL [R1+0x2504], R89 ;  /* 0x0025045901007387 */ /* 0x000fe80000100800 */
[----:B------:R-:W-:Y:S04]  /*178b0*/  STL.64 [R1+0x8], R18 ;  /* 0x0000081201007387 */ /* 0x000fe80000100a00 */
[----:B------:R-:W-:Y:S04]  /*178c0*/  STL [R1+0x2990], R89 ;  /* 0x0029905901007387 */ /* 0x000fe80000100800 */
[----:B------:R-:W-:Y:S04]  /*178d0*/  STL [R1+0x2510], R86 ;  /* 0x0025105601007387 */ /* 0x000fe80000100800 */
[----:B------:R-:W-:Y:S04]  /*178e0*/  STL [R1+0x250c], R87 ;  /* 0x00250c5701007387 */ /* 0x000fe80000100800 */
[----:B------:R-:W-:Y:S04]  /*178f0*/  STL.64 [R1+0x2670], R86 ;  /* 0x0026705601007387 */ /* 0x000fe80000100a00 */
[----:B------:R-:W-:Y:S01]  /*17900*/  STL.64 [R1], R16 ;  /* 0x0000001001007387 */ /* 0x000fe20000100a00 */
[----:B------:R-:W-:-:S02]  /*17910*/  SEL R3, R93, R85, !P3 ;  /* 0x000000555d037207 */ /* 0x000fc40005800000 */
[----:B------:R-:W-:Y:S02]  /*17920*/  PRMT R92, RZ, 0x7610, R92 ;  /* 0x00007610ff5c7816 */ /* 0x000fe4000000005c */
[----:B------:R-:W-:-:S04]  /*17930*/  PRMT R4, RZ, 0x7610, R4 ;  /* 0x00007610ff047816 */ /* 0x000fc80000000004 */
[----:B------:R-:W4:Y:S04]  /*17940*/  @!P2 LDG.E.U16 R92, desc[UR6][R16.64] ;  /* 0x00000006105ca981 */ /* 0x000f28000c1e1500 */
[----:B------:R-:W4:Y:S04]  /*17950*/  @!P2 LDG.E.U16 R4, desc[UR6][R18.64] ;  /* 0x000000061204a981 */ /* 0x000f28000c1e1500 */
[----:B--2---:R0:W-:Y:S04]  /*17960*/  STL [R1+0xdc], R5 ;  /* 0x0000dc0501007387 */ /* 0x0041e80000100800 */
[----:B0-----:R-:W2:Y:S04]  /*17970*/  LDL.LU R5, [R1+0x4bc] ;  /* 0x0004bc0001057983 */ /* 0x001ea80000300800 */
[----:B------:R-:W2:Y:S04]  /*17980*/  LDL.LU R6, [R1+0x4b8] ;  /* 0x0004b80001067983 */ /* 0x000ea80000300800 */
[----:B------:R-:W2:Y:S04]  /*17990*/  LDL.LU R7, [R1+0x47c] ;  /* 0x00047c0001077983 */ /* 0x000ea80000300800 */
[----:B---3--:R0:W-:Y:S04]  /*179a0*/  STL [R1+0xe0], R10 ;  /* 0x0000e00a01007387 */ /* 0x0081e80000100800 */
[----:B0-----:R-:W3:Y:S04]  /*179b0*/  LDL.LU R10, [R1+0x478] ;  /* 0x00047800010a7983 */ /* 0x001ee80000300800 */
[----:B------:R-:W3:Y:S04]  /*179c0*/  LDL.LU R11, [R1+0x458] ;  /* 0x00045800010b7983 */ /* 0x000ee80000300800 */
        /* <DEDUP_REMOVED lines=16> */
[----:B------:R-:W3:Y:S01]  /*17ad0*/  LDL.LU R85, [R1+0x9c] ;  /* 0x00009c0001557983 */ /* 0x000ee20000300800 */
[----:B------:R-:W-:-:S05]  /*17ae0*/  VIADD R91, R9, 0xff ;  /* 0x000000ff095b7836 */ /* 0x000fca0000000000 */
[----:B------:R-:W-:Y:S02]  /*17af0*/  ISETP.GT.AND P0, PT, R91, 0xff, PT ;  /* 0x000000ff5b00780c */ /* 0x000fe40003f04270 */
[----:B------:R-:W-:Y:S01]  /*17b00*/  LOP3.LUT R91, R2, 0x30, RZ, 0x3c, !PT ;  /* 0x00000030025b7812 */ /* 0x000fe200078e3cff */
[----:B-1----:R-:W-:-:S05]  /*17b10*/  IMAD R3, R3, R15, RZ ;  /* 0x0000000f03037224 */ /* 0x002fca00078e02ff */
[----:B------:R-:W-:Y:S04]  /*17b20*/  STL [R1+0x260], R3 ;  /* 0x0002600301007387 */ /* 0x000fe80000100800 */
[----:B----4-:R-:W-:Y:S04]  /*17b30*/  STL [R1+0x29fc], R92 ;  /* 0x0029fc5c01007387 */ /* 0x010fe80000100800 */
[----:B------:R-:W-:Y:S04]  /*17b40*/  STL [R1+0xd8], R4 ;  /* 0x0000d80401007387 */ /* 0x000fe80000100800 */
[----:B--2---:R-:W-:Y:S04]  /*17b50*/  STS.U16 [R91+UR76+0x1180], R5 ;  /* 0x001180055b007988 */ /* 0x004fe8000800044c */
[----:B------:R-:W-:Y:S04]  /*17b60*/  STS.U16 [R91+UR76+0x11180], R6 ;  /* 0x011180065b007988 */ /* 0x000fe8000800044c */
[----:B------:R-:W-:Y:S04]  /*17b70*/  STS.U16 [R91+UR76+0x1580], R7 ;  /* 0x001580075b007988 */ /* 0x000fe8000800044c */
        /* <DEDUP_REMOVED lines=27> */
[----:B------:R-:W-:Y:S01]  /*17d30*/  STS.U16 [R91+UR76+0x4d80], R49 ;  /* 0x004d80315b007988 */ /* 0x000fe2000800044c */
[----:B0-----:R-:W-:-:S03]  /*17d40*/  LOP3.LUT R79, R2, 0x40, RZ, 0x3c, !PT ;  /* 0x00000040024f7812 */ /* 0x001fc600078e3cff */
        /* <DEDUP_REMOVED lines=9> */
[----:B------:R-:W-:Y:S04]  /*17de0*/  STL [R1+0x24c4], R79 ;  /* 0x0024c44f01007387 */ /* 0x000fe80000100800 */
[----:B------:R-:W-:Y:S04]  /*17df0*/  STS.U16 [R91+UR76+0x6180], R39 ;  /* 0x006180275b007988 */ /* 0x000fe8000800044c */
[----:B------:R-:W4:Y:S04]  /*17e00*/  LDL.LU R69, [R1+0x594] ;  /* 0x0005940001457983 */ /* 0x000f280000300800 */
        /* <DEDUP_REMOVED lines=19> */
[----:B-1----:R-:W4:Y:S04]  /*17f40*/  LDL.LU R80, [R1+0x48c] ;  /* 0x00048c0001507983 */ /* 0x002f280000300800 */
[----:B------:R-:W-:Y:S04]  /*17f50*/  STS.U16 [R91+UR76+0x17580], R26 ;  /* 0x0175801a5b007988 */ /* 0x000fe8000800044c */
[----:B--2---:R-:W2:Y:S04]  /*17f60*/  LDL.LU R81, [R1+0x488] ;  /* 0x0004880001517983 */ /* 0x004ea80000300800 */
[----:B------:R-:W-:Y:S04]  /*17f70*/  STS.U16 [R91+UR76+0x7980], R61 ;  /* 0x0079803d5b007988 */ /* 0x000fe8000800044c */
[----:B---3--:R-:W3:Y:S04]  /*17f80*/  LDL.LU R82, [R1+0x46c] ;  /* 0x00046c0001527983 */ /* 0x008ee80000300800 */
[----:B------:R-:W-:Y:S04]  /*17f90*/  STS.U16 [R91+UR76+0x17980], R60 ;  /* 0x0179803c5b007988 */ /* 0x000fe8000800044c */
[----:B----4-:R-:W4:Y:S04]  /*17fa0*/  LDL.LU R83, [R1+0x468] ;  /* 0x0004680001537983 */ /* 0x010f280000300800 */
[----:B------:R-:W-:Y:S04]  /*17fb0*/  STS.U16 [R91+UR76+0x7d80], R59 ;  /* 0x007d803b5b007988 */ /* 0x000fe8000800044c */
[----:B------:R-:W4:Y:S04]  /*17fc0*/  LDL.LU R84, [R1+0x448] ;  /* 0x0004480001547983 */ /* 0x000f280000300800 */
[----:B------:R0:W-:Y:S04]  /*17fd0*/  STS.U16 [R91+UR76+0x17d80], R58 ;  /* 0x017d803a5b007988 */ /* 0x0001e8000800044c */
[----:B------:R-:W4:Y:S04]  /*17fe0*/  LDL.LU R85, [R1+0x444] ;  /* 0x0004440001557983 */ /* 0x000f280000300800 */
[----:B0-----:R-:W4:Y:S04]  /*17ff0*/  LDL.LU R91, [R1+0x408] ;  /* 0x00040800015b7983 */ /* 0x001f280000300800 */
        /* <DEDUP_REMOVED lines=15> */
[----:B------:R1:W-:Y:S04]  /*180f0*/  STS.U16 [R79+UR76+0x10200], R70 ;  /* 0x010200464f007988 */ /* 0x0003e8000800044c */
[----:B0-----:R-:W4:Y:S04]  /*18100*/  LDL.LU R69, [R1+0x2c78] ;  /* 0x002c780001457983 */ /* 0x001f280000300800 */
[----:B------:R0:W-:Y:S04]  /*18110*/  STS.U16 [R79+UR76+0x600], R71 ;  /* 0x000600474f007988 */ /* 0x0001e8000800044c */
[----:B-1----:R-:W4:Y:S04]  /*18120*/  LDL.LU R70, [R1+0x2c74] ;  /* 0x002c740001467983 */ /* 0x002f280000300800 */
        /* <DEDUP_REMOVED lines=16> */
[----:B--2---:R1:W-:Y:S04]  /*18230*/  STS.U16 [R79+UR76+0x11600], R81 ;  /* 0x011600514f007988 */ /* 0x0043e8000800044c */
[----:B0-----:R-:W2:Y:S04]  /*18240*/  LDL.LU R80, [R1+0x2c50] ;  /* 0x002c500001507983 */ /* 0x001ea80000300800 */
[----:B---3--:R0:W-:Y:S04]  /*18250*/  STS.U16 [R79+UR76+0x1a00], R82 ;  /* 0x001a00524f007988 */ /* 0x0081e8000800044c */
[----:B-1----:R-:W3:Y:S04]  /*18260*/  LDL.LU R81, [R1+0x2c4c] ;  /* 0x002c4c0001517983 */ /* 0x002ee80000300800 */
[----:B----4-:R1:W-:Y:S04]  /*18270*/  STS.U16 [R79+UR76+0x11a00], R83 ;  /* 0x011a00534f007988 */ /* 0x0103e8000800044c */
[----:B0-----:R-:W4:Y:S04]  /*18280*/  LDL.LU R82, [R1+0x2c48] ;  /* 0x002c480001527983 */ /* 0x001f280000300800 */
[----:B------:R0:W-:Y:S04]  /*18290*/  STS.U16 [R79+UR76+0x1e00], R84 ;  /* 0x001e00544f007988 */ /* 0x0001e8000800044c */
[----:B-1----:R-:W2:Y:S04]  /*182a0*/  LDL.LU R83, [R1+0x2c44] ;  /* 0x002c440001537983 */ /* 0x002ea80000300800 */
[----:B------:R1:W-:Y:S04]  /*182b0*/  STS.U16 [R79+UR76+0x11e00], R85 ;  /* 0x011e00554f007988 */ /* 0x0003e8000800044c */
[----:B0-----:R-:W2:Y:S04]  /*182c0*/  LDL.LU R84, [R1+0x2c40] ;  /* 0x002c400001547983 */ /* 0x001ea80000300800 */
[----:B------:R0:W-:Y:S04]  /*182d0*/  STS.U16 [R79+UR76+0x2200], R91 ;  /* 0x0022005b4f007988 */ /* 0x0001e8000800044c */
[----:B-1----:R-:W2:Y:S04]  /*182e0*/  LDL.LU R85, [R1+0x2c3c] ;  /* 0x002c3c0001557983 */ /* 0x002ea80000300800 */
[----:B0-----:R-:W2:Y:S04]  /*182f0*/  LDL.LU R91, [R1+0x2c38] ;  /* 0x002c3800015b7983 */ /* 0x001ea80000300800 */
[----:B------:R0:W-:Y:S04]  /*18300*/  STS.U16 [R79+UR76+0x12200], R92 ;  /* 0x0122005c4f007988 */ /* 0x0001e8000800044c */
[----:B------:R1:W-:Y:S04]  /*18310*/  STS.U16 [R79+UR76+0x2600], R3 ;  /* 0x002600034f007988 */ /* 0x0003e8000800044c */
[----:B------:R1:W-:Y:S04]  /*18320*/  STS.U16 [R79+UR76+0x12600], R86 ;  /* 0x012600564f007988 */ /* 0x0003e8000800044c */
[----:B0-----:R-:W3:Y:S04]  /*18330*/  LDL.LU R92, [R1+0x530] ;  /* 0x00053000015c7983 */ /* 0x001ee80000300800 */
[----:B------:R0:W-:Y:S04]  /*18340*/  STS.U16 [R79+UR76+0x2a00], R15 ;  /* 0x002a000f4f007988 */ /* 0x0001e8000800044c */
[----:B-1----:R-:W3:Y:S04]  /*18350*/  LDL.LU R3, [R1+0x4d4] ;  /* 0x0004d40001037983 */ /* 0x002ee80000300800 */
[----:B------:R1:W-:Y:S04]  /*18360*/  STS.U16 [R79+UR76+0x12a00], R16 ;  /* 0x012a00104f007988 */ /* 0x0003e8000800044c */
[----:B------:R-:W3:Y:S04]  /*18370*/  LDL.LU R86, [R1+0x4d0] ;  /* 0x0004d00001567983 */ /* 0x000ee80000300800 */
        /* <DEDUP_REMOVED lines=18> */
[----:B0-----:R-:W3:Y:S04]  /*184a0*/  LDL.LU R10, [R1+0x3c8] ;  /* 0x0003c800010a7983 */ /* 0x001ee80000300800 */
[----:B-1----:R-:W3:Y:S04]  /*184b0*/  LDL.LU R11, [R1+0x3b4] ;  /* 0x0003b400010b7983 */ /* 0x002ee80000300800 */
[----:B--2---:R-:W-:Y:S04]  /*184c0*/  STS.U16 [R79+UR76+0x13e00], R91 ;  /* 0x013e005b4f007988 */ /* 0x004fe8000800044c */
[----:B------:R0:W-:Y:S04]  /*184d0*/  STS.U16 [R79+UR76+0x4200], R85 ;  /* 0x004200554f007988 */ /* 0x0001e8000800044c */
[----:B------:R1:W-:Y:S04]  /*184e0*/  STS.U16 [R79+UR76+0x14200], R84 ;  /* 0x014200544f007988 */ /* 0x0003e8000800044c */
[----:B------:R2:W-:Y:S04]  /*184f0*/  STS.U16 [R79+UR76+0x4600], R83 ;  /* 0x004600534f007988 */ /* 0x0005e8000800044c */
[----:B0-----:R-:W3:Y:S04]  /*18500*/  LDL.LU R85, [R1+0x534] ;  /* 0x0005340001557983 */ /* 0x001ee80000300800 */
[----:B-1----:R-:W3:Y:S04]  /*18510*/  LDL.LU R84, [R1+0x548] ;  /* 0x0005480001547983 */ /* 0x002ee80000300800 */
[----:B--2---:R-:W2:Y:S04]  /*18520*/  LDL.LU R83, [R1+0x54c] ;  /* 0x00054c0001537983 */ /* 0x004ea80000300800 */
[----:B----4-:R0:W-:Y:S04]  /*18530*/  STS.U16 [R79+UR76+0x14600], R82 ;  /* 0x014600524f007988 */ /* 0x0101e8000800044c */
[----:B---3--:R1:W-:Y:S04]  /*18540*/  STS.U16 [R79+UR76+0x4a00], R81 ;  /* 0x004a00514f007988 */ /* 0x0083e8000800044c */
[----:B------:R3:W-:Y:S04]  /*18550*/  STS.U16 [R79+UR76+0x14a00], R80 ;  /* 0x014a00504f007988 */ /* 0x0007e8000800044c */
[----:B0-----:R-:W4:Y:S04]  /*18560*/  LDL.LU R82, [R1+0x57c] ;  /* 0x00057c0001527983 */ /* 0x001f280000300800 */
[----:B-1----:R-:W2:Y:S04]  /*18570*/  LDL.LU R81, [R1+0x584] ;  /* 0x0005840001517983 */ /* 0x002ea80000300800 */
[----:B---3--:R-:W3:Y:S01]  /*18580*/  LDL.LU R79, [R1+0x2c34] ;  /* 0x002c3400014f7983 */ /* 0x008ee20000300800 */
[----:B------:R-:W-:-:S05]  /*18590*/  LOP3.LUT R80, R2, 0x40, RZ, 0x3c, !PT ;  /* 0x0000004002507812 */ /* 0x000fca00078e3cff */
[----:B---3--:R-:W-:Y:S04]  /*185a0*/  STS.U16 [R80+UR76+0x4e00], R79 ;  /* 0x004e004f50007988 */ /* 0x008fe8000800044c */
[----:B------:R-:W-:Y:S04]  /*185b0*/  STS.U16 [R80+UR76+0x14e00], R78 ;  /* 0x014e004e50007988 */ /* 0x000fe8000800044c */
[----:B------:R-:W-:Y:S04]  /*185c0*/  STS.U16 [R80+UR76+0x5200], R77 ;  /* 0x0052004d50007988 */ /* 0x000fe8000800044c */
        /* <DEDUP_REMOVED lines=24> */
[----:B--2---:R-:W-:Y:S04]  /*18750*/  STS.U16 [R76+UR76+0x280], R81 ;  /* 0x000280514c007988 */ /* 0x004fe8000800044c */
[----:B----4-:R-:W-:Y:S04]  /*18760*/  STS.U16 [R76+UR76+0x10280], R82 ;  /* 0x010280524c007988 */ /* 0x010fe8000800044c */
[----:B------:R-:W-:Y:S04]  /*18770*/  STS.U16 [R76+UR76+0x680], R83 ;  /* 0x000680534c007988 */ /* 0x000fe8000800044c */
[----:B------:R-:W-:Y:S04]  /*18780*/  STS.U16 [R76+UR76+0x10680], R84 ;  /* 0x010680544c007988 */ /* 0x000fe8000800044c */
[----:B------:R-:W-:Y:S04]  /*18790*/  STS.U16 [R76+UR76+0xa80], R85 ;  /* 0x000a80554c007988 */ /* 0x000fe8000800044c */
[----:B------:R-:W-:Y:S04]  /*187a0*/  STS.U16 [R76+UR76+0x10a80], R92 ;  /* 0x010a805c4c007988 */ /* 0x000fe8000800044c */
[----:B------:R-:W-:Y:S04]  /*187b0*/  STS.U16 [R76+UR76+0xe80], R3 ;  /* 0x000e80034c007988 */ /* 0x000fe8000800044c */
[----:B------:R-:W-:Y:S04]  /*187c0*/  STS.U16 [R76+UR76+0x10e80], R86 ;  /* 0x010e80564c007988 */ /* 0x000fe8000800044c */
[----:B------:R-:W-:Y:S04]  /*187d0*/  STL [R1+0x24c0], R76 ;  /* 0x0024c04c01007387 */ /* 0x000fe80000100800 */
[----:B------:R0:W-:Y:S04]  /*187e0*/  STS.U16 [R76+UR76+0x1280], R15 ;  /* 0x0012800f4c007988 */ /* 0x0001e8000800044c */
[----:B------:R1:W-:Y:S04]  /*187f0*/  STS.U16 [R76+UR76+0x11280], R16 ;  /* 0x011280104c007988 */ /* 0x0003e8000800044c */
[----:B------:R2:W-:Y:S04]  /*18800*/  STS.U16 [R76+UR76+0x1680], R17 ;  /* 0x001680114c007988 */ /* 0x0005e8000800044c */
[----:B0-----:R-:W3:Y:S04]  /*18810*/  LDL.LU R15, [R1+0x3b0] ;  /* 0x0003b000010f7983 */ /* 0x001ee80000300800 */
[----:B-1----:R-:W4:Y:S04]  /*18820*/  LDL.LU R16, [R1+0x354] ;  /* 0x0003540001107983 */ /* 0x002f280000300800 */
[----:B------:R0:W-:Y:S04]  /*18830*/  STS.U16 [R76+UR76+0x11680], R18 ;  /* 0x011680124c007988 */ /* 0x0001e8000800044c */
[----:B--2---:R-:W2:Y:S04]  /*18840*/  LDL.LU R17, [R1+0x350] ;  /* 0x0003500001117983 */ /* 0x004ea80000300800 */
        /* <DEDUP_REMOVED lines=12> */
[----:B------:R-:W2:Y:S04]  /*18910*/  LDL.LU R75, [R1+0x98] ;  /* 0x00009800014b7983 */ /* 0x000ea80000300800 */
[----:B------:R-:W2:Y:S04]  /*18920*/  LDL.LU R3, [R1+0x94] ;  /* 0x0000940001037983 */ /* 0x000ea80000300800 */
[----:B------:R1:W-:Y:S04]  /*18930*/  STS.U16 [R76+UR76+0x2680], R11 ;  /* 0x0026800b4c007988 */ /* 0x0003e8000800044c */
[----:B0-----:R-:W2:Y:S04]  /*18940*/  LDL.LU R10, [R1+0x90] ;  /* 0x00009000010a7983 */ /* 0x001ea80000300800 */
[----:B-1----:R-:W2:Y:S04]  /*18950*/  LDL.LU R11, [R1+0x8c] ;  /* 0x00008c00010b7983 */ /* 0x002ea80000300800 */
        /* <DEDUP_REMOVED lines=16> */
[----:B---3--:R0:W-:Y:S04]  /*18a60*/  STS.U16 [R76+UR76+0x12680], R15 ;  /* 0x0126800f4c007988 */ /* 0x0081e8000800044c */
[----:B----4-:R1:W-:Y:S04]  /*18a70*/  STS.U16 [R76+UR76+0x2a80], R16 ;  /* 0x002a80104c007988 */ /* 0x0103e8000800044c */
[----:B0-----:R-:W3:Y:S04]  /*18a80*/  LDL.LU R15, [R1+0x2c30] ;  /* 0x002c3000010f7983 */ /* 0x001ee80000300800 */
[----:B-1----:R-:W4:Y:S04]  /*18a90*/  LDL.LU R16, [R1+0x2c2c] ;  /* 0x002c2c0001107983 */ /* 0x002f280000300800 */
[----:B--2---:R0:W-:Y:S04]  /*18aa0*/  STS.U16 [R76+UR76+0x12a80], R17 ;  /* 0x012a80114c007988 */ /* 0x0041e8000800044c */
[----:B------:R1:W-:Y:S04]  /*18ab0*/  STS.U16 [R76+UR76+0x2e80], R18 ;  /* 0x002e80124c007988 */ /* 0x0003e8000800044c */
[----:B0-----:R-:W2:Y:S04]  /*18ac0*/  LDL.LU R17, [R1+0x2c28] ;  /* 0x002c280001117983 */ /* 0x001ea80000300800 */
[----:B-1----:R-:W2:Y:S04]  /*18ad0*/  LDL.LU R18, [R1+0x2c24] ;  /* 0x002c240001127983 */ /* 0x002ea80000300800 */
        /* <DEDUP_REMOVED lines=11> */
[----:B------:R0:W-:Y:S04]  /*18b90*/  STS.U16 [R76+UR76+0x13a80], R3 ;  /* 0x013a80034c007988 */ /* 0x0001e8000800044c */
[----:B------:R-:W2:Y:S04]  /*18ba0*/  LDL.LU R75, [R1+0x48] ;  /* 0x00004800014b7983 */ /* 0x000ea80000300800 */
[----:B------:R1:W-:Y:S04]  /*18bb0*/  STS.U16 [R76+UR76+0x3e80], R10 ;  /* 0x003e800a4c007988 */ /* 0x0003e8000800044c */
[----:B0-----:R-:W3:Y:S04]  /*18bc0*/  LDL.LU R3, [R1+0x44] ;  /* 0x0000440001037983 */ /* 0x001ee80000300800 */
[----:B------:R0:W-:Y:S04]  /*18bd0*/  STS.U16 [R76+UR76+0x13e80], R11 ;  /* 0x013e800b4c007988 */ /* 0x0001e8000800044c */
[----:B-1----:R-:W4:Y:S04]  /*18be0*/  LDL.LU R10, [R1+0x2c0c] ;  /* 0x002c0c00010a7983 */ /* 0x002f280000300800 */
[----:B0-----:R-:W4:Y:S04]  /*18bf0*/  LDL.LU R11, [R1+0x2c08] ;  /* 0x002c0800010b7983 */ /* 0x001f280000300800 */
        /* <DEDUP_REMOVED lines=8> */
[----:B0-----:R-:W4:Y:S04]  /*18c80*/  LDL.LU R77, [R1+0x58c] ;  /* 0x00058c00014d7983 */ /* 0x001f280000300800 */
[----:B-1----:R-:W4:Y:S04]  /*18c90*/  LDL.LU R78, [R1+0x588] ;  /* 0x00058800014e7983 */ /* 0x002f280000300800 */
[----:B------:R0:W-:Y:S04]  /*18ca0*/  STS.U16 [R76+UR76+0x5280], R80 ;  /* 0x005280504c007988 */ /* 0x0001e8000800044c */
[----:B------:R-:W4:Y:S04]  /*18cb0*/  LDL.LU R79, [R1+0x554] ;  /* 0x00055400014f7983 */ /* 0x000f280000300800 */
        /* <DEDUP_REMOVED lines=14> */
[----:B-1----:R-:W4:Y:S04]  /*18da0*/  LDL.LU R86, [R1+0x484] ;  /* 0x0004840001567983 */ /* 0x002f280000300800 */
[----:B--2---:R-:W-:Y:S04]  /*18db0*/  STS.U16 [R76+UR76+0x6280], R75 ;  /* 0x0062804b4c007988 */ /* 0x004fe8000800044c */
[----:B---3--:R0:W-:Y:S01]  /*18dc0*/  STS.U16 [R76+UR76+0x16280], R3 ;  /* 0x016280034c007988 */ /* 0x0081e2000800044c */
[----:B------:R-:W1:Y:S01]  /*18dd0*/  S2R R87, SR_TID.X ;  /* 0x0000000000577919 */ /* 0x000e620000002100 */
[----:B------:R-:W-:-:S02]  /*18de0*/  LOP3.LUT R71, R2, 0x60, RZ, 0x3c, !PT ;  /* 0x0000006002477812 */ /* 0x000fc400078e3cff */
[----:B------:R-:W-:Y:S02]  /*18df0*/  PRMT R35, RZ, 0x7610, R35 ;  /* 0x00007610ff237816 */ /* 0x000fe40000000023 */
[----:B------:R-:W-:Y:S01]  /*18e00*/  PRMT R34, RZ, 0x7610, R34 ;  /* 0x00007610ff227816 */ /* 0x000fe20000000022 */
[----:B0-----:R-:W0:Y:S01]  /*18e10*/  LDC R3, c[0x0][0x3a0] ;  /* 0x0000e800ff037b82 */ /* 0x001e220000000800 */
[----:B----4-:R2:W-:Y:S04]  /*18e20*/  STS.U16 [R76+UR76+0x6680], R11 ;  /* 0x0066800b4c007988 */ /* 0x0105e8000800044c */
[----:B------:R3:W-:Y:S04]  /*18e30*/  STS.U16 [R76+UR76+0x16680], R10 ;  /* 0x0166800a4c007988 */ /* 0x0007e8000800044c */
[----:B------:R4:W-:Y:S04]  /*18e40*/  STS.U16 [R76+UR76+0x6a80], R7 ;  /* 0x006a80074c007988 */ /* 0x0009e8000800044c */
[----:B--2---:R-:W2:Y:S04]  /*18e50*/  LDL.LU R11, [R1+0x2c04] ;  /* 0x002c0400010b7983 */ /* 0x004ea80000300800 */
[----:B---3--:R-:W3:Y:S04]  /*18e60*/  LDL.LU R10, [R1+0x2c00] ;  /* 0x002c0000010a7983 */ /* 0x008ee80000300800 */
[----:B----4-:R-:W4:Y:S04]  /*18e70*/  LDL.LU R7, [R1+0x2bfc] ;  /* 0x002bfc0001077983 */ /* 0x010f280000300800 */
[----:B------:R1:W-:Y:S04]  /*18e80*/  STS.U16 [R76+UR76+0x16a80], R6 ;  /* 0x016a80064c007988 */ /* 0x0003e8000800044c */
[----:B------:R1:W-:Y:S04]  /*18e90*/  STS.U16 [R76+UR76+0x6e80], R5 ;  /* 0x006e80054c007988 */ /* 0x0003e8000800044c */
[----:B------:R0:W-:Y:S04]  /*18ea0*/  STS.U16 [R76+UR76+0x16e80], R4 ;  /* 0x016e80044c007988 */ /* 0x0001e8000800044c */
[----:B-1----:R-:W2:Y:S04]  /*18eb0*/  LDL.LU R6, [R1+0x2bf8] ;  /* 0x002bf80001067983 */ /* 0x002ea80000300800 */
[----:B------:R-:W2:Y:S04]  /*18ec0*/  LDL.LU R5, [R1+0x2bf4] ;  /* 0x002bf40001057983 */ /* 0x000ea80000300800 */
[----:B0-----:R-:W2:Y:S04]  /*18ed0*/  LDL.LU R4, [R1+0x2bf0] ;  /* 0x002bf00001047983 */ /* 0x001ea80000300800 */
        /* <DEDUP_REMOVED lines=10> */
[----:B------:R-:W-:-:S03]  /*18f80*/  LOP3.LUT R87, R87, 0x7f, RZ, 0xc0, !PT ;  /* 0x0000007f57577812 */ /* 0x000fc600078ec0ff */
[----:B------:R-:W-:Y:S04]  /*18f90*/  STS.U16 [R71+UR76+0x700], R79 ;  /* 0x0007004f47007988 */ /* 0x000fe8000800044c */
[----:B------:R-:W-:Y:S04]  /*18fa0*/  STS.U16 [R71+UR76+0x10700], R80 ;  /* 0x0107005047007988 */ /* 0x000fe8000800044c */
[----:B------:R-:W-:Y:S04]  /*18fb0*/  STS.U16 [R71+UR76+0xb00], R81 ;  /* 0x000b005147007988 */ /* 0x000fe8000800044c */
[----:B------:R-:W-:Y:S04]  /*18fc0*/  STS.U16 [R71+UR76+0x10b00], R82 ;  /* 0x010b005247007988 */ /* 0x000fe8000800044c */
[----:B------:R-:W-:Y:S01]  /*18fd0*/  STS.U16 [R71+UR76+0xf00], R83 ;  /* 0x000f005347007988 */ /* 0x000fe2000800044c */
[----:B------:R-:W-:-:S03]  /*18fe0*/  ISETP.LT.AND P2, PT, R87, R9, P0 ;  /* 0x000000095700720c */ /* 0x000fc60000741270 */
[----:B------:R-:W-:Y:S01]  /*18ff0*/  STS.U16 [R71+UR76+0x10f00], R84 ;  /* 0x010f005447007988 */ /* 0x000fe2000800044c */
[----:B------:R-:W-:Y:S02]  /*19000*/  LOP3.LUT R70, R87, 0x80, RZ, 0xfc, !PT ;  /* 0x0000008057467812 */ /* 0x000fe400078efcff */
[----:B------:R-:W0:Y:S01]  /*19010*/  LDC R87, c[0x0][0x3b0] ;  /* 0x0000ec00ff577b82 */ /* 0x000e220000000800 */
[----:B------:R-:W-:Y:S04]  /*19020*/  STS.U16 [R71+UR76+0x1300], R85 ;  /* 0x0013005547007988 */ /* 0x000fe8000800044c */
[----:B------:R-:W-:Y:S04]  /*19030*/  STS.U16 [R71+UR76+0x11300], R92 ;  /* 0x0113005c47007988 */ /* 0x000fe8000800044c */
[----:B------:R1:W-:Y:S02]  /*19040*/  STS.U16 [R71+UR76+0x1700], R86 ;  /* 0x0017005647007988 */ /* 0x0003e4000800044c */
[----:B-1----:R-:W0:Y:S02]  /*19050*/  LDC R86, c[0x0][0x3b0] ;  /* 0x0000ec00ff567b82 */ /* 0x002e240000000800 */
[----:B------:R-:W-:Y:S04]  /*19060*/  STL [R1+0x2a68], R2 ;  /* 0x002a680201007387 */ /* 0x000fe80000100800 */
[----:B------:R-:W-:Y:S01]  /*19070*/  STL [R1+0x24bc], R71 ;  /* 0x0024bc4701007387 */ /* 0x000fe20000100800 */
        /* <DEDUP_REMOVED lines=60> */
[----:B------:R-:W-:Y:S01]  /*19440*/  PRMT R93, RZ, 0x7610, R93 ;  /* 0x00007610ff5d7816 */ /* 0x000fe2000000005d */
[----:B--2---:R1:W-:Y:S04]  /*19450*/  STS.U16 [R71+UR76+0x11700], R4 ;  /* 0x0117000447007988 */ /* 0x0043e8000800044c */
[----:B------:R2:W-:Y:S04]  /*19460*/  STS.U16 [R71+UR76+0x1b00], R5 ;  /* 0x001b000547007988 */ /* 0x0005e8000800044c */
[----:B------:R0:W-:Y:S04]  /*19470*/  STS.U16 [R71+UR76+0x11b00], R6 ;  /* 0x011b000647007988 */ /* 0x0001e8000800044c */
[----:B-1----:R-:W3:Y:S04]  /*19480*/  LDL.LU R4, [R1+0x2bec] ;  /* 0x002bec0001047983 */ /* 0x002ee80000300800 */
[----:B--2---:R-:W2:Y:S04]  /*19490*/  LDL.LU R5, [R1+0x2be8] ;  /* 0x002be80001057983 */ /* 0x004ea80000300800 */
[----:B0-----:R-:W2:Y:S04]  /*194a0*/  LDL.LU R6, [R1+0x2be4] ;  /* 0x002be40001067983 */ /* 0x001ea80000300800 */
[----:B----4-:R0:W-:Y:S04]  /*194b0*/  STS.U16 [R71+UR76+0x1f00], R7 ;  /* 0x001f000747007988 */ /* 0x0101e8000800044c */
[----:B---3--:R1:W-:Y:S04]  /*194c0*/  STS.U16 [R71+UR76+0x11f00], R10 ;  /* 0x011f000a47007988 */ /* 0x0083e8000800044c */
[----:B------:R3:W-:Y:S04]  /*194d0*/  STS.U16 [R71+UR76+0x2300], R11 ;  /* 0x0023000b47007988 */ /* 0x0007e8000800044c */
[----:B0-----:R-:W4:Y:S04]  /*194e0*/  LDL.LU R7, [R1+0x2be0] ;  /* 0x002be00001077983 */ /* 0x001f280000300800 */
[----:B-1----:R-:W2:Y:S04]  /*194f0*/  LDL.LU R10, [R1+0x2bdc] ;  /* 0x002bdc00010a7983 */ /* 0x002ea80000300800 */
[----:B---3--:R-:W2:Y:S04]  /*19500*/  LDL.LU R11, [R1+0x2bd8] ;  /* 0x002bd800010b7983 */ /* 0x008ea80000300800 */
[----:B------:R-:W-:Y:S04]  /*19510*/  STL.64 [R1+0x2a70], R86 ;  /* 0x002a705601007387 */ /* 0x000fe80000100a00 */
[----:B------:R-:W-:Y:S04]  /*19520*/  STL.64 [R1+0x2bd0], R34 ;  /* 0x002bd02201007387 */ /* 0x000fe80000100a00 */
[----:B------:R-:W-:Y:S04]  /*19530*/  STL.64 [R1+0x2bc0], R32 ;  /* 0x002bc02001007387 */ /* 0x000fe80000100a00 */
[----:B------:R0:W-:Y:S04]  /*19540*/  STL.64 [R1+0x2bb0], R30 ;  /* 0x002bb01e01007387 */ /* 0x0001e80000100a00 */
        /* <DEDUP_REMOVED lines=10> */
[----:B------:R-:W-:Y:S04]  /*195f0*/  STL.64 [R1+0x2b10], R38 ;  /* 0x002b102601007387 */ /* 0x000fe80000100a00 */
[----:B------:R-:W-:Y:S04]  /*19600*/  STL.64 [R1+0x2b18], R66 ;  /* 0x002b184201007387 */ /* 0x000fe80000100a00 */
[----:B------:R-:W-:Y:S04]  /*19610*/  STL.64 [R1+0x2b20], R64 ;  /* 0x002b204001007387 */ /* 0x000fe80000100a00 */
[----:B------:R-:W-:Y:S04]  /*19620*/  STL.64 [R1+0x2b28], R62 ;  /* 0x002b283e01007387 */ /* 0x000fe80000100a00 */
[----:B------:R-:W-:Y:S04]  /*19630*/  STL.64 [R1+0x2b08], R60 ;  /* 0x002b083c01007387 */ /* 0x000fe80000100a00 */
[----:B------:R-:W-:Y:S04]  /*19640*/  STL.64 [R1+0x2af8], R58 ;  /* 0x002af83a01007387 */ /* 0x000fe80000100a00 */
[----:B------:R-:W-:Y:S01]  /*19650*/  STL.64 [R1+0x2af0], R56 ;  /* 0x002af03801007387 */ /* 0x000fe20000100a00 */
[----:B0-----:R-:W-:-:S03]  /*19660*/  PRMT R30, RZ, 0x7610, R30 ;  /* 0x00007610ff1e7816 */ /* 0x001fc6000000001e */
[----:B------:R-:W-:Y:S01]  /*19670*/  STL.64 [R1+0x2ae8], R54 ;  /* 0x002ae83601007387 */ /* 0x000fe20000100a00 */
[----:B-1----:R-:W-:-:S03]  /*19680*/  PRMT R29, RZ, 0x7610, R29 ;  /* 0x00007610ff1d7816 */ /* 0x002fc6000000001d */
[----:B------:R-:W-:Y:S04]  /*19690*/  STL.64 [R1+0x2ae0], R52 ;  /* 0x002ae03401007387 */ /* 0x000fe80000100a00 */
[----:B------:R-:W-:Y:S01]  /*196a0*/  STL.64 [R1+0x2ad8], R50 ;  /* 0x002ad83201007387 */ /* 0x000fe20000100a00 */
[----:B------:R-:W-:-:S03]  /*196b0*/  PRMT R28, RZ, 0x7610, R28 ;  /* 0x00007610ff1c7816 */ /* 0x000fc6000000001c */
[----:B------:R-:W-:Y:S01]  /*196c0*/  STL.64 [R1+0x2ad0], R48 ;  /* 0x002ad03001007387 */ /* 0x000fe20000100a00 */
[----:B---3--:R-:W-:-:S03]  /*196d0*/  PRMT R27, RZ, 0x7610, R27 ;  /* 0x00007610ff1b7816 */ /* 0x008fc6000000001b */
[----:B------:R-:W-:Y:S01]  /*196e0*/  STL.64 [R1+0x2ac8], R46 ;  /* 0x002ac82e01007387 */ /* 0x000fe20000100a00 */
[----:B------:R-:W-:-:S03]  /*196f0*/  PRMT R26, RZ, 0x7610, R26 ;  /* 0x00007610ff1a7816 */ /* 0x000fc6000000001a */
[----:B------:R-:W-:Y:S01]  /*19700*/  STL.64 [R1+0x2ac0], R44 ;  /* 0x002ac02c01007387 */ /* 0x000fe20000100a00 */
[----:B------:R-:W-:-:S03]  /*19710*/  PRMT R25, RZ, 0x7610, R25 ;  /* 0x00007610ff197816 */ /* 0x000fc60000000019 */
[----:B------:R-:W-:Y:S01]  /*19720*/  STL.64 [R1+0x2ab8], R42 ;  /* 0x002ab82a01007387 */ /* 0x000fe20000100a00 */
[----:B------:R-:W-:-:S03]  /*19730*/  PRMT R24, RZ, 0x7610, R24 ;  /* 0x00007610ff187816 */ /* 0x000fc60000000018 */
[----:B------:R-:W-:Y:S01]  /*19740*/  STL.64 [R1+0x2b30], R40 ;  /* 0x002b302801007387 */ /* 0x000fe20000100a00 */
[----:B------:R-:W-:-:S03]  /*19750*/  PRMT R23, RZ, 0x7610, R23 ;  /* 0x00007610ff177816 */ /* 0x000fc60000000017 */
[----:B------:R-:W-:Y:S01]  /*19760*/  STL.S16 [R1+0x24], R30 ;  /* 0x0000241e01007387 */ /* 0x000fe20000100600 */
[----:B------:R-:W-:-:S03]  /*19770*/  PRMT R22, RZ, 0x7610, R22 ;  /* 0x00007610ff167816 */ /* 0x000fc60000000016 */
[----:B------:R-:W-:Y:S04]  /*19780*/  STL.S16 [R1+0x20], R29 ;  /* 0x0000201d01007387 */ /* 0x000fe80000100600 */
[----:B------:R-:W-:Y:S04]  /*19790*/  STL.64 [R1+0x2b40], R68 ;  /* 0x002b404401007387 */ /* 0x000fe80000100a00 */
[----:B------:R-:W-:Y:S01]  /*197a0*/  STL.S16 [R1+0xa8], R28 ;  /* 0x0000a81c01007387 */ /* 0x000fe20000100600 */
[----:B------:R-:W-:-:S03]  /*197b0*/  PRMT R21, RZ, 0x7610, R21 ;  /* 0x00007610ff157816 */ /* 0x000fc60000000015 */
[----:B------:R-:W-:Y:S01]  /*197c0*/  STL.S16 [R1+0xa4], R27 ;  /* 0x0000a41b01007387 */ /* 0x000fe20000100600 */
[----:B------:R-:W-:-:S03]  /*197d0*/  PRMT R20, RZ, 0x7610, R20 ;  /* 0x00007610ff147816 */ /* 0x000fc60000000014 */
[----:B------:R-:W-:Y:S04]  /*197e0*/  STL.S16 [R1+0xa0], R26 ;  /* 0x0000a01a01007387 */ /* 0x000fe80000100600 */
[----:B------:R-:W-:Y:S01]  /*197f0*/  STL.S16 [R1+0x9c], R25 ;  /* 0x00009c1901007387 */ /* 0x000fe20000100600 */
[----:B------:R-:W-:-:S03]  /*19800*/  PRMT R19, RZ, 0x7610, R19 ;  /* 0x00007610ff137816 */ /* 0x000fc60000000013 */
[----:B------:R-:W-:Y:S01]  /*19810*/  STL.S16 [R1+0x98], R24 ;  /* 0x0000981801007387 */ /* 0x000fe20000100600 */
[----:B------:R-:W-:-:S03]  /*19820*/  PRMT R18, RZ, 0x7610, R18 ;  /* 0x00007610ff127816 */ /* 0x000fc60000000012 */
[----:B------:R-:W-:Y:S01]  /*19830*/  STL.S16 [R1+0x94], R23 ;  /* 0x0000941701007387 */ /* 0x000fe20000100600 */
[----:B------:R-:W-:-:S03]  /*19840*/  PRMT R17, RZ, 0x7610, R17 ;  /* 0x00007610ff117816 */ /* 0x000fc60000000011 */
[----:B------:R-:W-:Y:S04]  /*19850*/  STL.S16 [R1+0x90], R22 ;  /* 0x0000901601007387 */ /* 0x000fe80000100600 */
[----:B------:R-:W3:Y:S04]  /*19860*/  LDL.LU R92, [R1+0x5c8] ;  /* 0x0005c800015c7983 */ /* 0x000ee80000300800 */
[----:B------:R-:W-:Y:S04]  /*19870*/  STL.S16 [R1+0x8c], R21 ;  /* 0x00008c1501007387 */ /* 0x000fe80000100600 */
[----:B------:R-:W-:Y:S04]  /*19880*/  STL.S16 [R1+0x88], R20 ;  /* 0x0000881401007387 */ /* 0x000fe80000100600 */
[----:B------:R-:W4:Y:S04]  /*19890*/  LDL.LU R81, [R1+0x5b0] ;  /* 0x0005b00001517983 */ /* 0x000f280000300800 */
[----:B------:R-:W-:Y:S04]  /*198a0*/  STL.S16 [R1+0x84], R19 ;  /* 0x0000841301007387 */ /* 0x000fe80000100600 */
[----:B------:R-:W-:Y:S04]  /*198b0*/  STL.S16 [R1+0x80], R18 ;  /* 0x0000801201007387 */ /* 0x000fe80000100600 */
[----:B------:R-:W-:Y:S04]  /*198c0*/  STL.S16 [R1+0x7c], R17 ;  /* 0x00007c1101007387 */ /* 0x000fe80000100600 */
[----:B------:R-:W4:Y:S01]  /*198d0*/  LDL.LU R82, [R1+0x5b4] ;  /* 0x0005b40001527983 */ /* 0x000f220000300800 */
[----:B------:R-:W-:-:S02]  /*198e0*/  PRMT R16, RZ, 0x7610, R16 ;  /* 0x00007610ff107816 */ /* 0x000fc40000000010 */
[----:B------:R-:W-:Y:S02]  /*198f0*/  PRMT R15, RZ, 0x7610, R15 ;  /* 0x00007610ff0f7816 */ /* 0x000fe4000000000f */
[----:B------:R-:W-:Y:S01]  /*19900*/  PRMT R14, RZ, 0x7610, R14 ;  /* 0x00007610ff0e7816 */ /* 0x000fe2000000000e */
[----:B------:R-:W-:Y:S01]  /*19910*/  STL.S16 [R1+0x78], R16 ;  /* 0x0000781001007387 */ /* 0x000fe20000100600 */
[----:B------:R-:W-:-:S03]  /*19920*/  PRMT R13, RZ, 0x7610, R13 ;  /* 0x00007610ff0d7816 */ /* 0x000fc6000000000d */
[----:B------:R-:W4:Y:S01]  /*19930*/  LDL.LU R84, [R1+0x5b8] ;  /* 0x0005b80001547983 */ /* 0x000f220000300800 */
[----:B------:R-:W-:-:S03]  /*19940*/  PRMT R12, RZ, 0x7610, R12 ;  /* 0x00007610ff0c7816 */ /* 0x000fc6000000000c */
[----:B------:R-:W-:Y:S04]  /*19950*/  STL.S16 [R1+0x74], R15 ;  /* 0x0000740f01007387 */ /* 0x000fe80000100600 */
[----:B------:R-:W-:Y:S04]  /*19960*/  STL [R1+0x2a98], R90 ;  /* 0x002a985a01007387 */ /* 0x000fe80000100800 */
[----:B------:R-:W-:Y:S04]  /*19970*/  STL [R1+0x2b00], R91 ;  /* 0x002b005b01007387 */ /* 0x000fe80000100800 */
[----:B------:R-:W-:Y:S04]  /*19980*/  STL.64 [R1+0x2a90], R88 ;  /* 0x002a905801007387 */ /* 0x000fe80000100a00 */
[----:B------:R-:W-:Y:S04]  /*19990*/  STL.S16 [R1+0x64], R14 ;  /* 0x0000640e01007387 */ /* 0x000fe80000100600 */
[----:B------:R-:W-:Y:S04]  /*199a0*/  STL.S16 [R1+0x60], R13 ;  /* 0x0000600d01007387 */ /* 0x000fe80000100600 */
[----:B------:R-:W-:Y:S04]  /*199b0*/  STL [R1+0x2a88], R93 ;  /* 0x002a885d01007387 */ /* 0x000fe80000100800 */
[----:B------:R-:W-:Y:S04]  /*199c0*/  STL.S16 [R1+0x5c], R12 ;  /* 0x00005c0c01007387 */ /* 0x000fe80000100600 */
[----:B------:R-:W4:Y:S01]  /*199d0*/  LDL.LU R85, [R1+0x5bc] ;  /* 0x0005bc0001557983 */ /* 0x000f220000300800 */
[----:B------:R-:W-:-:S05]  /*199e0*/  PRMT R9, RZ, 0x7610, R9 ;  /* 0x00007610ff097816 */ /* 0x000fca0000000009 */
[----:B------:R-:W-:Y:S04]  /*199f0*/  STL.S16 [R1+0x34], R9 ;  /* 0x0000340901007387 */ /* 0x000fe80000100600 */
[----:B------:R-:W4:Y:S01]  /*19a00*/  LDL.LU R83, [R1+0x5c0] ;  /* 0x0005c00001537983 */ /* 0x000f220000300800 */
[----:B------:R-:W-:Y:S02]  /*19a10*/  ISETP.LT.AND P0, PT, R70, R3, P0 ;  /* 0x000000034600720c */ /* 0x000fe40000701270 */
[----:B------:R-:W-:Y:S01]  /*19a20*/  PRMT R8, RZ, 0x7610, R8 ;  /* 0x00007610ff087816 */ /* 0x000fe20000000008 */
[----:B------:R-:W4:Y:S01]  /*19a30*/  LDL.LU R80, [R1+0x5c4] ;  /* 0x0005c40001507983 */ /* 0x000f220000300800 */
[----:B------:R-:W-:Y:S02]  /*19a40*/  PRMT R3, RZ, 0x7610, R3 ;  /* 0x00007610ff037816 */ /* 0x000fe40000000003 */
[----:B------:R-:W-:Y:S01]  /*19a50*/  PRMT R2, RZ, 0x7610, R2 ;  /* 0x00007610ff027816 */ /* 0x000fe20000000002 */
[----:B------:R-:W-:Y:S04]  /*19a60*/  STL.S16 [R1+0x30], R8 ;  /* 0x0000300801007387 */ /* 0x000fe80000100600 */
[----:B------:R3:W-:Y:S04]  /*19a70*/  STL.64 [R1+0x2b50], R2 ;  /* 0x002b500201007387 */ /* 0x0007e80000100a00 */
[----:B--2---:R-:W-:Y:S01]  /*19a80*/  STL.64 [R1+0x2a80], R10 ;  /* 0x002a800a01007387 */ /* 0x004fe20000100a00 */
[----:B---3--:R-:W-:-:S04]  /*19a90*/  IMAD.WIDE R2, R92, 0x2, R4 ;  /* 0x000000025c027825 */ /* 0x008fc800078e0204 */
[--C-:B----4-:R-:W-:Y:S02]  /*19aa0*/  IMAD.WIDE R34, R92, 0x2, R6.reuse ;  /* 0x000000025c227825 */ /* 0x110fe400078e0206 */
[----:B------:R-:W2:Y:S04]  /*19ab0*/  LDL.LU R92, [R1+0x6a0] ;  /* 0x0006a000015c7983 */ /* 0x000ea80000300800 */
[----:B------:R0:W-:Y:S04]  /*19ac0*/  STL.64 [R1+0x6d0], R2 ;  /* 0x0006d00201007387 */ /* 0x0001e80000100a00 */
[----:B------:R-:W3:Y:S01]  /*19ad0*/  LDL.LU R78, [R1+0x6a8] ;  /* 0x0006a800014e7983 */ /* 0x000ee20000300800 */
[----:B------:R-:W-:-:S03]  /*19ae0*/  IMAD.WIDE R60, R81, 0x2, R6 ;  /* 0x00000002513c7825 */ /* 0x000fc600078e0206 */
[----:B------:R-:W-:Y:S01]  /*19af0*/  STL.64 [R1+0x6d8], R34 ;  /* 0x0006d82201007387 */ /* 0x000fe20000100a00 */
[----:B------:R-:W-:-:S03]  /*19b00*/  IMAD.WIDE R90, R81, 0x2, R4 ;  /* 0x00000002515a7825 */ /* 0x000fc600078e0204 */
[----:B------:R-:W4:Y:S01]  /*19b10*/  LDL.LU R81, [R1+0x6a4] ;  /* 0x0006a40001517983 */ /* 0x000f220000300800 */
[----:B------:R-:W-:-:S04]  /*19b20*/  IMAD.WIDE R8, R82, 0x2, R6 ;  /* 0x0000000252087825 */ /* 0x000fc800078e0206 */
[----:B0-----:R-:W-:Y:S01]  /*19b30*/  IMAD.WIDE R2, R82, 0x2, R4 ;  /* 0x0000000252027825 */ /* 0x001fe200078e0204 */
[----:B------:R0:W-:Y:S04]  /*19b40*/  STL.64 [R1+0x6b8], R8 ;  /* 0x0006b80801007387 */ /* 0x0001e80000100a00 */
[----:B------:R-:W4:Y:S04]  /*19b50*/  LDL.LU R82, [R1+0x6ac] ;  /* 0x0006ac0001527983 */ /* 0x000f280000300800 */
[----:B------:R1:W-:Y:S04]  /*19b60*/  STL.64 [R1+0x6b0], R2 ;  /* 0x0006b00201007387 */ /* 0x0003e80000100a00 */
[----:B------:R-:W-:Y:S04]  /*19b70*/  STL.64 [R1+0x6c8], R60 ;  /* 0x0006c83c01007387 */ /* 0x000fe80000100a00 */
[----:B------:R-:W-:Y:S04]  /*19b80*/  STL.64 [R1+0x2b60], R60 ;  /* 0x002b603c01007387 */ /* 0x000fe80000100a00 */
[----:B------:R-:W-:Y:S04]  /*19b90*/  STL.64 [R1+0x6c0], R90 ;  /* 0x0006c05a01007387 */ /* 0x000fe80000100a00 */
[----:B------:R-:W-:Y:S01]  /*19ba0*/  STL.64 [R1+0x2b70], R90 ;  /* 0x002b705a01007387 */ /* 0x000fe20000100a00 */
[----:B------:R-:W-:-:S03]  /*19bb0*/  IMAD.WIDE R32, R84, 0x2, R6 ;  /* 0x0000000254207825 */ /* 0x000fc600078e0206 */
[----:B------:R-:W4:Y:S01]  /*19bc0*/  LDL.LU R79, [R1+0x16b4] ;  /* 0x0016b400014f7983 */ /* 0x000f220000300800 */
[----:B------:R-:W-:-:S03]  /*19bd0*/  IMAD.WIDE R24, R84, 0x2, R4 ;  /* 0x0000000254187825 */ /* 0x000fc600078e0204 */
[----:B------:R-:W4:Y:S04]  /*19be0*/  LDL.LU R84, [R1+0x16b0] ;  /* 0x0016b00001547983 */ /* 0x000f280000300800 */
[----:B------:R-:W-:Y:S04]  /*19bf0*/  STL.64 [R1+0x658], R32 ;  /* 0x0006582001007387 */ /* 0x000fe80000100a00 */
[----:B------:R-:W-:Y:S01]  /*19c00*/  STL.64 [R1+0x2bc8], R32 ;  /* 0x002bc82001007387 */ /* 0x000fe20000100a00 */
[----:B------:R-:W-:-:S04]  /*19c10*/  IMAD.WIDE R58, R85, 0x2, R6 ;  /* 0x00000002553a7825 */ /* 0x000fc800078e0206 */
[----:B0-----:R-:W-:Y:S02]  /*19c20*/  IMAD.WIDE R8, R85, 0x2, R4 ;  /* 0x0000000255087825 */ /* 0x001fe400078e0204 */
[----:B------:R-:W4:Y:S02]  /*19c30*/  LDL.LU R85, [R1+0x16bc] ;  /* 0x0016bc0001557983 */ /* 0x000f240000300800 */
[--C-:B-1----:R-:W-:Y:S02]  /*19c40*/  IMAD.WIDE R2, R83, 0x2, R6.reuse ;  /* 0x0000000253027825 */ /* 0x102fe400078e0206 */
[----:B------:R-:W-:Y:S04]  /*19c50*/  STL.64 [R1+0x640], R8 ;  /* 0x0006400801007387 */ /* 0x000fe80000100a00 */
[----:B------:R-:W-:Y:S04]  /*19c60*/  STL.64 [R1+0x650], R24 ;  /* 0x0006501801007387 */ /* 0x000fe80000100a00 */
[----:B------:R0:W-:Y:S01]  /*19c70*/  STL.64 [R1+0x638], R2 ;  /* 0x0006380201007387 */ /* 0x0001e20000100a00 */
[----:B------:R-:W-:-:S04]  /*19c80*/  IMAD.WIDE R30, R80, 0x2, R6 ;  /* 0x00000002501e7825 */ /* 0x000fc800078e0206 */
[--C-:B0-----:R-:W-:Y:S02]  /*19c90*/  IMAD.WIDE R2, R83, 0x2, R4.reuse ;  /* 0x0000000253027825 */ /* 0x101fe400078e0204 */
[----:B------:R-:W4:Y:S02]  /*19ca0*/  LDL.LU R83, [R1+0x16c0] ;  /* 0x0016c00001537983 */ /* 0x000f240000300800 */
[--C-:B------:R-:W-:Y:S02]  /*19cb0*/  IMAD.WIDE R26, R80, 0x2, R4.reuse ;  /* 0x00000002501a7825 */ /* 0x100fe400078e0204 */
[----:B------:R-:W-:Y:S04]  /*19cc0*/  STL.64 [R1+0x648], R58 ;  /* 0x0006483a01007387 */ /* 0x000fe80000100a00 */
[----:B------:R2:W-:Y:S04]  /*19cd0*/  STL.64 [R1+0x630], R2 ;  /* 0x0006300201007387 */ /* 0x0005e80000100a00 */
[----:B------:R-:W-:Y:S04]  /*19ce0*/  STL.64 [R1+0x2b80], R58 ;  /* 0x002b803a01007387 */ /* 0x000fe80000100a00 */
[----:B------:R-:W4:Y:S01]  /*19cf0*/  LDL.LU R80, [R1+0xb4] ;  /* 0x0000b40001507983 */ /* 0x000f220000300800 */
[----:B--2---:R-:W-:-:S04]  /*19d00*/  IMAD.WIDE R2, R92, 0x2, R4 ;  /* 0x000000025c027825 */ /* 0x004fc800078e0204 */
[--C-:B------:R-:W-:Y:S02]  /*19d10*/  IMAD.WIDE R56, R92, 0x2, R6.reuse ;  /* 0x000000025c387825 */ /* 0x100fe400078e0206 */
[----:B------:R-:W2:Y:S02]  /*19d20*/  LDL.LU R92, [R1+0xb0] ;  /* 0x0000b000015c7983 */ /* 0x000ea40000300800 */
[--C-:B---3--:R-:W-:Y:S02]  /*19d30*/  IMAD.WIDE R8, R78, 0x2, R6.reuse ;  /* 0x000000024e087825 */ /* 0x108fe400078e0206 */
[----:B------:R-:W-:Y:S04]  /*19d40*/  STL.64 [R1+0x5d8], R30 ;  /* 0x0005d81e01007387 */ /* 0x000fe80000100a00 */
[----:B------:R0:W-:Y:S04]  /*19d50*/  STL.64 [R1+0x5c0], R2 ;  /* 0x0005c00201007387 */ /* 0x0001e80000100a00 */
[----:B------:R-:W-:Y:S01]  /*19d60*/  STL.64 [R1+0x5d0], R26 ;  /* 0x0005d01a01007387 */ /* 0x000fe20000100a00 */
[----:B----4-:R-:W-:-:S03]  /*19d70*/  IMAD.WIDE R28, R81, 0x2, R6 ;  /* 0x00000002511c7825 */ /* 0x010fc600078e0206 */
[----:B------:R1:W-:Y:S01]  /*19d80*/  STL.64 [R1+0x5b8], R8 ;  /* 0x0005b80801007387 */ /* 0x0003e20000100a00 */
[----:B0-----:R-:W-:-:S03]  /*19d90*/  IMAD.WIDE R2, R78, 0x2, R4 ;  /* 0x000000024e027825 */ /* 0x001fc600078e0204 */
[----:B------:R-:W-:Y:S04]  /*19da0*/  STL.64 [R1+0x5c8], R56 ;  /* 0x0005c83801007387 */ /* 0x000fe80000100a00 */
[----:B------:R-:W-:Y:S01]  /*19db0*/  STL.64 [R1+0x2b90], R56 ;  /* 0x002b903801007387 */ /* 0x000fe20000100a00 */
[----:B-1----:R-:W-:-:S03]  /*19dc0*/  IMAD.WIDE R8, R81, 0x2, R4 ;  /* 0x0000000251087825 */ /* 0x002fc600078e0204 */
[----:B------:R0:W-:Y:S04]  /*19dd0*/  STL.64 [R1+0x5b0], R2 ;  /* 0x0005b00201007387 */ /* 0x0001e80000100a00 */
[----:B------:R-:W3:Y:S01]  /*19de0*/  LDL.LU R81, [R1+0xb8] ;  /* 0x0000b80001517983 */ /* 0x000ee20000300800 */
[----:B------:R-:W-:-:S03]  /*19df0*/  IMAD.WIDE R54, R82, 0x2, R4 ;  /* 0x0000000252367825 */ /* 0x000fc600078e0204 */
[----:B------:R1:W-:Y:S01]  /*19e00*/  STL.64 [R1+0x550], R8 ;  /* 0x0005500801007387 */ /* 0x0003e20000100a00 */
[----:B0-----:R-:W-:-:S05]  /*19e10*/  IMAD.WIDE R2, R82, 0x2, R6 ;  /* 0x0000000252027825 */ /* 0x001fca00078e0206 */
[----:B------:R0:W-:Y:S01]  /*19e20*/  STL.64 [R1+0x548], R2 ;  /* 0x0005480201007387 */ /* 0x0001e20000100a00 */
[----:B------:R-:W-:-:S03]  /*19e30*/  IMAD.WIDE R10, R79, 0x2, R6 ;  /* 0x000000024f0a7825 */ /* 0x000fc600078e0206 */
[----:B------:R-:W4:Y:S01]  /*19e40*/  LDL.LU R82, [R1+0xc0] ;  /* 0x0000c00001527983 */ /* 0x000f220000300800 */
[----:B-1----:R-:W-:-:S03]  /*19e50*/  IMAD.WIDE R8, R79, 0x2, R4 ;  /* 0x000000024f087825 */ /* 0x002fc600078e0204 */
[----:B------:R-:W-:Y:S01]  /*19e60*/  STL.64 [R1+0x558], R28 ;  /* 0x0005581c01007387 */ /* 0x000fe20000100a00 */
[----:B0-----:R-:W-:-:S03]  /*19e70*/  IMAD.WIDE R2, R84, 0x2, R6 ;  /* 0x0000000254027825 */ /* 0x001fc600078e0206 */
[----:B------:R-:W-:Y:S04]  /*19e80*/  STL.64 [R1+0x538], R10 ;  /* 0x0005380a01007387 */ /* 0x000fe80000100a00 */
[----:B------:R-:W4:Y:S01]  /*19e90*/  LDL.LU R78, [R1+0xbc] ;  /* 0x0000bc00014e7983 */ /* 0x000f220000300800 */
[----:B------:R-:W-:-:S03]  /*19ea0*/  IMAD.WIDE R22, R84, 0x2, R4 ;  /* 0x0000000254167825 */ /* 0x000fc600078e0204 */
[----:B------:R0:W-:Y:S04]  /*19eb0*/  STL.64 [R1+0x530], R8 ;  /* 0x0005300801007387 */ /* 0x0001e80000100a00 */
[----:B------:R-:W-:Y:S04]  /*19ec0*/  STL.64 [R1+0x540], R54 ;  /* 0x0005403601007387 */ /* 0x000fe80000100a00 */
[----:B------:R1:W-:Y:S04]  /*19ed0*/  STL.64 [R1+0x4d8], R2 ;  /* 0x0004d80201007387 */ /* 0x0003e80000100a00 */
[----:B------:R-:W4:Y:S01]  /*19ee0*/  LDL.LU R84, [R1+0xc4] ;  /* 0x0000c40001547983 */ /* 0x000f220000300800 */
[----:B0-----:R-:W-:-:S04]  /*19ef0*/  IMAD.WIDE R8, R85, 0x2, R6 ;  /* 0x0000000255087825 */ /* 0x001fc800078e0206 */
[----:B------:R-:W-:Y:S01]  /*19f00*/  IMAD.WIDE R52, R85, 0x2, R4 ;  /* 0x0000000255347825 */ /* 0x000fe200078e0204 */
[----:B------:R3:W-:Y:S04]  /*19f10*/  STL.64 [R1+0x4c8], R8 ;  /* 0x0004c80801007387 */ /* 0x0007e80000100a00 */
[----:B------:R-:W4:Y:S01]  /*19f20*/  LDL.LU R85, [R1+0xc8] ;  /* 0x0000c80001557983 */ /* 0x000f220000300800 */
[----:B-1----:R-:W-:-:S03]  /*19f30*/  IMAD.WIDE R2, R83, 0x2, R6 ;  /* 0x0000000253027825 */ /* 0x002fc600078e0206 */
[----:B------:R-:W-:Y:S01]  /*19f40*/  STL.64 [R1+0x4d0], R22 ;  /* 0x0004d01601007387 */ /* 0x000fe20000100a00 */
[----:B------:R-:W-:-:S03]  /*19f50*/  IMAD.WIDE R88, R83, 0x2, R4 ;  /* 0x0000000253587825 */ /* 0x000fc600078e0204 */
[----:B------:R0:W-:Y:S04]  /*19f60*/  STL.64 [R1+0x4b8], R2 ;  /* 0x0004b80201007387 */ /* 0x0001e80000100a00 */
[----:B------:R-:W4:Y:S04]  /*19f70*/  LDL.LU R83, [R1+0xcc] ;  /* 0x0000cc0001537983 */ /* 0x000f280000300800 */
[----:B------:R-:W-:Y:S01]  /*19f80*/  STL.64 [R1+0x4c0], R52 ;  /* 0x0004c03401007387 */ /* 0x000fe20000100a00 */
[----:B------:R-:W-:-:S03]  /*19f90*/  IMAD.WIDE R56, R80, 0x2, R6 ;  /* 0x0000000250387825 */ /* 0x000fc600078e0206 */
[----:B------:R-:W4:Y:S01]  /*19fa0*/  LDL.LU R79, [R1+0xd0] ;  /* 0x0000d000014f7983 */ /* 0x000f220000300800 */
[----:B------:R-:W-:-:S03]  /*19fb0*/  IMAD.WIDE R20, R80, 0x2, R4 ;  /* 0x0000000250147825 */ /* 0x000fc600078e0204 */
[----:B------:R-:W-:Y:S04]  /*19fc0*/  STL.64 [R1+0x458], R56 ;  /* 0x0004583801007387 */ /* 0x000fe80000100a00 */
[----:B------:R-:W-:Y:S04]  /*19fd0*/  STL.64 [R1+0x4b0], R88 ;  /* 0x0004b05801007387 */ /* 0x000fe80000100a00 */
[----:B------:R-:W-:Y:S04]  /*19fe0*/  STL.64 [R1+0x2aa0], R88 ;  /* 0x002aa05801007387 */ /* 0x000fe80000100a00 */
[----:B------:R-:W-:Y:S04]  /*19ff0*/  STL.64 [R1+0x450], R20 ;  /* 0x0004501401007387 */ /* 0x000fe80000100a00 */
[----:B------:R-:W4:Y:S01]  /*1a000*/  LDL.LU R80, [R1+0xd4] ;  /* 0x0000d40001507983 */ /* 0x000f220000300800 */
[----:B--2---:R-:W-:-:S04]  /*1a010*/  IMAD.WIDE R50, R92, 0x2, R6 ;  /* 0x000000025c327825 */ /* 0x004fc800078e0206 */
[----:B------:R-:W-:Y:S02]  /*1a020*/  IMAD.WIDE R48, R92, 0x2, R4 ;  /* 0x000000025c307825 */ /* 0x000fe400078e0204 */
[----:B------:R-:W2:Y:S04]  /*1a030*/  LDL.LU R92, [R1+0x128] ;  /* 0x00012800015c7983 */ /* 0x000ea80000300800 */
[----:B------:R-:W-:Y:S01]  /*1a040*/  STL.64 [R1+0x448], R50 ;  /* 0x0004483201007387 */ /* 0x000fe20000100a00 */
[----:B---3--:R-:W-:-:S04]  /*1a050*/  IMAD.WIDE R8, R81, 0x2, R6 ;  /* 0x0000000251087825 */ /* 0x008fc800078e0206 */
[----:B0-----:R-:W-:Y:S02]  /*1a060*/  IMAD.WIDE R2, R81, 0x2, R4 ;  /* 0x0000000251027825 */ /* 0x001fe400078e0204 */
[----:B------:R-:W3:Y:S04]  /*1a070*/  LDL.LU R81, [R1+0x12c] ;  /* 0x00012c0001517983 */ /* 0x000ee80000300800 */
[----:B------:R0:W-:Y:S04]  /*1a080*/  STL.64 [R1+0x438], R8 ;  /* 0x0004380801007387 */ /* 0x0001e80000100a00 */
[----:B------:R1:W-:Y:S01]  /*1a090*/  STL.64 [R1+0x430], R2 ;  /* 0x0004300201007387 */ /* 0x0003e20000100a00 */
[----:B----4-:R-:W-:-:S03]  /*1a0a0*/  IMAD.WIDE R58, R82, 0x2, R6 ;  /* 0x00000002523a7825 */ /* 0x010fc600078e0206 */
[----:B------:R-:W-:Y:S01]  /*1a0b0*/  STL.64 [R1+0x440], R48 ;  /* 0x0004403001007387 */ /* 0x000fe20000100a00 */
[----:B------:R-:W-:-:S03]  /*1a0c0*/  IMAD.WIDE R18, R82, 0x2, R4 ;  /* 0x0000000252127825 */ /* 0x000fc600078e0204 */
[----:B------:R-:W4:Y:S04]  /*1a0d0*/  LDL.LU R82, [R1+0x130] ;  /* 0x0001300001527983 */ /* 0x000f280000300800 */
[----:B------:R-:W-:Y:S01]  /*1a0e0*/  STL.64 [R1+0x3d8], R58 ;  /* 0x0003d83a01007387 */ /* 0x000fe20000100a00 */
[----:B------:R-:W-:-:S03]  /*1a0f0*/  IMAD.WIDE R46, R78, 0x2, R6 ;  /* 0x000000024e2e7825 */ /* 0x000fc600078e0206 */
[----:B------:R-:W-:Y:S01]  /*1a100*/  STL.64 [R1+0x3d0], R18 ;  /* 0x0003d01201007387 */ /* 0x000fe20000100a00 */
[----:B------:R-:W-:-:S04]  /*1a110*/  IMAD.WIDE R44, R78, 0x2, R4 ;  /* 0x000000024e2c7825 */ /* 0x000fc800078e0204 */
[----:B0-----:R-:W-:-:S04]  /*1a120*/  IMAD.WIDE R8, R84, 0x2, R6 ;  /* 0x0000000254087825 */ /* 0x001fc800078e0206 */
[----:B-1----:R-:W-:Y:S01]  /*1a130*/  IMAD.WIDE R2, R84, 0x2, R4 ;  /* 0x0000000254027825 */ /* 0x002fe200078e0204 */
[----:B------:R0:W-:Y:S04]  /*1a140*/  STL.64 [R1+0x3b8], R8 ;  /* 0x0003b80801007387 */ /* 0x0001e80000100a00 */
[----:B------:R-:W4:Y:S01]  /*1a150*/  LDL.LU R84, [R1+0x134] ;  /* 0x0001340001547983 */ /* 0x000f220000300800 */
[----:B------:R-:W-:-:S03]  /*1a160*/  IMAD.WIDE R90, R85, 0x2, R6 ;  /* 0x00000002555a7825 */ /* 0x000fc600078e0206 */
[----:B------:R-:W-:Y:S01]  /*1a170*/  STL.64 [R1+0x3c8], R46 ;  /* 0x0003c82e01007387 */ /* 0x000fe20000100a00 */
[----:B------:R-:W-:-:S03]  /*1a180*/  IMAD.WIDE R16, R85, 0x2, R4 ;  /* 0x0000000255107825 */ /* 0x000fc600078e0204 */
[----:B------:R1:W-:Y:S04]  /*1a190*/  STL.64 [R1+0x3b0], R2 ;  /* 0x0003b00201007387 */ /* 0x0003e80000100a00 */
[----:B------:R-:W-:Y:S04]  /*1a1a0*/  STL.64 [R1+0x3c0], R44 ;  /* 0x0003c02c01007387 */ /* 0x000fe80000100a00 */
[----:B------:R-:W4:Y:S01]  /*1a1b0*/  LDL.LU R85, [R1+0x138] ;  /* 0x0001380001557983 */ /* 0x000f220000300800 */
[----:B0-----:R-:W-:-:S03]  /*1a1c0*/  IMAD.WIDE R8, R83, 0x2, R4 ;  /* 0x0000000253087825 */ /* 0x001fc600078e0204 */
[----:B------:R-:W-:Y:S01]  /*1a1d0*/  STL.64 [R1+0x358], R90 ;  /* 0x0003585a01007387 */ /* 0x000fe20000100a00 */
[----:B------:R-:W-:-:S03]  /*1a1e0*/  IMAD.WIDE R42, R83, 0x2, R6 ;  /* 0x00000002532a7825 */ /* 0x000fc600078e0206 */
[----:B------:R-:W4:Y:S01]  /*1a1f0*/  LDL.LU R83, [R1+0x13c] ;  /* 0x00013c0001537983 */ /* 0x000f220000300800 */
[----:B-1----:R-:W-:-:S03]  /*1a200*/  IMAD.WIDE R2, R79, 0x2, R6 ;  /* 0x000000024f027825 */ /* 0x002fc600078e0206 */
[----:B------:R-:W-:Y:S04]  /*1a210*/  STL.64 [R1+0x340], R8 ;  /* 0x0003400801007387 */ /* 0x000fe80000100a00 */
[----:B------:R-:W-:Y:S04]  /*1a220*/  STL.64 [R1+0x350], R16 ;  /* 0x0003501001007387 */ /* 0x000fe80000100a00 */
[----:B------:R0:W-:Y:S02]  /*1a230*/  STL.64 [R1+0x338], R2 ;  /* 0x0003380201007387 */ /* 0x0001e40000100a00 */
[----:B0-----:R-:W-:-:S02]  /*1a240*/  IMAD.WIDE R2, R79, 0x2, R4 ;  /* 0x000000024f027825 */ /* 0x001fc400078e0204 */
[----:B------:R-:W4:Y:S02]  /*1a250*/  LDL.LU R79, [R1+0x140] ;  /* 0x00014000014f7983 */ /* 0x000f240000300800 */
[C---:B------:R-:W-:Y:S02]  /*1a260*/  IMAD.WIDE R60, R80.reuse, 0x2, R6 ;  /* 0x00000002503c7825 */ /* 0x040fe400078e0206 */
[----:B------:R-:W-:Y:S04]  /*1a270*/  STL.64 [R1+0x348], R42 ;  /* 0x0003482a01007387 */ /* 0x000fe80000100a00 */
[----:B------:R0:W-:Y:S01]  /*1a280*/  STL.64 [R1+0x330], R2 ;  /* 0x0003300201007387 */ /* 0x0001e20000100a00 */
[----:B------:R-:W-:-:S03]  /*1a290*/  IMAD.WIDE R14, R80, 0x2, R4 ;  /* 0x00000002500e7825 */ /* 0x000fc600078e0204 */
[----:B------:R-:W4:Y:S01]  /*1a2a0*/  LDL.LU R76, [R1+0x144] ;  /* 0x00014400014c7983 */ /* 0x000f220000300800 */
[----:B--2---:R-:W-:-:S04]  /*1a2b0*/  IMAD.WIDE R8, R92, 0x2, R6 ;  /* 0x000000025c087825 */ /* 0x004fc800078e0206 */
[--C-:B0-----:R-:W-:Y:S01]  /*1a2c0*/  IMAD.WIDE R2, R92, 0x2, R4.reuse ;  /* 0x000000025c027825 */ /* 0x101fe200078e0204 */
[----:B------:R3:W-:Y:S04]  /*1a2d0*/  STL.64 [R1+0x2c0], R8 ;  /* 0x0002c00801007387 */ /* 0x0007e80000100a00 */
[----:B------:R-:W2:Y:S04]  /*1a2e0*/  LDL.LU R77, [R1+0x148] ;  /* 0x00014800014d7983 */ /* 0x000ea80000300800 */
[----:B------:R-:W-:Y:S04]  /*1a2f0*/  STL.64 [R1+0x2d0], R60 ;  /* 0x0002d03c01007387 */ /* 0x000fe80000100a00 */
[----:B------:R4:W-:Y:S04]  /*1a300*/  STL.64 [R1+0x2b8], R2 ;  /* 0x0002b80201007387 */ /* 0x0009e80000100a00 */
[----:B------:R-:W-:Y:S01]  /*1a310*/  STL.64 [R1+0x2c8], R14 ;  /* 0x0002c80e01007387 */ /* 0x000fe20000100a00 */
[----:B---3--:R-:W-:-:S05]  /*1a320*/  IMAD.WIDE R8, R81, 0x2, R4 ;  /* 0x0000000251087825 */ /* 0x008fca00078e0204 */
[----:B------:R0:W-:Y:S01]  /*1a330*/  STL.64 [R1+0x2a8], R8 ;  /* 0x0002a80801007387 */ /* 0x0001e20000100a00 */
[----:B------:R-:W-:-:S03]  /*1a340*/  IMAD.WIDE R92, R81, 0x2, R6 ;  /* 0x00000002515c7825 */ /* 0x000fc600078e0206 */
[----:B------:R-:W3:Y:S04]  /*1a350*/  LDL.LU R78, [R1+0x1dc] ;  /* 0x0001dc00014e7983 */ /* 0x000ee80000300800 */
[----:B------:R-:W3:Y:S01]  /*1a360*/  LDL.LU R80, [R1+0x1e0] ;  /* 0x0001e00001507983 */ /* 0x000ee20000300800 */
[----:B----4-:R-:W-:-:S03]  /*1a370*/  IMAD.WIDE R2, R82, 0x2, R6 ;  /* 0x0000000252027825 */ /* 0x010fc600078e0206 */
[----:B------:R-:W-:Y:S04]  /*1a380*/  STL.64 [R1+0x2b0], R92 ;  /* 0x0002b05c01007387 */ /* 0x000fe80000100a00 */
[----:B------:R-:W-:Y:S01]  /*1a390*/  STL.64 [R1+0x2aa8], R92 ;  /* 0x002aa85c01007387 */ /* 0x000fe20000100a00 */
[----:B------:R-:W-:-:S03]  /*1a3a0*/  IMAD.WIDE R12, R82, 0x2, R4 ;  /* 0x00000002520c7825 */ /* 0x000fc600078e0204 */
[----:B------:R-:W-:Y:S04]  /*1a3b0*/  STL.64 [R1+0x250], R2 ;  /* 0x0002500201007387 */ /* 0x000fe80000100a00 */
[----:B------:R-:W4:Y:S04]  /*1a3c0*/  LDL.LU R81, [R1+0x1e4] ;  /* 0x0001e40001517983 */ /* 0x000f280000300800 */
[----:B------:R-:W4:Y:S01]  /*1a3d0*/  LDL.LU R82, [R1+0x220] ;  /* 0x0002200001527983 */ /* 0x000f220000300800 */
[----:B0-----:R-:W-:-:S04]  /*1a3e0*/  IMAD.WIDE R8, R84, 0x2, R6 ;  /* 0x0000000254087825 */ /* 0x001fc800078e0206 */
[----:B------:R-:W-:Y:S01]  /*1a3f0*/  IMAD.WIDE R32, R84, 0x2, R4 ;  /* 0x0000000254207825 */ /* 0x000fe200078e0204 */
[----:B------:R0:W-:Y:S04]  /*1a400*/  STL.64 [R1+0x240], R8 ;  /* 0x0002400801007387 */ /* 0x0001e80000100a00 */
[----:B------:R-:W-:Y:S04]  /*1a410*/  STL.64 [R1+0x248], R12 ;  /* 0x0002480c01007387 */ /* 0x000fe80000100a00 */
[----:B------:R-:W-:Y:S01]  /*1a420*/  STL.64 [R1+0x238], R32 ;  /* 0x0002382001007387 */ /* 0x000fe20000100a00 */
[----:B------:R-:W-:-:S03]  /*1a430*/  IMAD.WIDE R10, R85, 0x2, R6 ;  /* 0x00000002550a7825 */ /* 0x000fc600078e0206 */
[----:B------:R-:W4:Y:S01]  /*1a440*/  LDL.LU R84, [R1+0x208] ;  /* 0x0002080001547983 */ /* 0x000f220000300800 */
[----:B0-----:R-:W-:-:S03]  /*1a450*/  IMAD.WIDE R8, R85, 0x2, R4 ;  /* 0x0000000255087825 */ /* 0x001fc600078e0204 */
[----:B------:R-:W-:Y:S04]  /*1a460*/  STL.64 [R1+0x230], R10 ;  /* 0x0002300a01007387 */ /* 0x000fe80000100a00 */
[----:B------:R-:W4:Y:S01]  /*1a470*/  LDL.LU R85, [R1+0x224] ;  /* 0x0002240001557983 */ /* 0x000f220000300800 */
[----:B------:R-:W-:-:S03]  /*1a480*/  IMAD.WIDE R68, R83, 0x2, R6 ;  /* 0x0000000253447825 */ /* 0x000fc600078e0206 */
[----:B------:R0:W-:Y:S04]  /*1a490*/  STL.64 [R1+0x228], R8 ;  /* 0x0002280801007387 */ /* 0x0001e80000100a00 */
[----:B------:R-:W4:Y:S01]  /*1a4a0*/  LDL.LU R71, [R1+0x260] ;  /* 0x0002600001477983 */ /* 0x000f220000300800 */
[----:B0-----:R-:W-:-:S03]  /*1a4b0*/  IMAD.WIDE R8, R83, 0x2, R4 ;  /* 0x0000000253087825 */ /* 0x001fc600078e0204 */
[----:B------:R-:W4:Y:S01]  /*1a4c0*/  LDL.LU R83, [R1+0x258] ;  /* 0x0002580001537983 */ /* 0x000f220000300800 */
[----:B------:R-:W-:-:S04]  /*1a4d0*/  IMAD.WIDE R32, R79, 0x2, R6 ;  /* 0x000000024f207825 */ /* 0x000fc800078e0206 */
[--C-:B------:R-:W-:Y:S01]  /*1a4e0*/  IMAD.WIDE R10, R79, 0x2, R4.reuse ;  /* 0x000000024f0a7825 */ /* 0x100fe200078e0204 */
[----:B------:R0:W-:Y:S04]  /*1a4f0*/  STL.64 [R1+0x1c0], R32 ;  /* 0x0001c02001007387 */ /* 0x0001e80000100a00 */
[----:B------:R-:W4:Y:S04]  /*1a500*/  LDL.LU R79, [R1+0x25c] ;  /* 0x00025c00014f7983 */ /* 0x000f280000300800 */
[----:B------:R-:W-:Y:S01]  /*1a510*/  STL.64 [R1+0x1d0], R68 ;  /* 0x0001d04401007387 */ /* 0x000fe20000100a00 */
[----:B0-----:R-:W-:-:S03]  /*1a520*/  IMAD.WIDE R32, R76, 0x2, R4 ;  /* 0x000000024c207825 */ /* 0x001fc600078e0204 */
[----:B------:R0:W-:Y:S04]  /*1a530*/  STL.64 [R1+0x1b8], R10 ;  /* 0x0001b80a01007387 */ /* 0x0001e80000100a00 */
[----:B------:R-:W-:Y:S04]  /*1a540*/  STL.64 [R1+0x1c8], R8 ;  /* 0x0001c80801007387 */ /* 0x000fe80000100a00 */
[----:B------:R-:W4:Y:S01]  /*1a550*/  LDL.LU R75, [R1+0x264] ;  /* 0x00026400014b7983 */ /* 0x000f220000300800 */
[----:B0-----:R-:W-:-:S03]  /*1a560*/  IMAD.WIDE R10, R76, 0x2, R6 ;  /* 0x000000024c0a7825 */ /* 0x001fc600078e0206 */
[----:B------:R0:W-:Y:S04]  /*1a570*/  STL.64 [R1+0x1a8], R32 ;  /* 0x0001a82001007387 */ /* 0x0001e80000100a00 */
[----:B0-----:R-:W4:Y:S04]  /*1a580*/  LDL.64 R32, [R1+0x6d0] ;  /* 0x0006d00001207983 */ /* 0x001f280000100a00 */
[----:B------:R-:W-:Y:S04]  /*1a590*/  STL.64 [R1+0x1b0], R10 ;  /* 0x0001b00a01007387 */ /* 0x000fe80000100a00 */
[----:B------:R3:W-:Y:S01]  /*1a5a0*/  STL.64 [R1+0x2ab0], R10 ;  /* 0x002ab00a01007387 */ /* 0x0007e20000100a00 */
[----:B------:R-:W-:-:S06]  /*1a5b0*/  PRMT R36, RZ, 0x7610, R36 ;  /* 0x00007610ff247816 */ /* 0x000fcc0000000024 */
[----:B------:R-:W4:Y:S01]  /*1a5c0*/  @P2 LDG.E.U16 R36, desc[UR6][R34.64] ;  /* 0x0000000622242981 */ /* 0x000f22000c1e1500 */
[----:B--2---:R-:W-:-:S04]  /*1a5d0*/  IMAD.WIDE R40, R77, 0x2, R6 ;  /* 0x000000024d287825 */ /* 0x004fc800078e0206 */
[----:B------:R-:W-:Y:S01]  /*1a5e0*/  IMAD.WIDE R62, R77, 0x2, R4 ;  /* 0x000000024d3e7825 */ /* 0x000fe200078e0204 */
[----:B------:R-:W-:Y:S04]  /*1a5f0*/  STL.64 [R1+0x150], R40 ;  /* 0x0001502801007387 */ /* 0x000fe80000100a00 */
[----:B------:R-:W-:Y:S01]  /*1a600*/  STL.64 [R1+0x148], R62 ;  /* 0x0001483e01007387 */ /* 0x000fe20000100a00 */
[----:B---3--:R-:W-:-:S04]  /*1a610*/  IMAD.WIDE R10, R78, 0x2, R6 ;  /* 0x000000024e0a7825 */ /* 0x008fc800078e0206 */
[--C-:B------:R-:W-:Y:S01]  /*1a620*/  IMAD.WIDE R38, R78, 0x2, R4.reuse ;  /* 0x000000024e267825 */ /* 0x100fe200078e0204 */
[----:B------:R0:W-:Y:S03]  /*1a630*/  STL.64 [R1+0x140], R10 ;  /* 0x0001400a01007387 */ /* 0x0001e60000100a00 */
[C---:B------:R-:W-:Y:S01]  /*1a640*/  IMAD.WIDE R86, R80.reuse, 0x2, R4 ;  /* 0x0000000250567825 */ /* 0x040fe200078e0204 */
[----:B------:R-:W-:Y:S03]  /*1a650*/  STL.64 [R1+0x138], R38 ;  /* 0x0001382601007387 */ /* 0x000fe60000100a00 */
[----:B0-----:R-:W-:-:S04]  /*1a660*/  IMAD.WIDE R10, R80, 0x2, R6 ;  /* 0x00000002500a7825 */ /* 0x001fc800078e0206 */
[C---:B----4-:R-:W-:Y:S01]  /*1a670*/  IMAD.WIDE R64, R81.reuse, 0x2, R6 ;  /* 0x0000000251407825 */ /* 0x050fe200078e0206 */
[----:B------:R0:W-:Y:S04]  /*1a680*/  STL.64 [R1+0x130], R10 ;  /* 0x0001300a01007387 */ /* 0x0001e80000100a00 */
[----:B------:R-:W-:Y:S01]  /*1a690*/  STL.64 [R1+0x128], R86 ;  /* 0x0001285601007387 */ /* 0x000fe20000100a00 */
[----:B------:R-:W-:-:S03]  /*1a6a0*/  IMAD.WIDE R66, R81, 0x2, R4 ;  /* 0x0000000251427825 */ /* 0x000fc600078e0204 */
[----:B------:R-:W-:Y:S01]  /*1a6b0*/  STL.64 [R1+0xd0], R64 ;  /* 0x0000d04001007387 */ /* 0x000fe20000100a00 */
[----:B0-----:R-:W-:-:S05]  /*1a6c0*/  IMAD.WIDE R10, R82, 0x2, R6 ;  /* 0x00000002520a7825 */ /* 0x001fca00078e0206 */
[----:B------:R0:W-:Y:S04]  /*1a6d0*/  STL.64 [R1+0xc0], R10 ;  /* 0x0000c00a01007387 */ /* 0x0001e80000100a00 */
[----:B------:R-:W-:Y:S01]  /*1a6e0*/  STL.64 [R1+0xc8], R66 ;  /* 0x0000c84201007387 */ /* 0x000fe20000100a00 */
[----:B0-----:R-:W-:-:S05]  /*1a6f0*/  IMAD.WIDE R10, R82, 0x2, R4 ;  /* 0x00000002520a7825 */ /* 0x001fca00078e0204 */
[----:B------:R0:W-:Y:S01]  /*1a700*/  STL.64 [R1+0xb8], R10 ;  /* 0x0000b80a01007387 */ /* 0x0001e20000100a00 */
[----:B------:R-:W-:-:S04]  /*1a710*/  IMAD.WIDE R38, R84, 0x2, R6 ;  /* 0x0000000254267825 */ /* 0x000fc800078e0206 */
[--C-:B------:R-:W-:Y:S01]  /*1a720*/  IMAD.WIDE R88, R84, 0x2, R4.reuse ;  /* 0x0000000254587825 */ /* 0x100fe200078e0204 */
[----:B------:R-:W-:Y:S03]  /*1a730*/  STL.64 [R1+0x50], R38 ;  /* 0x0000502601007387 */ /* 0x000fe60000100a00 */
[----:B------:R-:W-:-:S04]  /*1a740*/  IMAD.WIDE R92, R85, 0x2, R4 ;  /* 0x00000002555c7825 */ /* 0x000fc800078e0204 */
[--C-:B0-----:R-:W-:Y:S01]  /*1a750*/  IMAD.WIDE R10, R85, 0x2, R6.reuse ;  /* 0x00000002550a7825 */ /* 0x101fe200078e0206 */
[----:B------:R-:W-:Y:S04]  /*1a760*/  STL.64 [R1+0x48], R88 ;  /* 0x0000485801007387 */ /* 0x000fe80000100a00 */
[----:B------:R-:W-:Y:S04]  /*1a770*/  STL.64 [R1+0x40], R10 ;  /* 0x0000400a01007387 */ /* 0x000fe80000100a00 */
[----:B------:R-:W-:Y:S04]  /*1a780*/  STL.64 [R1+0x38], R92 ;  /* 0x0000385c01007387 */ /* 0x000fe80000100a00 */
[----:B------:R-:W2:Y:S04]  /*1a790*/  LDL.LU.64 R34, [R1+0x2bd0] ;  /* 0x002bd00001227983 */ /* 0x000ea80000300a00 */
[----:B------:R-:W-:Y:S04]  /*1a7a0*/  STL [R1+0x2a00], R36 ;  /* 0x002a002401007387 */ /* 0x000fe80000100800 */
[----:B--2---:R-:W2:Y:S04]  /*1a7b0*/  @P0 LDG.E.U16 R35, desc[UR6][R32.64] ;  /* 0x0000000620230981 */ /* 0x004ea8000c1e1500 */
[----:B------:R-:W3:Y:S04]  /*1a7c0*/  LDL.LU.64 R32, [R1+0x2bc8] ;  /* 0x002bc80001207983 */ /* 0x000ee80000300a00 */
[----:B--2---:R-:W-:Y:S04]  /*1a7d0*/  STL [R1+0x2a04], R35 ;  /* 0x002a042301007387 */ /* 0x004fe80000100800 */
[----:B---3--:R-:W2:Y:S04]  /*1a7e0*/  @P2 LDG.E.U16 R34, desc[UR6][R32.64] ;  /* 0x0000000620222981 */ /* 0x008ea8000c1e1500 */
[----:B------:R-:W3:Y:S04]  /*1a7f0*/  LDL.LU.64 R32, [R1+0x2bc0] ;  /* 0x002bc00001207983 */ /* 0x000ee80000300a00 */
[----:B---3--:R-:W3:Y:S04]  /*1a800*/  @P0 LDG.E.U16 R33, desc[UR6][R24.64] ;  /* 0x0000000618210981 */ /* 0x008ee8000c1e1500 */
[----:B--2---:R0:W-:Y:S04]  /*1a810*/  STL [R1+0x2a08], R34 ;  /* 0x002a082201007387 */ /* 0x0041e80000100800 */
[----:B------:R-:W2:Y:S04]  /*1a820*/  @P2 LDG.E.U16 R32, desc[UR6][R30.64] ;  /* 0x000000061e202981 */ /* 0x000ea8000c1e1500 */
[----:B0-----:R-:W4:Y:S04]  /*1a830*/  LDL.64 R34, [R1+0x4d8] ;  /* 0x0004d80001227983 */ /* 0x001f280000100a00 */
[----:B------:R-:W2:Y:S04]  /*1a840*/  LDL.LU.64 R24, [R1+0x2bb8] ;  /* 0x002bb80001187983 */ /* 0x000ea80000300a00 */
[----:B---3--:R-:W-:Y:S04]  /*1a850*/  STL [R1+0x2a0c], R33 ;  /* 0x002a0c2101007387 */ /* 0x008fe80000100800 */
[----:B------:R-:W3:Y:S04]  /*1a860*/  LDL.LU.64 R30, [R1+0x2bb0] ;  /* 0x002bb000011e7983 */ /* 0x000ee80000300a00 */
[----:B--2---:R-:W2:Y:S04]  /*1a870*/  @P0 LDG.E.U16 R25, desc[UR6][R20.64] ;  /* 0x0000000614190981 */ /* 0x004ea8000c1e1500 */
[----:B------:R-:W2:Y:S04]  /*1a880*/  @P2 LDG.E.U16 R24, desc[UR6][R58.64] ;  /* 0x000000063a182981 */ /* 0x000ea8000c1e1500 */
[----:B---3--:R-:W3:Y:S04]  /*1a890*/  @P0 LDG.E.U16 R31, desc[UR6][R26.64] ;  /* 0x000000061a1f0981 */ /* 0x008ee8000c1e1500 */
[----:B------:R0:W-:Y:S04]  /*1a8a0*/  STL [R1+0x2a10], R32 ;  /* 0x002a102001007387 */ /* 0x0001e80000100800 */
[----:B------:R-:W2:Y:S04]  /*1a8b0*/  @P2 LDG.E.U16 R30, desc[UR6][R28.64] ;  /* 0x000000061c1e2981 */ /* 0x000ea8000c1e1500 */
[----:B0-----:R-:W2:Y:S04]  /*1a8c0*/  LDL.64 R32, [R1+0x550] ;  /* 0x0005500001207983 */ /* 0x001ea80000100a00 */
[----:B------:R-:W2:Y:S04]  /*1a8d0*/  LDL.LU.64 R26, [R1+0x2ba8] ;  /* 0x002ba800011a7983 */ /* 0x000ea80000300a00 */
[----:B---3--:R-:W-:Y:S04]  /*1a8e0*/  STL [R1+0x2a14], R31 ;  /* 0x002a141f01007387 */ /* 0x008fe80000100800 */
[----:B------:R-:W3:Y:S04]  /*1a8f0*/  LDL.LU.64 R28, [R1+0x2ba0] ;  /* 0x002ba000011c7983 */ /* 0x000ee80000300a00 */
[----:B--2---:R-:W2:Y:S04]  /*1a900*/  @P0 LDG.E.U16 R27, desc[UR6][R22.64] ;  /* 0x00000006161b0981 */ /* 0x004ea8000c1e1500 */
[----:B------:R-:W2:Y:S04]  /*1a910*/  @P2 LDG.E.U16 R26, desc[UR6][R56.64] ;  /* 0x00000006381a2981 */ /* 0x000ea8000c1e1500 */
[----:B---3--:R-:W3:Y:S04]  /*1a920*/  @P0 LDG.E.U16 R29, desc[UR6][R32.64] ;  /* 0x00000006201d0981 */ /* 0x008ee8000c1e1500 */
[----:B----4-:R-:W4:Y:S04]  /*1a930*/  @P2 LDG.E.U16 R28, desc[UR6][R34.64] ;  /* 0x00000006221c2981 */ /* 0x010f28000c1e1500 */
[----:B------:R-:W-:Y:S04]  /*1a940*/  STL [R1+0x2a18], R30 ;  /* 0x002a181e01007387 */ /* 0x000fe80000100800 */
[----:B---3--:R-:W-:Y:S04]  /*1a950*/  STL [R1+0x2a1c], R29 ;  /* 0x002a1c1d01007387 */ /* 0x008fe80000100800 */
[----:B----4-:R-:W-:Y:S04]  /*1a960*/  STL [R1+0x2a20], R28 ;  /* 0x002a201c01007387 */ /* 0x010fe80000100800 */
[----:B------:R-:W3:Y:S04]  /*1a970*/  LDL.LU.64 R22, [R1+0x2b98] ;  /* 0x002b980001167983 */ /* 0x000ee80000300a00 */
[----:B--2---:R-:W-:Y:S04]  /*1a980*/  STL [R1+0x2a24], R27 ;  /* 0x002a241b01007387 */ /* 0x004fe80000100800 */
[----:B------:R-:W2:Y:S04]  /*1a990*/  LDL.LU.64 R56, [R1+0x2b90] ;  /* 0x002b900001387983 */ /* 0x000ea80000300a00 */
[----:B------:R-:W-:Y:S04]  /*1a9a0*/  STL [R1+0x2a28], R26 ;  /* 0x002a281a01007387 */ /* 0x000fe80000100800 */
[----:B------:R-:W4:Y:S04]  /*1a9b0*/  LDL.LU.64 R20, [R1+0x2b88] ;  /* 0x002b880001147983 */ /* 0x000f280000300a00 */
[----:B------:R-:W-:Y:S04]  /*1a9c0*/  STL [R1+0x2a2c], R25 ;  /* 0x002a2c1901007387 */ /* 0x000fe80000100800 */
[----:B------:R-:W2:Y:S04]  /*1a9d0*/  LDL.LU.64 R58, [R1+0x2b80] ;  /* 0x002b8000013a7983 */ /* 0x000ea80000300a00 */
[----:B------:R-:W-:Y:S04]  /*1a9e0*/  STL [R1+0x2a30], R24 ;  /* 0x002a301801007387 */ /* 0x000fe80000100800 */
[----:B---3--:R-:W3:Y:S04]  /*1a9f0*/  @P0 LDG.E.U16 R23, desc[UR6][R18.64] ;  /* 0x0000000612170981 */ /* 0x008ee8000c1e1500 */
[----:B------:R-:W2:Y:S04]  /*1aa00*/  @P2 LDG.E.U16 R22, desc[UR6][R90.64] ;  /* 0x000000065a162981 */ /* 0x000ea8000c1e1500 */
[----:B------:R-:W2:Y:S04]  /*1aa10*/  LDL.LU.64 R18, [R1+0x2b78] ;  /* 0x002b780001127983 */ /* 0x000ea80000300a00 */
[----:B----4-:R-:W4:Y:S04]  /*1aa20*/  @P0 LDG.E.U16 R21, desc[UR6][R16.64] ;  /* 0x0000000610150981 */ /* 0x010f28000c1e1500 */
[----:B------:R-:W4:Y:S04]  /*1aa30*/  @P2 LDG.E.U16 R20, desc[UR6][R60.64] ;  /* 0x000000063c142981 */ /* 0x000f28000c1e1500 */
[----:B---3--:R-:W-:Y:S04]  /*1aa40*/  STL [R1+0x2a34], R23 ;  /* 0x002a341701007387 */ /* 0x008fe80000100800 */
[----:B------:R-:W3:Y:S04]  /*1aa50*/  LDL.LU.64 R90, [R1+0x2b70] ;  /* 0x002b7000015a7983 */ /* 0x000ee80000300a00 */
[----:B--2---:R-:W-:Y:S04]  /*1aa60*/  STL [R1+0x2a38], R22 ;  /* 0x002a381601007387 */ /* 0x004fe80000100800 */
[----:B------:R-:W2:Y:S04]  /*1aa70*/  @P0 LDG.E.U16 R19, desc[UR6][R14.64] ;  /* 0x000000060e130981 */ /* 0x000ea8000c1e1500 */
[----:B------:R-:W3:Y:S04]  /*1aa80*/  LDL.LU.64 R16, [R1+0x2b68] ;  /* 0x002b680001107983 */ /* 0x000ee80000300a00 */
[----:B------:R-:W3:Y:S04]  /*1aa90*/  @P2 LDG.E.U16 R18, desc[UR6][R2.64] ;  /* 0x0000000602122981 */ /* 0x000ee8000c1e1500 */
[----:B----4-:R-:W-:Y:S04]  /*1aaa0*/  STL [R1+0x2a3c], R21 ;  /* 0x002a3c1501007387 */ /* 0x010fe80000100800 */
[----:B------:R-:W4:Y:S04]  /*1aab0*/  LDL.LU.64 R60, [R1+0x2b60] ;  /* 0x002b6000013c7983 */ /* 0x000f280000300a00 */
[----:B------:R-:W-:Y:S04]  /*1aac0*/  STL [R1+0x2a40], R20 ;  /* 0x002a401401007387 */ /* 0x000fe80000100800 */
[----:B------:R-:W4:Y:S04]  /*1aad0*/  LDL.LU.64 R14, [R1+0x2b58] ;  /* 0x002b5800010e7983 */ /* 0x000f280000300a00 */
[----:B--2---:R-:W-:Y:S04]  /*1aae0*/  STL [R1+0x2a44], R19 ;  /* 0x002a441301007387 */ /* 0x004fe80000100800 */
[----:B------:R-:W2:Y:S04]  /*1aaf0*/  LDL.LU.64 R2, [R1+0x2b50] ;  /* 0x002b500001027983 */ /* 0x000ea80000300a00 */
[----:B---3--:R-:W-:Y:S04]  /*1ab00*/  STL [R1+0x2a48], R18 ;  /* 0x002a481201007387 */ /* 0x008fe80000100800 */
[----:B------:R-:W3:Y:S04]  /*1ab10*/  @P0 LDG.E.U16 R17, desc[UR6][R12.64] ;  /* 0x000000060c110981 */ /* 0x000ee8000c1e1500 */
[----:B------:R-:W3:Y:S04]  /*1ab20*/  @P2 LDG.E.U16 R16, desc[UR6][R68.64] ;  /* 0x0000000644102981 */ /* 0x000ee8000c1e1500 */
[----:B------:R-:W3:Y:S04]  /*1ab30*/  LDL.LU.64 R12, [R1+0x2b48] ;  /* 0x002b4800010c7983 */ /* 0x000ee80000300a00 */
[----:B----4-:R-:W4:Y:S04]  /*1ab40*/  @P0 LDG.E.U16 R15, desc[UR6][R8.64] ;  /* 0x00000006080f0981 */ /* 0x010f28000c1e1500 */
[----:B------:R-:W4:Y:S01]  /*1ab50*/  @P2 LDG.E.U16 R14, desc[UR6][R40.64] ;  /* 0x00000006280e2981 */ /* 0x000f22000c1e1500 */
[----:B------:R-:W-:-:S04]  /*1ab60*/  IMAD.WIDE R84, R83, 0x2, R6 ;  /* 0x0000000253547825 */ /* 0x000fc800078e0206 */
[----:B------:R-:W-:-:S04]  /*1ab70*/  IMAD.WIDE R80, R79, 0x2, R6 ;  /* 0x000000024f507825 */ /* 0x000fc800078e0206 */
[----:B------:R-:W-:-:S04]  /*1ab80*/  IMAD.WIDE R76, R75, 0x2, R6 ;  /* 0x000000024b4c7825 */ /* 0x000fc800078e0206 */
[----:B------:R-:W-:Y:S01]  /*1ab90*/  IMAD.WIDE R72, R71, 0x2, R6 ;  /* 0x0000000247487825 */ /* 0x000fe200078e0206 */
[----:B--2---:R-:W2:Y:S01]  /*1aba0*/  @P0 LDG.E.U16 R3, desc[UR6][R88.64] ;  /* 0x0000000658030981 */ /* 0x004ea2000c1e1500 */
[----:B------:R-:W-:Y:S02]  /*1abb0*/  PRMT R37, RZ, 0x7610, R37 ;  /* 0x00007610ff257816 */ /* 0x000fe40000000025 */
[----:B------:R-:W-:Y:S01]  /*1abc0*/  PRMT R0, RZ, 0x7610, R0 ;  /* 0x00007610ff007816 */ /* 0x000fe20000000000 */
[----:B------:R-:W2:Y:S04]  /*1abd0*/  @P0 LDG.E.U16 R2, desc[UR6][R86.64] ;  /* 0x0000000656020981 */ /* 0x000ea8000c1e1500 */
[----:B---3--:R-:W-:Y:S04]  /*1abe0*/  STL [R1+0x2a4c], R17 ;  /* 0x002a4c1101007387 */ /* 0x008fe80000100800 */
[----:B------:R-:W3:Y:S04]  /*1abf0*/  LDL.LU.64 R68, [R1+0x2b40] ;  /* 0x002b400001447983 */ /* 0x000ee80000300a00 */
[----:B------:R-:W-:Y:S04]  /*1ac00*/  STL [R1+0x2a50], R16 ;  /* 0x002a501001007387 */ /* 0x000fe80000100800 */
[----:B------:R-:W2:Y:S04]  /*1ac10*/  @P0 LDG.E.U16 R13, desc[UR6][R62.64] ;  /* 0x000000063e0d0981 */ /* 0x000ea8000c1e1500 */
[----:B------:R-:W2:Y:S04]  /*1ac20*/  LDL.LU.64 R8, [R1+0x2b38] ;  /* 0x002b380001087983 */ /* 0x000ea80000300a00 */
[----:B------:R-:W2:Y:S04]  /*1ac30*/  @P2 LDG.E.U16 R12, desc[UR6][R64.64] ;  /* 0x00000006400c2981 */ /* 0x000ea8000c1e1500 */
[----:B----4-:R-:W-:Y:S04]  /*1ac40*/  STL [R1+0x2a54], R15 ;  /* 0x002a540f01007387 */ /* 0x010fe80000100800 */
[----:B------:R-:W4:Y:S04]  /*1ac50*/  LDL.LU.64 R40, [R1+0x2b30] ;  /* 0x002b300001287983 */ /* 0x000f280000300a00 */
[----:B------:R-:W-:Y:S04]  /*1ac60*/  STL [R1+0x2a58], R14 ;  /* 0x002a580e01007387 */ /* 0x000fe80000100800 */
[----:B------:R-:W4:Y:S01]  /*1ac70*/  LDL.LU.64 R62, [R1+0x2b28] ;  /* 0x002b2800013e7983 */ /* 0x000f220000300a00 */
[----:B------:R-:W-:-:S04]  /*1ac80*/  IMAD.WIDE R82, R83, 0x2, R4 ;  /* 0x0000000253527825 */ /* 0x000fc800078e0204 */
[----:B------:R-:W-:-:S04]  /*1ac90*/  IMAD.WIDE R78, R79, 0x2, R4 ;  /* 0x000000024f4e7825 */ /* 0x000fc800078e0204 */
[----:B------:R-:W-:-:S04]  /*1aca0*/  IMAD.WIDE R74, R75, 0x2, R4 ;  /* 0x000000024b4a7825 */ /* 0x000fc800078e0204 */
[----:B------:R-:W-:Y:S01]  /*1acb0*/  IMAD.WIDE R70, R71, 0x2, R4 ;  /* 0x0000000247467825 */ /* 0x000fe200078e0204 */
[----:B------:R-:W4:Y:S04]  /*1acc0*/  @P0 LDG.E.U16 R37, desc[UR6][R74.64] ;  /* 0x000000064a250981 */ /* 0x000f28000c1e1500 */
[----:B---3--:R-:W3:Y:S04]  /*1acd0*/  @P2 LDG.E.U16 R68, desc[UR6][R60.64] ;  /* 0x000000063c442981 */ /* 0x008ee8000c1e1500 */
[----:B------:R-:W3:Y:S04]  /*1ace0*/  @P0 LDG.E.U16 R69, desc[UR6][R70.64] ;  /* 0x0000000646450981 */ /* 0x000ee8000c1e1500 */
[----:B--2---:R-:W-:Y:S04]  /*1acf0*/  STL [R1+0x2a5c], R13 ;  /* 0x002a5c0d01007387 */ /* 0x004fe80000100800 */
[----:B------:R-:W2:Y:S04]  /*1ad00*/  LDL.LU.64 R64, [R1+0x2b20] ;  /* 0x002b200001407983 */ /* 0x000ea80000300a00 */
[----:B------:R0:W-:Y:S04]  /*1ad10*/  STL [R1+0x2a60], R12 ;  /* 0x002a600c01007387 */ /* 0x0001e80000100800 */
[----:B------:R-:W3:Y:S04]  /*1ad20*/  @P0 LDG.E.U16 R9, desc[UR6][R66.64] ;  /* 0x0000000642090981 */ /* 0x000ee8000c1e1500 */
[----:B------:R-:W3:Y:S04]  /*1ad30*/  @P2 LDG.E.U16 R8, desc[UR6][R38.64] ;  /* 0x0000000626082981 */ /* 0x000ee8000c1e1500 */
[----:B----4-:R-:W4:Y:S04]  /*1ad40*/  @P2 LDG.E.U16 R40, desc[UR6][R84.64] ;  /* 0x0000000654282981 */ /* 0x010f28000c1e1500 */
[----:B------:R-:W3:Y:S04]  /*1ad50*/  LDL.LU.64 R66, [R1+0x2b18] ;  /* 0x002b180001427983 */ /* 0x000ee80000300a00 */
[----:B------:R-:W4:Y:S04]  /*1ad60*/  LDL.LU.64 R38, [R1+0x2b10] ;  /* 0x002b100001267983 */ /* 0x000f280000300a00 */
[----:B0-----:R-:W4:Y:S04]  /*1ad70*/  LDL.64 R12, [R1+0x4c8] ;  /* 0x0004c800010c7983 */ /* 0x001f280000100a00 */
[----:B------:R-:W4:Y:S04]  /*1ad80*/  LDL.64 R14, [R1+0x340] ;  /* 0x00034000010e7983 */ /* 0x000f280000100a00 */
        /* <DEDUP_REMOVED lines=10> */
[----:B------:R-:W4:Y:S04]  /*1ae30*/  LDL R88, [R1+0x69c] ;  /* 0x00069c0001587983 */ /* 0x000f280000100800 */
[----:B------:R-:W-:Y:S04]  /*1ae40*/  STL [R1+0x29f0], R4 ;  /* 0x0029f00401007387 */ /* 0x000fe80000100800 */
[----:B------:R0:W-:Y:S04]  /*1ae50*/  STL [R1+0x29ec], R5 ;  /* 0x0029ec0501007387 */ /* 0x0001e80000100800 */
[----:B------:R-:W4:Y:S04]  /*1ae60*/  @P0 LDG.E.U16 R41, desc[UR6][R92.64] ;  /* 0x000000065c290981 */ /* 0x000f28000c1e1500 */
[----:B0-----:R-:W4:Y:S04]  /*1ae70*/  LDL.64 R4, [R1+0x548] ;  /* 0x0005480001047983 */ /* 0x001f280000100a00 */
[----:B------:R-:W-:Y:S04]  /*1ae80*/  STL [R1+0x2518], R84 ;  /* 0x0025185401007387 */ /* 0x000fe80000100800 */
[----:B------:R-:W-:Y:S04]  /*1ae90*/  STL [R1+0x2988], R84 ;  /* 0x0029885401007387 */ /* 0x000fe80000100800 */
[----:B------:R-:W-:Y:S04]  /*1aea0*/  STL [R1+0x2514], R85 ;  /* 0x0025145501007387 */ /* 0x000fe80000100800 */
[----:B------:R-:W-:Y:S04]  /*1aeb0*/  STL [R1+0x26d0], R85 ;  /* 0x0026d05501007387 */ /* 0x000fe80000100800 */
[----:B------:R0:W-:Y:S04]  /*1aec0*/  STL [R1+0x2994], R85 ;  /* 0x0029945501007387 */ /* 0x0001e80000100800 */
[----:B0-----:R-:W4:Y:S04]  /*1aed0*/  LDL.64 R84, [R1+0x5c0] ;  /* 0x0005c00001547983 */ /* 0x001f280000100a00 */
[----:B------:R-:W-:Y:S04]  /*1aee0*/  STL [R1+0x2520], R82 ;  /* 0x0025205201007387 */ /* 0x000fe80000100800 */
[----:B------:R-:W-:Y:S04]  /*1aef0*/  STL [R1+0x2998], R82 ;  /* 0x0029985201007387 */ /* 0x000fe80000100800 */
[----:B------:R-:W-:Y:S04]  /*1af00*/  STL [R1+0x251c], R83 ;  /* 0x00251c5301007387 */ /* 0x000fe80000100800 */
[----:B------:R0:W-:Y:S04]  /*1af10*/  STL [R1+0x299c], R83 ;  /* 0x00299c5301007387 */ /* 0x0001e80000100800 */
[----:B--2---:R-:W2:Y:S04]  /*1af20*/  @P2 LDG.E.U16 R64, desc[UR6][R56.64] ;  /* 0x0000000638402981 */ /* 0x004ea8000c1e1500 */
[----:B---3--:R-:W3:Y:S04]  /*1af30*/  @P0 LDG.E.U16 R67, desc[UR6][R90.64] ;  /* 0x000000065a430981 */ /* 0x008ee8000c1e1500 */
[----:B----4-:R-:W4:Y:S04]  /*1af40*/  @P0 LDG.E.U16 R39, desc[UR6][R82.64] ;  /* 0x0000000652270981 */ /* 0x010f28000c1e1500 */
[----:B------:R-:W2:Y:S04]  /*1af50*/  @P2 LDG.E.U16 R66, desc[UR6][R58.64] ;  /* 0x000000063a422981 */ /* 0x000ea8000c1e1500 */
[----:B------:R-:W2:Y:S04]  /*1af60*/  @P2 LDG.E.U16 R38, desc[UR6][R76.64] ;  /* 0x000000064c262981 */ /* 0x000ea8000c1e1500 */
[----:B0-----:R-:W2:Y:S04]  /*1af70*/  LDL.64 R82, [R1+0x640] ;  /* 0x0006400001527983 */ /* 0x001ea80000100a00 */
        /* <DEDUP_REMOVED lines=8> */
[----:B------:R-:W3:Y:S04]  /*1b000*/  LDL.LU.64 R60, [R1+0x2b08] ;  /* 0x002b0800013c7983 */ /* 0x000ee80000300a00 */
[----:B------:R-:W4:Y:S04]  /*1b010*/  LDL.LU R91, [R1+0x2b00] ;  /* 0x002b0000015b7983 */ /* 0x000f280000300800 */
[----:B------:R-:W4:Y:S04]  /*1b020*/  LDL.LU.64 R58, [R1+0x2af8] ;  /* 0x002af800013a7983 */ /* 0x000f280000300a00 */
[----:B------:R-:W4:Y:S04]  /*1b030*/  LDL.LU.64 R56, [R1+0x2af0] ;  /* 0x002af00001387983 */ /* 0x000f280000300a00 */
[----:B------:R-:W4:Y:S04]  /*1b040*/  LDL R89, [R1+0x24] ;  /* 0x0000240001597983 */ /* 0x000f280000100800 */
[----:B------:R-:W4:Y:S04]  /*1b050*/  @P2 LDG.E.U16 R62, desc[UR6][R4.64] ;  /* 0x00000006043e2981 */ /* 0x000f28000c1e1500 */
[----:B------:R-:W4:Y:S04]  /*1b060*/  @P0 LDG.E.U16 R63, desc[UR6][R84.64] ;  /* 0x00000006543f0981 */ /* 0x000f28000c1e1500 */
[----:B--2---:R-:W2:Y:S04]  /*1b070*/  @P0 LDG.E.U16 R65, desc[UR6][R82.64] ;  /* 0x0000000652410981 */ /* 0x004ea8000c1e1500 */
[----:B---3--:R-:W3:Y:S04]  /*1b080*/  @P0 LDG.E.U16 R61, desc[UR6][R54.64] ;  /* 0x00000006363d0981 */ /* 0x008ee8000c1e1500 */
[----:B------:R0:W2:Y:S04]  /*1b090*/  @P2 LDG.E.U16 R60, desc[UR6][R12.64] ;  /* 0x000000060c3c2981 */ /* 0x0000a8000c1e1500 */
[----:B----4-:R-:W4:Y:S04]  /*1b0a0*/  @P0 LDG.E.U16 R59, desc[UR6][R52.64] ;  /* 0x00000006343b0981 */ /* 0x010f28000c1e1500 */
[----:B------:R-:W2:Y:S04]  /*1b0b0*/  LDL.LU.64 R54, [R1+0x2ae8] ;  /* 0x002ae80001367983 */ /* 0x000ea80000300a00 */
[----:B------:R-:W3:Y:S04]  /*1b0c0*/  LDL R90, [R1+0x20] ;  /* 0x00002000015a7983 */ /* 0x000ee80000100800 */
[----:B------:R-:W3:Y:S04]  /*1b0d0*/  LDL.LU.64 R52, [R1+0x2ae0] ;  /* 0x002ae00001347983 */ /* 0x000ee80000300a00 */
[----:B------:R-:W4:Y:S04]  /*1b0e0*/  @P2 LDG.E.U16 R58, desc[UR6][R50.64] ;  /* 0x00000006323a2981 */ /* 0x000f28000c1e1500 */
[----:B------:R-:W4:Y:S04]  /*1b0f0*/  @P0 LDG.E.U16 R57, desc[UR6][R48.64] ;  /* 0x0000000630390981 */ /* 0x000f28000c1e1500 */
[----:B------:R-:W4:Y:S04]  /*1b100*/  @P2 LDG.E.U16 R56, desc[UR6][R46.64] ;  /* 0x000000062e382981 */ /* 0x000f28000c1e1500 */
[----:B------:R-:W4:Y:S04]  /*1b110*/  LDL.LU.64 R50, [R1+0x2ad8] ;  /* 0x002ad80001327983 */ /* 0x000f280000300a00 */
[----:B------:R-:W4:Y:S04]  /*1b120*/  LDL.LU.64 R48, [R1+0x2ad0] ;  /* 0x002ad00001307983 */ /* 0x000f280000300a00 */
[----:B------:R-:W4:Y:S04]  /*1b130*/  LDL.LU.64 R46, [R1+0x2ac8] ;  /* 0x002ac800012e7983 */ /* 0x000f280000300a00 */
[----:B------:R-:W4:Y:S04]  /*1b140*/  @P2 LDG.E.U16 R89, desc[UR6][R80.64] ;  /* 0x0000000650592981 */ /* 0x000f28000c1e1500 */
[----:B------:R-:W4:Y:S04]  /*1b150*/  @P2 LDG.E.U16 R91, desc[UR6][R72.64] ;  /* 0x00000006485b2981 */ /* 0x000f28000c1e1500 */
[----:B--2---:R-:W2:Y:S04]  /*1b160*/  @P0 LDG.E.U16 R55, desc[UR6][R44.64] ;  /* 0x000000062c370981 */ /* 0x004ea8000c1e1500 */
[----:B------:R-:W2:Y:S04]  /*1b170*/  @P2 LDG.E.U16 R54, desc[UR6][R42.64] ;  /* 0x000000062a362981 */ /* 0x000ea8000c1e1500 */
[----:B---3--:R-:W3:Y:S04]  /*1b180*/  @P0 LDG.E.U16 R90, desc[UR6][R78.64] ;  /* 0x000000064e5a0981 */ /* 0x008ee8000c1e1500 */
[----:B------:R-:W2:Y:S04]  /*1b190*/  LDL.LU.64 R44, [R1+0x2ac0] ;  /* 0x002ac000012c7983 */ /* 0x000ea80000300a00 */
[----:B------:R-:W3:Y:S01]  /*1b1a0*/  LDL.LU.64 R42, [R1+0x2ab8] ;  /* 0x002ab800012a7983 */ /* 0x000ee20000300a00 */
[----:B0-----:R-:W-:-:S03]  /*1b1b0*/  IMAD.WIDE R12, R88, 0x2, R6 ;  /* 0x00000002580c7825 */ /* 0x001fc600078e0206 */
[----:B------:R-:W3:Y:S04]  /*1b1c0*/  @P0 LDG.E.U16 R53, desc[UR6][R14.64] ;  /* 0x000000060e350981 */ /* 0x000ee8000c1e1500 */
[----:B------:R-:W3:Y:S04]  /*1b1d0*/  @P2 LDG.E.U16 R52, desc[UR6][R16.64] ;  /* 0x0000000610342981 */ /* 0x000ee8000c1e1500 */
[----:B----4-:R-:W4:Y:S04]  /*1b1e0*/  @P0 LDG.E.U16 R51, desc[UR6][R18.64] ;  /* 0x0000000612330981 */ /* 0x010f28000c1e1500 */
[----:B------:R-:W4:Y:S04]  /*1b1f0*/  @P2 LDG.E.U16 R50, desc[UR6][R20.64] ;  /* 0x0000000614322981 */ /* 0x000f28000c1e1500 */
[----:B------:R-:W4:Y:S04]  /*1b200*/  @P0 LDG.E.U16 R49, desc[UR6][R22.64] ;  /* 0x0000000616310981 */ /* 0x000f28000c1e1500 */
[----:B------:R-:W4:Y:S04]  /*1b210*/  @P2 LDG.E.U16 R48, desc[UR6][R24.64] ;  /* 0x0000000618302981 */ /* 0x000f28000c1e1500 */
[----:B------:R-:W4:Y:S04]  /*1b220*/  @P0 LDG.E.U16 R47, desc[UR6][R26.64] ;  /* 0x000000061a2f0981 */ /* 0x000f28000c1e1500 */
[----:B------:R-:W4:Y:S04]  /*1b230*/  @P2 LDG.E.U16 R46, desc[UR6][R28.64] ;  /* 0x000000061c2e2981 */ /* 0x000f28000c1e1500 */
[----:B------:R0:W4:Y:S04]  /*1b240*/  @P2 LDG.E.U16 R0, desc[UR6][R12.64] ;  /* 0x000000060c002981 */ /* 0x000128000c1e1500 */
[----:B--2---:R-:W2:Y:S04]  /*1b250*/  @P0 LDG.E.U16 R45, desc[UR6][R30.64] ;  /* 0x000000061e2d0981 */ /* 0x004ea8000c1e1500 */
[----:B---3--:R-:W3:Y:S04]  /*1b260*/  @P2 LDG.E.U16 R42, desc[UR6][R10.64] ;  /* 0x000000060a2a2981 */ /* 0x008ee8000c1e1500 */
[----:B------:R-:W2:Y:S04]  /*1b270*/  @P2 LDG.E.U16 R44, desc[UR6][R32.64] ;  /* 0x00000006202c2981 */ /* 0x000ea8000c1e1500 */
[----:B------:R-:W2:Y:S04]  /*1b280*/  @P0 LDG.E.U16 R43, desc[UR6][R34.64] ;  /* 0x00000006222b0981 */ /* 0x000ea8000c1e1500 */
[----:B------:R-:W2:Y:S04]  /*1b290*/  LDL.LU.64 R10, [R1+0x2ab0] ;  /* 0x002ab000010a7983 */ /* 0x000ea80000300a00 */
[----:B------:R-:W2:Y:S04]  /*1b2a0*/  LDL.LU.64 R92, [R1+0x2aa8] ;  /* 0x002aa800015c7983 */ /* 0x000ea80000300a00 */
[----:B------:R-:W2:Y:S04]  /*1b2b0*/  LDL.LU R4, [R1+0x34] ;  /* 0x0000340001047983 */ /* 0x000ea80000300800 */
[----:B------:R-:W2:Y:S04]  /*1b2c0*/  LDL.LU R5, [R1+0x30] ;  /* 0x0000300001057983 */ /* 0x000ea80000300800 */
[----:B------:R-:W-:Y:S04]  /*1b2d0*/  STL [R1+0x29e4], R6 ;  /* 0x0029e40601007387 */ /* 0x000fe80000100800 */
[----:B------:R0:W-:Y:S04]  /*1b2e0*/  STL.64 [R1+0xb0], R12 ;  /* 0x0000b00c01007387 */ /* 0x0001e80000100a00 */
[----:B------:R-:W-:Y:S04]  /*1b2f0*/  STL [R1+0x29e0], R7 ;  /* 0x0029e00701007387 */ /* 0x000fe80000100800 */
[----:B------:R-:W-:Y:S04]  /*1b300*/  STL [R1+0x2538], R80 ;  /* 0x0025385001007387 */ /* 0x000fe80000100800 */
[----:B------:R-:W-:Y:S01]  /*1b310*/  STL [R1+0x29b0], R80 ;  /* 0x0029b05001007387 */ /* 0x000fe20000100800 */
[----:B0-----:R-:W0:Y:S03]  /*1b320*/  LDC R13, c[0x0][0x3b0] ;  /* 0x0000ec00ff0d7b82 */ /* 0x001e260000000800 */
[----:B------:R-:W-:Y:S04]  /*1b330*/  STL [R1+0x2534], R81 ;  /* 0x0025345101007387 */ /* 0x000fe80000100800 */
[----:B------:R-:W-:Y:S04]  /*1b340*/  STL [R1+0x29b4], R81 ;  /* 0x0029b45101007387 */ /* 0x000fe80000100800 */
[----:B------:R1:W-:Y:S04]  /*1b350*/  @P2 STL [R1+0x24], R89 ;  /* 0x0000245901002387 */ /* 0x0003e80000100800 */
[----:B-1----:R-:W2:Y:S04]  /*1b360*/  LDL.64 R88, [R1+0x6b8] ;  /* 0x0006b80001587983 */ /* 0x002ea80000100a00 */
[----:B------:R1:W-:Y:S04]  /*1b370*/  @P0 STL [R1+0x20], R90 ;  /* 0x0000205a01000387 */ /* 0x0003e80000100800 */
[----:B------:R-:W2:Y:S04]  /*1b380*/  LDL.64 R80, [R1+0x630] ;  /* 0x0006300001507983 */ /* 0x000ea80000100a00 */
[----:B------:R-:W2:Y:S04]  /*1b390*/  LDL R75, [R1+0x9c] ;  /* 0x00009c00014b7983 */ /* 0x000ea80000100800 */
[----:B-1----:R-:W3:Y:S04]  /*1b3a0*/  LDL R90, [R1+0xa8] ;  /* 0x0000a800015a7983 */ /* 0x002ee80000100800 */
[----:B------:R-:W4:Y:S04]  /*1b3b0*/  LDL.64 R6, [R1+0x5b8] ;  /* 0x0005b80001067983 */ /* 0x000f280000100a00 */
[----:B------:R-:W4:Y:S04]  /*1b3c0*/  LDL R74, [R1+0x98] ;  /* 0x00009800014a7983 */ /* 0x000f280000100800 */
        /* <DEDUP_REMOVED lines=18> */
[----:B------:R-:W4:Y:S04]  /*1b4f0*/  LDL.64 R34, [R1+0x330] ;  /* 0x0003300001227983 */ /* 0x000f280000100a00 */
[----:B--2---:R-:W2:Y:S04]  /*1b500*/  @P0 LDG.E.U16 R75, desc[UR6][R80.64] ;  /* 0x00000006504b0981 */ /* 0x004ea8000c1e1500 */
[----:B---3--:R-:W3:Y:S04]  /*1b510*/  @P2 LDG.E.U16 R90, desc[UR6][R88.64] ;  /* 0x00000006585a2981 */ /* 0x008ee8000c1e1500 */
[----:B------:R-:W-:Y:S04]  /*1b520*/  STL [R1+0x2540], R78 ;  /* 0x0025404e01007387 */ /* 0x000fe80000100800 */
[----:B------:R1:W-:Y:S04]  /*1b530*/  STL [R1+0x29b8], R78 ;  /* 0x0029b84e01007387 */ /* 0x0003e80000100800 */
[----:B----4-:R-:W4:Y:S04]  /*1b540*/  @P2 LDG.E.U16 R74, desc[UR6][R6.64] ;  /* 0x00000006064a2981 */ /* 0x010f28000c1e1500 */
[----:B------:R-:W2:Y:S04]  /*1b550*/  @P0 LDG.E.U16 R85, desc[UR6][R76.64] ;  /* 0x000000064c550981 */ /* 0x000ea8000c1e1500 */
[----:B-1----:R-:W2:Y:S04]  /*1b560*/  LDL R78, [R1+0xa0] ;  /* 0x0000a000014e7983 */ /* 0x002ea80000100800 */
[----:B------:R-:W-:Y:S04]  /*1b570*/  STL [R1+0x253c], R79 ;  /* 0x00253c4f01007387 */ /* 0x000fe80000100800 */
[----:B------:R1:W-:Y:S04]  /*1b580*/  STL [R1+0x29bc], R79 ;  /* 0x0029bc4f01007387 */ /* 0x0003e80000100800 */
[----:B------:R-:W2:Y:S04]  /*1b590*/  @P2 LDG.E.U16 R84, desc[UR6][R82.64] ;  /* 0x0000000652542981 */ /* 0x000ea8000c1e1500 */
[----:B------:R-:W2:Y:S04]  /*1b5a0*/  @P0 LDG.E.U16 R18, desc[UR6][R14.64] ;  /* 0x000000060e120981 */ /* 0x000ea8000c1e1500 */
[----:B-1----:R-:W2:Y:S04]  /*1b5b0*/  LDL R79, [R1+0xa4] ;  /* 0x0000a400014f7983 */ /* 0x002ea80000100800 */
[----:B------:R-:W-:Y:S04]  /*1b5c0*/  STL [R1+0x2548], R72 ;  /* 0x0025484801007387 */ /* 0x000fe80000100800 */
[----:B------:R-:W-:Y:S04]  /*1b5d0*/  STL [R1+0x29c0], R72 ;  /* 0x0029c04801007387 */ /* 0x000fe80000100800 */
[----:B------:R-:W-:Y:S04]  /*1b5e0*/  STL [R1+0x2544], R73 ;  /* 0x0025444901007387 */ /* 0x000fe80000100800 */
[----:B------:R1:W-:Y:S04]  /*1b5f0*/  STL [R1+0x29c4], R73 ;  /* 0x0029c44901007387 */ /* 0x0003e80000100800 */
[----:B------:R-:W2:Y:S04]  /*1b600*/  @P2 LDG.E.U16 R19, desc[UR6][R16.64] ;  /* 0x0000000610132981 */ /* 0x000ea8000c1e1500 */
[----:B------:R-:W2:Y:S04]  /*1b610*/  @P2 LDG.E.U16 R23, desc[UR6][R20.64] ;  /* 0x0000000614172981 */ /* 0x000ea8000c1e1500 */
[----:B-1----:R-:W2:Y:S04]  /*1b620*/  LDL.64 R72, [R1+0x638] ;  /* 0x0006380001487983 */ /* 0x002ea80000100a00 */
[----:B------:R-:W-:Y:S04]  /*1b630*/  STL [R1+0x2550], R70 ;  /* 0x0025504601007387 */ /* 0x000fe80000100800 */
[----:B------:R-:W-:Y:S04]  /*1b640*/  STL [R1+0x29c8], R70 ;  /* 0x0029c84601007387 */ /* 0x000fe80000100800 */
[----:B------:R-:W-:Y:S04]  /*1b650*/  STL [R1+0x254c], R71 ;  /* 0x00254c4701007387 */ /* 0x000fe80000100800 */
[----:B------:R1:W-:Y:S04]  /*1b660*/  STL [R1+0x29cc], R71 ;  /* 0x0029cc4701007387 */ /* 0x0003e80000100800 */
[----:B------:R-:W4:Y:S04]  /*1b670*/  @P0 LDG.E.U16 R28, desc[UR6][R24.64] ;  /* 0x00000006181c0981 */ /* 0x000f28000c1e1500 */
[----:B------:R-:W4:Y:S04]  /*1b680*/  @P2 LDG.E.U16 R29, desc[UR6][R26.64] ;  /* 0x000000061a1d2981 */ /* 0x000f28000c1e1500 */
[----:B-1----:R-:W4:Y:S04]  /*1b690*/  LDL.64 R70, [R1+0x6b0] ;  /* 0x0006b00001467983 */ /* 0x002f280000100a00 */
[----:B------:R-:W4:Y:S04]  /*1b6a0*/  LDL.LU.64 R88, [R1+0x2aa0] ;  /* 0x002aa00001587983 */ /* 0x000f280000300a00 */
[----:B------:R-:W4:Y:S04]  /*1b6b0*/  @P0 LDG.E.U16 R36, desc[UR6][R30.64] ;  /* 0x000000061e240981 */ /* 0x000f28000c1e1500 */
[----:B---3--:R1:W-:Y:S04]  /*1b6c0*/  @P2 STL [R1+0xa8], R90 ;  /* 0x0000a85a01002387 */ /* 0x0083e80000100800 */
[----:B-1----:R-:W3:Y:S04]  /*1b6d0*/  LDL.LU R90, [R1+0x2a98] ;  /* 0x002a9800015a7983 */ /* 0x002ee80000300800 */
[----:B--2---:R-:W2:Y:S04]  /*1b6e0*/  @P2 LDG.E.U16 R78, desc[UR6][R72.64] ;  /* 0x00000006484e2981 */ /* 0x004ea8000c1e1500 */
[----:B----4-:R-:W4:Y:S04]  /*1b6f0*/  @P0 LDG.E.U16 R79, desc[UR6][R70.64] ;  /* 0x00000006464f0981 */ /* 0x010f28000c1e1500 */
[----:B------:R-:W2:Y:S04]  /*1b700*/  @P0 LDG.E.U16 R22, desc[UR6][R88.64] ;  /* 0x0000000658160981 */ /* 0x000ea8000c1e1500 */
[----:B------:R-:W2:Y:S04]  /*1b710*/  LDL.LU.64 R88, [R1+0x2a90] ;  /* 0x002a900001587983 */ /* 0x000ea80000300a00 */
[----:B------:R-:W4:Y:S04]  /*1b720*/  LDL.64 R76, [R1+0x2a8] ;  /* 0x0002a800014c7983 */ /* 0x000f280000100a00 */
[----:B------:R-:W4:Y:S04]  /*1b730*/  LDL R82, [R1+0x64] ;  /* 0x0000640001527983 */ /* 0x000f280000100800 */
[----:B---3--:R-:W3:Y:S04]  /*1b740*/  @P2 LDG.E.U16 R90, desc[UR6][R32.64] ;  /* 0x00000006205a2981 */ /* 0x008ee8000c1e1500 */
[----:B------:R-:W-:Y:S04]  /*1b750*/  @P2 STL [R1+0x90], R84 ;  /* 0x0000905401002387 */ /* 0x000fe80000100800 */
[----:B------:R1:W-:Y:S04]  /*1b760*/  @P0 STL [R1+0x94], R85 ;  /* 0x0000945501000387 */ /* 0x0003e80000100800 */
[----:B------:R-:W3:Y:S04]  /*1b770*/  LDL R16, [R1+0x60] ;  /* 0x0000600001107983 */ /* 0x000ee80000100800 */
[----:B------:R-:W3:Y:S04]  /*1b780*/  LDL.64 R14, [R1+0x228] ;  /* 0x00022800010e7983 */ /* 0x000ee80000100a00 */
[----:B-1----:R-:W3:Y:S04]  /*1b790*/  LDL.64 R84, [R1+0x230] ;  /* 0x0002300001547983 */ /* 0x002ee80000100a00 */
[----:B------:R-:W3:Y:S04]  /*1b7a0*/  LDL R17, [R1+0x5c] ;  /* 0x00005c0001117983 */ /* 0x000ee80000100800 */
[----:B------:R-:W-:Y:S04]  /*1b7b0*/  @P2 STL [R1+0x88], R19 ;  /* 0x0000881301002387 */ /* 0x000fe80000100800 */
[----:B------:R1:W-:Y:S04]  /*1b7c0*/  @P0 STL [R1+0x8c], R18 ;  /* 0x00008c1201000387 */ /* 0x0003e80000100800 */
[----:B------:R-:W3:Y:S04]  /*1b7d0*/  LDL.64 R20, [R1+0x130] ;  /* 0x0001300001147983 */ /* 0x000ee80000100a00 */
[----:B-1----:R-:W3:Y:S04]  /*1b7e0*/  LDL.64 R18, [R1+0x1a8] ;  /* 0x0001a80001127983 */ /* 0x002ee80000100a00 */
[----:B--2---:R-:W2:Y:S04]  /*1b7f0*/  @P2 LDG.E.U16 R88, desc[UR6][R92.64] ;  /* 0x000000065c582981 */ /* 0x004ea8000c1e1500 */
[----:B------:R-:W2:Y:S04]  /*1b800*/  @P0 LDG.E.U16 R89, desc[UR6][R34.64] ;  /* 0x0000000622590981 */ /* 0x000ea8000c1e1500 */
[----:B----4-:R-:W4:Y:S04]  /*1b810*/  @P0 LDG.E.U16 R82, desc[UR6][R76.64] ;  /* 0x000000064c520981 */ /* 0x010f28000c1e1500 */
[----:B---3--:R1:W-:Y:S04]  /*1b820*/  STL [R1+0x70], R90 ;  /* 0x0000705a01007387 */ /* 0x0083e80000100800 */
[----:B-1----:R-:W3:Y:S04]  /*1b830*/  LDL.LU R90, [R1+0x2d8] ;  /* 0x0002d800015a7983 */ /* 0x002ee80000300800 */
[----:B------:R-:W2:Y:S04]  /*1b840*/  LDL.LU R93, [R1+0x2a88] ;  /* 0x002a8800015d7983 */ /* 0x000ea80000300800 */
[----:B------:R-:W-:Y:S04]  /*1b850*/  @P0 STL [R1+0xa4], R79 ;  /* 0x0000a44f01000387 */ /* 0x000fe80000100800 */
[----:B------:R-:W3:Y:S04]  /*1b860*/  LDL.LU R32, [R1+0x59c] ;  /* 0x00059c0001207983 */ /* 0x000ee80000300800 */
[----:B------:R-:W-:Y:S04]  /*1b870*/  @P2 STL [R1+0xa0], R78 ;  /* 0x0000a04e01002387 */ /* 0x000fe80000100800 */
[----:B------:R1:W-:Y:S04]  /*1b880*/  @P0 STL [R1+0x84], R22 ;  /* 0x0000841601000387 */ /* 0x0003e80000100800 */
[----:B------:R-:W-:Y:S04]  /*1b890*/  @P0 STL [R1+0x9c], R75 ;  /* 0x00009c4b01000387 */ /* 0x000fe80000100800 */
[----:B------:R-:W3:Y:S04]  /*1b8a0*/  @P0 LDG.E.U16 R17, desc[UR6][R14.64] ;  /* 0x000000060e110981 */ /* 0x000ee8000c1e1500 */
[----:B-1----:R-:W3:Y:S04]  /*1b8b0*/  LDL.LU R22, [R1+0x598] ;  /* 0x0005980001167983 */ /* 0x002ee80000300800 */
[----:B------:R-:W3:Y:S04]  /*1b8c0*/  @P2 LDG.E.U16 R16, desc[UR6][R84.64] ;  /* 0x0000000654102981 */ /* 0x000ee8000c1e1500 */
[----:B------:R1:W3:Y:S04]  /*1b8d0*/  @P2 LDG.E.U16 R5, desc[UR6][R20.64] ;  /* 0x0000000614052981 */ /* 0x0002e8000c1e1500 */
[----:B------:R0:W3:Y:S04]  /*1b8e0*/  @P0 LDG.E.U16 R4, desc[UR6][R18.64] ;  /* 0x0000000612040981 */ /* 0x0000e8000c1e1500 */
[----:B--2---:R-:W2:Y:S04]  /*1b8f0*/  @P2 LDG.E.U16 R93, desc[UR6][R10.64] ;  /* 0x000000060a5d2981 */ /* 0x004ea8000c1e1500 */
[----:B------:R-:W-:Y:S04]  /*1b900*/  @P2 STL [R1+0x98], R74 ;  /* 0x0000984a01002387 */ /* 0x000fe80000100800 */
[----:B------:R0:W-:Y:S04]  /*1b910*/  @P2 STL [R1+0x80], R23 ;  /* 0x0000801701002387 */ /* 0x0001e80000100800 */
[----:B0-----:R-:W3:Y:S04]  /*1b920*/  LDL.LU R23, [R1+0x580] ;  /* 0x0005800001177983 */ /* 0x001ee80000300800 */
[----:B------:R-:W3:Y:S04]  /*1b930*/  LDL.LU R24, [R1+0x578] ;  /* 0x0005780001187983 */ /* 0x000ee80000300800 */
[----:B------:R-:W3:Y:S04]  /*1b940*/  LDL.LU R25, [R1+0x574] ;  /* 0x0005740001197983 */ /* 0x000ee80000300800 */
[----:B------:R-:W3:Y:S04]  /*1b950*/  LDL.LU R26, [R1+0x570] ;  /* 0x00057000011a7983 */ /* 0x000ee80000300800 */
[----:B------:R-:W3:Y:S04]  /*1b960*/  LDL.LU R27, [R1+0x56c] ;  /* 0x00056c00011b7983 */ /* 0x000ee80000300800 */
[----:B------:R0:W-:Y:S04]  /*1b970*/  @P0 STL [R1+0x7c], R28 ;  /* 0x00007c1c01000387 */ /* 0x0001e80000100800 */
[----:B0-----:R-:W3:Y:S04]  /*1b980*/  LDL.LU R28, [R1+0x568] ;  /* 0x00056800011c7983 */ /* 0x001ee80000300800 */
[----:B------:R0:W-:Y:S04]  /*1b990*/  @P2 STL [R1+0x78], R29 ;  /* 0x0000781d01002387 */ /* 0x0001e80000100800 */
[----:B0-----:R-:W3:Y:S04]  /*1b9a0*/  LDL.LU R29, [R1+0x564] ;  /* 0x00056400011d7983 */ /* 0x001ee80000300800 */
[----:B------:R-:W3:Y:S04]  /*1b9b0*/  LDL.LU R30, [R1+0x560] ;  /* 0x00056000011e7983 */ /* 0x000ee80000300800 */
[----:B------:R-:W3:Y:S04]  /*1b9c0*/  LDL.LU R31, [R1+0x52c] ;  /* 0x00052c00011f7983 */ /* 0x000ee80000300800 */
[----:B------:R-:W3:Y:S04]  /*1b9d0*/  LDL.LU R33, [R1+0x520] ;  /* 0x0005200001217983 */ /* 0x000ee80000300800 */
[----:B------:R-:W3:Y:S04]  /*1b9e0*/  LDL.LU R34, [R1+0x51c] ;  /* 0x00051c0001227983 */ /* 0x000ee80000300800 */
[----:B------:R-:W3:Y:S04]  /*1b9f0*/  LDL.LU R35, [R1+0x518] ;  /* 0x0005180001237983 */ /* 0x000ee80000300800 */
[----:B------:R0:W-:Y:S04]  /*1ba00*/  @P0 STL [R1+0x74], R36 ;  /* 0x0000742401000387 */ /* 0x0001e80000100800 */
[----:B0-----:R-:W3:Y:S04]  /*1ba10*/  LDL.LU R36, [R1+0x514] ;  /* 0x0005140001247983 */ /* 0x001ee80000300800 */
[----:B------:R-:W3:Y:S04]  /*1ba20*/  LDL.LU R92, [R1+0x49c] ;  /* 0x00049c00015c7983 */ /* 0x000ee80000300800 */
[----:B------:R0:W-:Y:S04]  /*1ba30*/  STL [R1+0x6c], R89 ;  /* 0x00006c5901007387 */ /* 0x0001e80000100800 */
[----:B0-----:R-:W3:Y:S04]  /*1ba40*/  LDL.LU R89, [R1+0x498] ;  /* 0x0004980001597983 */ /* 0x001ee80000300800 */
[----:B------:R0:W-:Y:S04]  /*1ba50*/  STL [R1+0x68], R88 ;  /* 0x0000685801007387 */ /* 0x0001e80000100800 */
[----:B0-----:R-:W3:Y:S04]  /*1ba60*/  LDL.LU R88, [R1+0x494] ;  /* 0x0004940001587983 */ /* 0x001ee80000300800 */
[----:B------:R-:W3:Y:S04]  /*1ba70*/  LDL.LU.64 R10, [R1+0x2a80] ;  /* 0x002a8000010a7983 */ /* 0x000ee80000300a00 */
[----:B--2---:R0:W-:Y:S04]  /*1ba80*/  STL [R1+0x58], R93 ;  /* 0x0000585d01007387 */ /* 0x0041e80000100800 */
[----:B0-----:R-:W3:Y:S04]  /*1ba90*/  LDL.LU R93, [R1+0x2a78] ;  /* 0x002a7800015d7983 */ /* 0x001ee80000300800 */
[----:B------:R-:W2:Y:S04]  /*1baa0*/  LDL.LU.64 R86, [R1+0x2a70] ;  /* 0x002a700001567983 */ /* 0x000ea80000300a00 */
[----:B------:R0:W-:Y:S04]  /*1bab0*/  STL [R1+0x2c], R2 ;  /* 0x00002c0201007387 */ /* 0x0001e80000100800 */
[----:B0-----:R-:W2:Y:S04]  /*1bac0*/  LDL.LU R2, [R1+0x2a68] ;  /* 0x002a680001027983 */ /* 0x001ea80000300800 */
[----:B------:R0:W-:Y:S04]  /*1bad0*/  STL [R1+0x28], R0 ;  /* 0x0000280001007387 */ /* 0x0001e80000100800 */
[----:B0-----:R-:W2:Y:S01]  /*1bae0*/  LDL.LU R0, [R1+0x2a64] ;  /* 0x002a640001007983 */ /* 0x001ea20000300800 */
[----:B---3--:R-:W-:-:S02]  /*1baf0*/  SEL R90, R93, R90, !P3 ;  /* 0x0000005a5d5a7207 */ /* 0x008fc40005800000 */
[C---:B-1----:R-:W-:Y:S02]  /*1bb00*/  SEL R21, R93.reuse, R22, !P3 ;  /* 0x000000165d157207 */ /* 0x042fe40005800000 */
[C---:B------:R-:W-:Y:S01]  /*1bb10*/  SEL R6, R93.reuse, R33, !P3 ;  /* 0x000000215d067207 */ /* 0x040fe20005800000 */
[----:B------:R-:W-:Y:S01]  /*1bb20*/  STL [R1+0x29e8], R90 ;  /* 0x0029e85a01007387 */ /* 0x000fe20000100800 */
[C---:B------:R-:W-:Y:S02]  /*1bb30*/  SEL R22, R93.reuse, R34, !P3 ;  /* 0x000000225d167207 */ /* 0x040fe40005800000 */
[C---:B------:R-:W-:Y:S01]  /*1bb40*/  SEL R7, R93.reuse, R35, !P3 ;  /* 0x000000235d077207 */ /* 0x040fe20005800000 */
[----:B------:R-:W-:Y:S04]  /*1bb50*/  @P0 STL [R1+0x5c], R17 ;  /* 0x00005c1101000387 */ /* 0x000fe80000100800 */
[----:B------:R-:W-:Y:S04]  /*1bb60*/  @P2 STL [R1+0x60], R16 ;  /* 0x0000601001002387 */ /* 0x000fe80000100800 */
[----:B----4-:R-:W-:Y:S04]  /*1bb70*/  @P0 STL [R1+0x64], R82 ;  /* 0x0000645201000387 */ /* 0x010fe80000100800 */
[----:B------:R0:W-:Y:S04]  /*1bb80*/  STL [R1+0x48c], R6 ;  /* 0x00048c0601007387 */ /* 0x0001e80000100800 */
[----:B------:R1:W-:Y:S04]  /*1bb90*/  STL [R1+0x488], R22 ;  /* 0x0004881601007387 */ /* 0x0003e80000100800 */
[----:B------:R3:W-:Y:S01]  /*1bba0*/  STL [R1+0x484], R7 ;  /* 0x0004840701007387 */ /* 0x0007e20000100800 */
[----:B0-----:R-:W-:-:S02]  /*1bbb0*/  SEL R6, R93, R36, !P3 ;  /* 0x000000245d067207 */ /* 0x001fc40005800000 */
[----:B-1----:R-:W-:-:S03]  /*1bbc0*/  SEL R22, R93, R92, !P3 ;  /* 0x0000005c5d167207 */ /* 0x002fc60005800000 */
[----:B------:R0:W-:Y:S01]  /*1bbd0*/  STL [R1+0x480], R6 ;  /* 0x0004800601007387 */ /* 0x0001e20000100800 */
[----:B---3--:R-:W-:-:S03]  /*1bbe0*/  SEL R7, R93, R89, !P3 ;  /* 0x000000595d077207 */ /* 0x008fc60005800000 */
[----:B------:R-:W-:Y:S04]  /*1bbf0*/  STL [R1+0x47c], R22 ;  /* 0x00047c1601007387 */ /* 0x000fe80000100800 */
[----:B------:R-:W3:Y:S01]  /*1bc00*/  LDL.LU R79, [R1+0x490] ;  /* 0x00049000014f7983 */ /* 0x000ee20000300800 */
[----:B0-----:R-:W-:-:S03]  /*1bc10*/  SEL R6, R93, R88, !P3 ;  /* 0x000000585d067207 */ /* 0x001fc60005800000 */
[----:B------:R0:W-:Y:S04]  /*1bc20*/  STL [R1+0x478], R7 ;  /* 0x0004780701007387 */ /* 0x0001e80000100800 */
[----:B------:R-:W4:Y:S04]  /*1bc30*/  LDL.LU R78, [R1+0x460] ;  /* 0x00046000014e7983 */ /* 0x000f280000300800 */
[----:B------:R1:W-:Y:S04]  /*1bc40*/  STL [R1+0x474], R6 ;  /* 0x0004740601007387 */ /* 0x0003e80000100800 */
[----:B------:R-:W2:Y:S04]  /*1bc50*/  LDL.LU R81, [R1+0x428] ;  /* 0x0004280001517983 */ /* 0x000ea80000300800 */
[----:B------:R-:W2:Y:S04]  /*1bc60*/  LDL.LU R80, [R1+0x424] ;  /* 0x0004240001507983 */ /* 0x000ea80000300800 */
        /* <DEDUP_REMOVED lines=8> */
[----:B------:R-:W2:Y:S01]  /*1bcf0*/  LDL.LU R85, [R1+0x3fc] ;  /* 0x0003fc0001557983 */ /* 0x000ea20000300800 */
[----:B------:R-:W-:-:S03]  /*1bd00*/  SEL R70, R93, R23, !P3 ;  /* 0x000000175d467207 */ /* 0x000fc60005800000 */
[----:B------:R-:W2:Y:S01]  /*1bd10*/  LDL.LU R84, [R1+0x3f8] ;  /* 0x0003f80001547983 */ /* 0x000ea20000300800 */
[----:B------:R-:W-:-:S03]  /*1bd20*/  SEL R20, R93, R24, !P3 ;  /* 0x000000185d147207 */ /* 0x000fc60005800000 */
[----:B------:R-:W2:Y:S01]  /*1bd30*/  LDL.LU R22, [R1+0x3f4] ;  /* 0x0003f40001167983 */ /* 0x000ea20000300800 */
[----:B------:R-:W-:-:S03]  /*1bd40*/  SEL R19, R93, R25, !P3 ;  /* 0x000000195d137207 */ /* 0x000fc60005800000 */
[----:B------:R-:W2:Y:S04]  /*1bd50*/  LDL.LU R23, [R1+0x3f0] ;  /* 0x0003f00001177983 */ /* 0x000ea80000300800 */
[----:B------:R-:W2:Y:S01]  /*1bd60*/  LDL.LU R24, [R1+0x3ec] ;  /* 0x0003ec0001187983 */ /* 0x000ea20000300800 */
[----:B------:R-:W-:-:S03]  /*1bd70*/  SEL R18, R93, R26, !P3 ;  /* 0x0000001a5d127207 */ /* 0x000fc60005800000 */
        /* <DEDUP_REMOVED lines=19> */
[----:B---3--:R-:W-:-:S02]  /*1beb0*/  SEL R72, R93, R79, !P3 ;  /* 0x0000004f5d487207 */ /* 0x008fc40005800000 */
[----:B----4-:R-:W-:-:S03]  /*1bec0*/  SEL R71, R93, R78, !P3 ;  /* 0x0000004e5d477207 */ /* 0x010fc60005800000 */
[----:B------:R0:W-:Y:S04]  /*1bed0*/  STL [R1+0x470], R72 ;  /* 0x0004704801007387 */ /* 0x0001e80000100800 */
[----:B------:R1:W-:Y:S01]  /*1bee0*/  STL [R1+0x460], R71 ;  /* 0x0004604701007387 */ /* 0x0003e20000100800 */
[C---:B--2---:R-:W-:Y:S02]  /*1bef0*/  SEL R73, R93.reuse, R81, !P3 ;  /* 0x000000515d497207 */ /* 0x044fe40005800000 */
[----:B0-----:R-:W-:-:S03]  /*1bf00*/  SEL R72, R93, R80, !P3 ;  /* 0x000000505d487207 */ /* 0x001fc60005800000 */
[----:B------:R-:W-:Y:S01]  /*1bf10*/  STL [R1+0x428], R73 ;  /* 0x0004284901007387 */ /* 0x000fe20000100800 */
[----:B-1----:R-:W-:-:S03]  /*1bf20*/  SEL R71, R93, R7, !P3 ;  /* 0x000000075d477207 */ /* 0x002fc60005800000 */
[----:B------:R-:W-:Y:S01]  /*1bf30*/  STL [R1+0x424], R72 ;  /* 0x0004244801007387 */ /* 0x000fe20000100800 */
[----:B------:R-:W-:-:S03]  /*1bf40*/  SEL R7, R93, R6, !P3 ;  /* 0x000000065d077207 */ /* 0x000fc60005800000 */
[----:B------:R0:W-:Y:S01]  /*1bf50*/  STL [R1+0x420], R71 ;  /* 0x0004204701007387 */ /* 0x0001e20000100800 */
[----:B------:R-:W-:-:S03]  /*1bf60*/  SEL R6, R93, R75, !P3 ;  /* 0x0000004b5d067207 */ /* 0x000fc60005800000 */
[----:B------:R1:W-:Y:S01]  /*1bf70*/  STL [R1+0x41c], R7 ;  /* 0x00041c0701007387 */ /* 0x0003e20000100800 */
[----:B0-----:R-:W-:-:S03]  /*1bf80*/  SEL R71, R93, R74, !P3 ;  /* 0x0000004a5d477207 */ /* 0x001fc60005800000 */
[----:B------:R0:W-:Y:S01]  /*1bf90*/  STL [R1+0x418], R6 ;  /* 0x0004180601007387 */ /* 0x0001e20000100800 */
[----:B-1----:R-:W-:-:S03]  /*1bfa0*/  SEL R7, R93, R77, !P3 ;  /* 0x0000004d5d077207 */ /* 0x002fc60005800000 */
[----:B------:R1:W-:Y:S04]  /*1bfb0*/  STL [R1+0x414], R71 ;  /* 0x0004144701007387 */ /* 0x0003e80000100800 */
[----:B------:R2:W-:Y:S01]  /*1bfc0*/  STL [R1+0x410], R7 ;  /* 0x0004100701007387 */ /* 0x0005e20000100800 */
[C---:B0-----:R-:W-:Y:S02]  /*1bfd0*/  SEL R6, R93.reuse, R76, !P3 ;  /* 0x0000004c5d067207 */ /* 0x041fe40005800000 */
[----:B-1----:R-:W-:-:S03]  /*1bfe0*/  SEL R71, R93, R83, !P3 ;  /* 0x000000535d477207 */ /* 0x002fc60005800000 */
[----:B------:R0:W-:Y:S01]  /*1bff0*/  STL [R1+0x40c], R6 ;  /* 0x00040c0601007387 */ /* 0x0001e20000100800 */
[----:B--2---:R-:W-:-:S03]  /*1c000*/  SEL R7, R93, R82, !P3 ;  /* 0x000000525d077207 */ /* 0x004fc60005800000 */
[----:B------:R1:W-:Y:S04]  /*1c010*/  STL [R1+0x404], R71 ;  /* 0x0004044701007387 */ /* 0x0003e80000100800 */
[----:B------:R2:W-:Y:S01]  /*1c020*/  STL [R1+0x400], R7 ;  /* 0x0004000701007387 */ /* 0x0005e20000100800 */
[C---:B0-----:R-:W-:Y:S02]  /*1c030*/  SEL R6, R93.reuse, R85, !P3 ;  /* 0x000000555d067207 */ /* 0x041fe40005800000 */
[----:B-1----:R-:W-:-:S03]  /*1c040*/  SEL R71, R93, R84, !P3 ;  /* 0x000000545d477207 */ /* 0x002fc60005800000 */
[----:B------:R0:W-:Y:S01]  /*1c050*/  STL [R1+0x3fc], R6 ;  /* 0x0003fc0601007387 */ /* 0x0001e20000100800 */
[----:B--2---:R-:W-:-:S03]  /*1c060*/  SEL R7, R93, R22, !P3 ;  /* 0x000000165d077207 */ /* 0x004fc60005800000 */
[----:B------:R-:W-:Y:S01]  /*1c070*/  STL [R1+0x3f8], R71 ;  /* 0x0003f84701007387 */ /* 0x000fe20000100800 */
[----:B------:R-:W-:-:S03]  /*1c080*/  SEL R22, R93, R24, !P3 ;  /* 0x000000185d167207 */ /* 0x000fc60005800000 */
[----:B------:R1:W-:Y:S01]  /*1c090*/  STL [R1+0x3f4], R7 ;  /* 0x0003f40701007387 */ /* 0x0003e20000100800 */
[----:B0-----:R-:W-:-:S05]  /*1c0a0*/  SEL R6, R93, R23, !P3 ;  /* 0x000000175d067207 */ /* 0x001fca0005800000 */
        /* <DEDUP_REMOVED lines=26> */
[----:B------:R-:W-:Y:S04]  /*1c250*/  STL [R1+0x38c], R22 ;  /* 0x00038c1601007387 */ /* 0x000fe80000100800 */
[----:B------:R-:W2:Y:S01]  /*1c260*/  LDL.LU R79, [R1+0x380] ;  /* 0x00038000014f7983 */ /* 0x000ea20000300800 */
[----:B0-----:R-:W-:-:S03]  /*1c270*/  SEL R6, R93, R88, !P3 ;  /* 0x000000585d067207 */ /* 0x001fc60005800000 */
[----:B------:R0:W-:Y:S04]  /*1c280*/  STL [R1+0x388], R7 ;  /* 0x0003880701007387 */ /* 0x0001e80000100800 */
[----:B------:R-:W3:Y:S04]  /*1c290*/  LDL.LU R78, [R1+0x37c] ;  /* 0x00037c00014e7983 */ /* 0x000ee80000300800 */
[----:B------:R1:W-:Y:S04]  /*1c2a0*/  STL [R1+0x384], R6 ;  /* 0x0003840601007387 */ /* 0x0003e80000100800 */
        /* <DEDUP_REMOVED lines=28> */
[----:B------:R-:W4:Y:S01]  /*1c470*/  LDL.LU R88, [R1+0x29c] ;  /* 0x00029c0001587983 */ /* 0x000f220000300800 */
[----:B--2---:R-:W-:Y:S01]  /*1c480*/  SEL R72, R93, R79, !P3 ;  /* 0x0000004f5d487207 */ /* 0x004fe20005800000 */
[----:B------:R-:W-:-:S02]  /*1c490*/  @!P5 IMAD.MOV R10, RZ, RZ, -R10 ;  /* 0x000000ffff0ad224 */ /* 0x000fc400078e0a0a */
[----:B------:R-:W-:Y:S01]  /*1c4a0*/  @!P6 IMAD.MOV R11, RZ, RZ, -R11 ;  /* 0x000000ffff0be224 */ /* 0x000fe200078e0a0b */
[C---:B------:R-:W-:Y:S02]  /*1c4b0*/  SEL R32, R93.reuse, R32, !P3 ;  /* 0x000000205d207207 */ /* 0x040fe40005800000 */
[C---:B---3--:R-:W-:Y:S01]  /*1c4c0*/  SEL R71, R93.reuse, R78, !P3 ;  /* 0x0000004e5d477207 */ /* 0x048fe20005800000 */
[----:B------:R0:W-:Y:S01]  /*1c4d0*/  STL [R1+0x380], R72 ;  /* 0x0003804801007387 */ /* 0x0001e20000100800 */
[----:B------:R-:W1:Y:S03]  /*1c4e0*/  LDC R79, c[0x0][0x3b0] ;  /* 0x0000ec00ff4f7b82 */ /* 0x000e660000000800 */
[----:B------:R2:W-:Y:S01]  /*1c4f0*/  STL [R1+0x37c], R71 ;  /* 0x00037c4701007387 */ /* 0x0005e20000100800 */
[C---:B----4-:R-:W-:Y:S02]  /*1c500*/  SEL R73, R93.reuse, R81, !P3 ;  /* 0x000000515d497207 */ /* 0x050fe40005800000 */
[----:B0-----:R-:W-:-:S03]  /*1c510*/  SEL R72, R93, R80, !P3 ;  /* 0x000000505d487207 */ /* 0x001fc60005800000 */
[----:B------:R-:W-:Y:S01]  /*1c520*/  STL [R1+0x378], R73 ;  /* 0x0003784901007387 */ /* 0x000fe20000100800 */
[----:B--2---:R-:W-:-:S03]  /*1c530*/  SEL R71, R93, R7, !P3 ;  /* 0x000000075d477207 */ /* 0x004fc60005800000 */
[----:B------:R0:W-:Y:S01]  /*1c540*/  STL [R1+0x374], R72 ;  /* 0x0003744801007387 */ /* 0x0001e20000100800 */
[----:B------:R-:W-:-:S03]  /*1c550*/  SEL R7, R93, R6, !P3 ;  /* 0x000000065d077207 */ /* 0x000fc60005800000 */
[----:B------:R2:W-:Y:S01]  /*1c560*/  STL [R1+0x370], R71 ;  /* 0x0003704701007387 */ /* 0x0005e20000100800 */
[----:B------:R-:W-:-:S03]  /*1c570*/  SEL R6, R93, R75, !P3 ;  /* 0x0000004b5d067207 */ /* 0x000fc60005800000 */
[----:B------:R-:W-:Y:S04]  /*1c580*/  STL [R1+0x36c], R7 ;  /* 0x00036c0701007387 */ /* 0x000fe80000100800 */
[----:B------:R-:W-:Y:S01]  /*1c590*/  STL [R1+0x368], R6 ;  /* 0x0003680601007387 */ /* 0x000fe20000100800 */
[C---:B0-----:R-:W-:Y:S02]  /*1c5a0*/  SEL R72, R93.reuse, R83, !P3 ;  /* 0x000000535d487207 */ /* 0x041fe40005800000 */
[----:B--2---:R-:W-:-:S03]  /*1c5b0*/  SEL R71, R93, R82, !P3 ;  /* 0x000000525d477207 */ /* 0x004fc60005800000 */
[----:B------:R0:W-:Y:S01]  /*1c5c0*/  STL [R1+0x298], R72 ;  /* 0x0002984801007387 */ /* 0x0001e20000100800 */
[----:B------:R-:W-:-:S03]  /*1c5d0*/  SEL R73, R93, R85, !P3 ;  /* 0x000000555d497207 */ /* 0x000fc60005800000 */
[----:B------:R2:W-:Y:S01]  /*1c5e0*/  STL [R1+0x294], R71 ;  /* 0x0002944701007387 */ /* 0x0005e20000100800 */
[----:B0-----:R-:W-:-:S03]  /*1c5f0*/  SEL R72, R93, R84, !P3 ;  /* 0x000000545d487207 */ /* 0x001fc60005800000 */
[----:B------:R-:W-:Y:S01]  /*1c600*/  STL [R1+0x290], R73 ;  /* 0x0002904901007387 */ /* 0x000fe20000100800 */
[C---:B--2---:R-:W-:Y:S02]  /*1c610*/  SEL R71, R93.reuse, R22, !P3 ;  /* 0x000000165d477207 */ /* 0x044fe40005800000 */
[C---:B------:R-:W-:Y:S01]  /*1c620*/  SEL R23, R93.reuse, R23, !P3 ;  /* 0x000000175d177207 */ /* 0x040fe20005800000 */
[----:B------:R-:W-:Y:S01]  /*1c630*/  STL [R1+0x28c], R72 ;  /* 0x00028c4801007387 */ /* 0x000fe20000100800 */
[----:B------:R-:W-:-:S03]  /*1c640*/  SEL R22, R93, R24, !P3 ;  /* 0x000000185d167207 */ /* 0x000fc60005800000 */
[----:B------:R-:W-:Y:S01]  /*1c650*/  STL [R1+0x288], R71 ;  /* 0x0002884701007387 */ /* 0x000fe20000100800 */
[----:B------:R-:W-:-:S03]  /*1c660*/  SEL R24, R93, R25, !P3 ;  /* 0x000000195d187207 */ /* 0x000fc60005800000 */
[----:B------:R0:W-:Y:S04]  /*1c670*/  STL [R1+0x284], R23 ;  /* 0x0002841701007387 */ /* 0x0001e80000100800 */
[----:B------:R2:W-:Y:S01]  /*1c680*/  STL [R1+0x280], R22 ;  /* 0x0002801601007387 */ /* 0x0005e20000100800 */
[----:B0-----:R-:W-:-:S03]  /*1c690*/  SEL R23, R93, R26, !P3 ;  /* 0x0000001a5d177207 */ /* 0x001fc60005800000 */
[----:B------:R-:W-:Y:S01]  /*1c6a0*/  STL [R1+0x27c], R24 ;  /* 0x00027c1801007387 */ /* 0x000fe20000100800 */
[----:B--2---:R-:W-:-:S03]  /*1c6b0*/  SEL R22, R93, R27, !P3 ;  /* 0x0000001b5d167207 */ /* 0x004fc60005800000 */
[----:B------:R-:W-:Y:S04]  /*1c6c0*/  STL [R1+0x278], R23 ;  /* 0x0002781701007387 */ /* 0x000fe80000100800 */
[----:B------:R0:W-:Y:S01]  /*1c6d0*/  STL [R1+0x274], R22 ;  /* 0x0002741601007387 */ /* 0x0001e20000100800 */
[C---:B------:R-:W-:Y:S02]  /*1c6e0*/  SEL R78, R93.reuse, R28, !P3 ;  /* 0x0000001c5d4e7207 */ /* 0x040fe40005800000 */
[C---:B------:R-:W-:Y:S01]  /*1c6f0*/  SEL R81, R93.reuse, R29, !P3 ;  /* 0x0000001d5d517207 */ /* 0x040fe20005800000 */
[----:B0-----:R-:W2:Y:S04]  /*1c700*/  LDL.LU R22, [R1+0x628] ;  /* 0x0006280001167983 */ /* 0x001ea80000300800 */
[----:B------:R-:W3:Y:S04]  /*1c710*/  LDL.LU R23, [R1+0x61c] ;  /* 0x00061c0001177983 */ /* 0x000ee80000300800 */
[----:B------:R-:W4:Y:S04]  /*1c720*/  LDL.LU R24, [R1+0x618] ;  /* 0x0006180001187983 */ /* 0x000f280000300800 */
[----:B------:R-:W4:Y:S01]  /*1c730*/  LDL.LU R25, [R1+0x60c] ;  /* 0x00060c0001197983 */ /* 0x000f220000300800 */
[----:B------:R-:W-:-:S03]  /*1c740*/  SEL R80, R93, R30, !P3 ;  /* 0x0000001e5d507207 */ /* 0x000fc60005800000 */
[----:B------:R-:W4:Y:S01]  /*1c750*/  LDL.LU R26, [R1+0x608] ;  /* 0x00060800011a7983 */ /* 0x000f220000300800 */
[----:B------:R-:W-:-:S03]  /*1c760*/  SEL R7, R93, R77, !P3 ;  /* 0x0000004d5d077207 */ /* 0x000fc60005800000 */
[----:B------:R-:W4:Y:S01]  /*1c770*/  LDL.LU R27, [R1+0x5fc] ;  /* 0x0005fc00011b7983 */ /* 0x000f220000300800 */
[----:B------:R-:W-:-:S03]  /*1c780*/  SEL R75, R93, R31, !P3 ;  /* 0x0000001f5d4b7207 */ /* 0x000fc60005800000 */
[----:B------:R-:W4:Y:S01]  /*1c790*/  LDL.LU R28, [R1+0x5f8] ;  /* 0x0005f800011c7983 */ /* 0x000f220000300800 */
[----:B------:R-:W-:-:S03]  /*1c7a0*/  SEL R77, R93, R34, !P3 ;  /* 0x000000225d4d7207 */ /* 0x000fc60005800000 */
[----:B------:R-:W4:Y:S04]  /*1c7b0*/  LDL.LU R29, [R1+0x5ec] ;  /* 0x0005ec00011d7983 */ /* 0x000f280000300800 */
[----:B------:R-:W4:Y:S04]  /*1c7c0*/  LDL.LU R30, [R1+0x5e8] ;  /* 0x0005e800011e7983 */ /* 0x000f280000300800 */
[----:B------:R-:W4:Y:S04]  /*1c7d0*/  LDL.LU R31, [R1+0x5ac] ;  /* 0x0005ac00011f7983 */ /* 0x000f280000300800 */
[----:B------:R-:W4:Y:S01]  /*1c7e0*/  LDL.LU R34, [R1+0x5a8] ;  /* 0x0005a80001227983 */ /* 0x000f220000300800 */
[----:B------:R-:W-:-:S02]  /*1c7f0*/  SEL R83, R93, R36, !P3 ;  /* 0x000000245d537207 */ /* 0x000fc40005800000 */
[----:B------:R-:W0:Y:S01]  /*1c800*/  LDC R36, c[0x0][0x3b0] ;  /* 0x0000ec00ff247b82 */ /* 0x000e220000000800 */
[----:B------:R-:W-:Y:S01]  /*1c810*/  SEL R84, R93, R10, !P3 ;  /* 0x0000000a5d547207 */ /* 0x000fe20005800000 */
[----:B0-----:R-:W-:-:S06]  /*1c820*/  IMAD R10, R21, R36, RZ ;  /* 0x00000024150a7224 */ /* 0x001fcc00078e02ff */
[----:B------:R-:W0:Y:S08]  /*1c830*/  LDC R36, c[0x0][0x3b0] ;  /* 0x0000ec00ff247b82 */ /* 0x000e300000000800 */
[----:B------:R-:W1:Y:S01]  /*1c840*/  LDC R21, c[0x0][0x3b0] ;  /* 0x0000ec00ff157b82 */ /* 0x000e620000000800 */
[C---:B------:R-:W-:Y:S02]  /*1c850*/  SEL R90, R93.reuse, R74, !P3 ;  /* 0x0000004a5d5a7207 */ /* 0x040fe40005800000 */
[----:B------:R-:W-:-:S02]  /*1c860*/  SEL R74, R93, R33, !P3 ;  /* 0x000000215d4a7207 */ /* 0x000fc40005800000 */
[----:B------:R-:W-:-:S03]  /*1c870*/  SEL R6, R93, R76, !P3 ;  /* 0x0000004c5d067207 */ /* 0x000fc60005800000 */
[----:B------:R-:W1:Y:S01]  /*1c880*/  LDC R33, c[0x0][0x3b0] ;  /* 0x0000ec00ff217b82 */ /* 0x000e620000000800 */
[C---:B------:R-:W-:Y:S02]  /*1c890*/  SEL R76, R93.reuse, R35, !P3 ;  /* 0x000000235d4c7207 */ /* 0x040fe40005800000 */
[----:B------:R-:W-:Y:S01]  /*1c8a0*/  SEL R82, R93, R92, !P3 ;  /* 0x0000005c5d527207 */ /* 0x000fe20005800000 */
[----:B------:R-:W4:Y:S01]  /*1c8b0*/  LDL.LU R35, [R1+0x1f4] ;  /* 0x0001f40001237983 */ /* 0x000f220000300800 */
[----:B0-----:R-:W-:Y:S01]  /*1c8c0*/  IMAD R71, R19, R36, RZ ;  /* 0x0000002413477224 */ /* 0x001fe200078e02ff */
[C---:B------:R-:W-:Y:S02]  /*1c8d0*/  SEL R85, R93.reuse, R89, !P3 ;  /* 0x000000595d557207 */ /* 0x040fe40005800000 */
[----:B------:R-:W0:Y:S01]  /*1c8e0*/  LDC R36, c[0x0][0x3b0] ;  /* 0x0000ec00ff247b82 */ /* 0x000e220000000800 */
[----:B------:R-:W4:Y:S01]  /*1c8f0*/  LDL.LU R92, [R1+0x1f0] ;  /* 0x0001f000015c7983 */ /* 0x000f220000300800 */
[----:B------:R-:W-:-:S02]  /*1c900*/  SEL R89, R93, R88, !P3 ;  /* 0x000000585d597207 */ /* 0x000fc40005800000 */
[----:B------:R-:W-:Y:S01]  /*1c910*/  SEL R88, R93, R11, !P3 ;  /* 0x0000000b5d587207 */ /* 0x000fe20005800000 */
[----:B------:R-:W-:Y:S04]  /*1c920*/  STL [R1+0x2554], R93 ;  /* 0x0025545d01007387 */ /* 0x000fe80000100800 */
[----:B------:R1:W-:Y:S02]  /*1c930*/  STL [R1+0x29d0], R93 ;  /* 0x0029d05d01007387 */ /* 0x0003e40000100800 */
[----:B-1----:R-:W-:Y:S02]  /*1c940*/  IMAD R93, R20, R21, RZ ;  /* 0x00000015145d7224 */ /* 0x002fe400078e02ff */
[----:B------:R-:W1:Y:S01]  /*1c950*/  LDC R20, c[0x0][0x3b0] ;  /* 0x0000ec00ff147b82 */ /* 0x000e620000000800 */
[----:B------:R-:W-:-:S02]  /*1c960*/  IMAD R11, R32, R33, RZ ;  /* 0x00000021200b7224 */ /* 0x000fc400078e02ff */
[----:B0-----:R-:W-:Y:S01]  /*1c970*/  IMAD R72, R16, R36, RZ ;  /* 0x0000002410487224 */ /* 0x001fe200078e02ff */
[----:B------:R-:W-:Y:S01]  /*1c980*/  LOP3.LUT R36, R2, 0x60, RZ, 0x3c, !PT ;  /* 0x0000006002247812 */ /* 0x000fe200078e3cff */
[----:B------:R-:W4:Y:S03]  /*1c990*/  LDL.LU R32, [R1+0x1ec] ;  /* 0x0001ec0001207983 */ /* 0x000f260000300800 */
[----:B------:R-:W0:Y:S01]  /*1c9a0*/  LDC R21, c[0x0][0x3b0] ;  /* 0x0000ec00ff157b82 */ /* 0x000e220000000800 */
[----:B------:R-:W-:Y:S04]  /*1c9b0*/  STL [R1+0x29c], R11 ;  /* 0x00029c0b01007387 */ /* 0x000fe80000100800 */
[----:B------:R1:W-:Y:S04]  /*1c9c0*/  STL [R1+0x2a0], R10 ;  /* 0x0002a00a01007387 */ /* 0x0003e80000100800 */
[----:B------:R-:W4:Y:S01]  /*1c9d0*/  LDL.LU R33, [R1+0x1e8] ;  /* 0x0001e80001217983 */ /* 0x000f220000300800 */
[----:B-1----:R-:W-:-:S02]  /*1c9e0*/  IMAD R10, R70, R79, RZ ;  /* 0x0000004f460a7224 */ /* 0x002fc400078e02ff */
[----:B------:R-:W-:-:S03]  /*1c9f0*/  IMAD R70, R18, R20, RZ ;  /* 0x0000001412467224 */ /* 0x000fc600078e02ff */
[----:B------:R-:W-:Y:S04]  /*1ca00*/  STL [R1+0x2a4], R10 ;  /* 0x0002a40a01007387 */ /* 0x000fe80000100800 */
[----:B------:R1:W-:Y:S04]  /*1ca10*/  STL.64 [R1+0x29d8], R70 ;  /* 0x0029d84601007387 */ /* 0x0003e80000100a00 */
[----:B-1----:R-:W4:Y:S04]  /*1ca20*/  LDL.LU R71, [R1+0x1d8] ;  /* 0x0001d80001477983 */ /* 0x002f280000300800 */
[----:B--2---:R-:W-:Y:S04]  /*1ca30*/  STS.U16 [R36+UR76+0x12300], R22 ;  /* 0x0123001624007988 */ /* 0x004fe8000800044c */
[----:B---3--:R-:W-:Y:S04]  /*1ca40*/  STS.U16 [R36+UR76+0x2700], R23 ;  /* 0x0027001724007988 */ /* 0x008fe8000800044c */
        /* <DEDUP_REMOVED lines=9> */
[----:B-1----:R-:W2:Y:S01]  /*1cae0*/  LDL.LU R34, [R1+0x1a4] ;  /* 0x0001a40001227983 */ /* 0x002ea20000300800 */
[----:B------:R-:W-:-:S03]  /*1caf0*/  IMAD R79, R15, R87, RZ ;  /* 0x000000570f4f7224 */ /* 0x000fc600078e02ff */
[----:B------:R-:W3:Y:S01]  /*1cb00*/  LDL.LU R10, [R1+0x1a0] ;  /* 0x0001a000010a7983 */ /* 0x000ee20000300800 */
[----:B------:R-:W-:Y:S02]  /*1cb10*/  IMAD R87, R14, R86, RZ ;  /* 0x000000560e577224 */ /* 0x000fe400078e02ff */
[----:B------:R-:W-:Y:S02]  /*1cb20*/  IMAD R86, R12, R13, RZ ;  /* 0x0000000d0c567224 */ /* 0x000fe400078e02ff */
[----:B0-----:R-:W-:Y:S01]  /*1cb30*/  IMAD R73, R17, R21, RZ ;  /* 0x0000001511497224 */ /* 0x001fe200078e02ff */
        /* <DEDUP_REMOVED lines=25> */
[----:B------:R1:W-:Y:S04]  /*1ccd0*/  STS.U16 [R36+UR76+0x13f00], R33 ;  /* 0x013f002124007988 */ /* 0x0003e8000800044c */
[----:B------:R-:W4:Y:S04]  /*1cce0*/  LDL.LU R31, [R1+0x10c] ;  /* 0x00010c00011f7983 */ /* 0x000f280000300800 */
[----:B0-----:R-:W4:Y:S04]  /*1ccf0*/  LDL.LU R32, [R1+0x100] ;  /* 0x0001000001207983 */ /* 0x001f280000300800 */
[----:B------:R-:W-:Y:S04]  /*1cd00*/  STS.U16 [R36+UR76+0x4300], R71 ;  /* 0x0043004724007988 */ /* 0x000fe8000800044c */
[----:B-1----:R-:W4:Y:S04]  /*1cd10*/  LDL.LU R33, [R1+0xfc] ;  /* 0x0000fc0001217983 */ /* 0x002f280000300800 */
[----:B--2---:R0:W-:Y:S04]  /*1cd20*/  STS.U16 [R36+UR76+0x14300], R34 ;  /* 0x0143002224007988 */ /* 0x0041e8000800044c */
[----:B0-----:R-:W2:Y:S04]  /*1cd30*/  LDL.LU R34, [R1+0xf0] ;  /* 0x0000f00001227983 */ /* 0x001ea80000300800 */
[----:B---3--:R-:W-:Y:S04]  /*1cd40*/  STS.U16 [R36+UR76+0x4700], R10 ;  /* 0x0047000a24007988 */ /* 0x008fe8000800044c */
[----:B----4-:R0:W-:Y:S04]  /*1cd50*/  STS.U16 [R36+UR76+0x14700], R35 ;  /* 0x0147002324007988 */ /* 0x0101e8000800044c */
        /* <DEDUP_REMOVED lines=20> */
[----:B0-----:R-:W3:Y:S04]  /*1cea0*/  LDL.LU R35, [R1+0xe0] ;  /* 0x0000e00001237983 */ /* 0x001ee80000300800 */
[----:B------:R-:W-:Y:S04]  /*1ceb0*/  STS.U16 [R36+UR76+0x7300], R30 ;  /* 0x0073001e24007988 */ /* 0x000fe8000800044c */
[----:B-1----:R-:W4:Y:S04]  /*1cec0*/  LDL.LU R92, [R1+0xdc] ;  /* 0x0000dc00015c7983 */ /* 0x002f280000300800 */
[----:B------:R-:W-:Y:S04]  /*1ced0*/  STS.U16 [R36+UR76+0x17300], R31 ;  /* 0x0173001f24007988 */ /* 0x000fe8000800044c */
[----:B------:R-:W-:Y:S04]  /*1cee0*/  STS.U16 [R36+UR76+0x7700], R32 ;  /* 0x0077002024007988 */ /* 0x000fe8000800044c */
[----:B------:R-:W-:Y:S04]  /*1cef0*/  STL [R1+0x2558], R2 ;  /* 0x0025580201007387 */ /* 0x000fe80000100800 */
[----:B------:R-:W-:Y:S04]  /*1cf00*/  STS.U16 [R36+UR76+0x17700], R33 ;  /* 0x0177002124007988 */ /* 0x000fe8000800044c */
[----:B--2---:R-:W-:Y:S04]  /*1cf10*/  STS.U16 [R36+UR76+0x7b00], R34 ;  /* 0x007b002224007988 */ /* 0x004fe8000800044c */
[----:B------:R0:W-:Y:S04]  /*1cf20*/  STS.U16 [R36+UR76+0x17b00], R0 ;  /* 0x017b000024007988 */ /* 0x0001e8000800044c */
[----:B0-----:R-:W2:Y:S01]  /*1cf30*/  LDL.LU R0, [R1+0x698] ;  /* 0x0006980001007983 */ /* 0x001ea20000300800 */
[----:B------:R-:W-:-:S05]  /*1cf40*/  LOP3.LUT R10, R2, 0x70, RZ, 0x3c, !PT ;  /* 0x00000070020a7812 */ /* 0x000fca00078e3cff */
[----:B------:R-:W-:Y:S04]  /*1cf50*/  STL [R1+0x24b8], R10 ;  /* 0x0024b80a01007387 */ /* 0x000fe80000100800 */
        /* <DEDUP_REMOVED lines=30> */
[----:B------:R-:W3:Y:S04]  /*1d140*/  LDL.LU R92, [R1+0x50c] ;  /* 0x00050c00015c7983 */ /* 0x000ee80000300800 */
[----:B--2---:R0:W-:Y:S04]  /*1d150*/  STS.U16 [R10+UR76+0x380], R0 ;  /* 0x000380000a007988 */ /* 0x0041e8000800044c */
[----:B0-----:R-:W2:Y:S04]  /*1d160*/  LDL.LU R0, [R1+0x508] ;  /* 0x0005080001007983 */ /* 0x001ea80000300800 */
[----:B------:R-:W-:Y:S04]  /*1d170*/  STS.U16 [R10+UR76+0x10380], R70 ;  /* 0x010380460a007988 */ /* 0x000fe8000800044c */
[----:B------:R-:W-:Y:S04]  /*1d180*/  STS.U16 [R10+UR76+0x780], R71 ;  /* 0x000780470a007988 */ /* 0x000fe8000800044c */
        /* <DEDUP_REMOVED lines=47> */
[----:B---3--:R1:W-:Y:S04]  /*1d480*/  STS.U16 [R10+UR76+0x13780], R35 ;  /* 0x013780230a007988 */ /* 0x0083e8000800044c */
[----:B0-----:R-:W3:Y:S04]  /*1d490*/  LDL.LU R34, [R1+0x118] ;  /* 0x0001180001227983 */ /* 0x001ee80000300800 */
[----:B----4-:R0:W-:Y:S04]  /*1d4a0*/  STS.U16 [R10+UR76+0x3b80], R36 ;  /* 0x003b80240a007988 */ /* 0x0101e8000800044c */
[----:B-1----:R-:W4:Y:S04]  /*1d4b0*/  LDL.LU R35, [R1+0x114] ;  /* 0x0001140001237983 */ /* 0x002f280000300800 */
[----:B------:R1:W-:Y:S04]  /*1d4c0*/  STS.U16 [R10+UR76+0x13b80], R92 ;  /* 0x013b805c0a007988 */ /* 0x0003e8000800044c */
[----:B0-----:R-:W4:Y:S04]  /*1d4d0*/  LDL.LU R36, [R1+0x108] ;  /* 0x0001080001247983 */ /* 0x001f280000300800 */
[----:B-1----:R-:W4:Y:S04]  /*1d4e0*/  LDL.LU R92, [R1+0x104] ;  /* 0x00010400015c7983 */ /* 0x002f280000300800 */
[----:B--2---:R0:W-:Y:S04]  /*1d4f0*/  STS.U16 [R10+UR76+0x3f80], R0 ;  /* 0x003f80000a007988 */ /* 0x0041e8000800044c */
[----:B0-----:R-:W2:Y:S04]  /*1d500*/  LDL.LU R0, [R1+0xf8] ;  /* 0x0000f80001007983 */ /* 0x001ea80000300800 */
[----:B------:R-:W2:Y:S04]  /*1d510*/  LDL.LU R70, [R1+0xe8] ;  /* 0x0000e80001467983 */ /* 0x000ea80000300800 */
[----:B------:R-:W2:Y:S04]  /*1d520*/  LDL.LU R71, [R1+0xe4] ;  /* 0x0000e40001477983 */ /* 0x000ea80000300800 */
[----:B------:R0:W-:Y:S04]  /*1d530*/  STS.U16 [R10+UR76+0x13f80], R11 ;  /* 0x013f800b0a007988 */ /* 0x0001e8000800044c */
[----:B------:R1:W-:Y:S04]  /*1d540*/  STS.U16 [R10+UR76+0x4380], R12 ;  /* 0x0043800c0a007988 */ /* 0x0003e8000800044c */
[----:B0-----:R-:W2:Y:S04]  /*1d550*/  LDL.LU R11, [R1+0xd8] ;  /* 0x0000d800010b7983 */ /* 0x001ea80000300800 */
[----:B-1----:R-:W2:Y:S04]  /*1d560*/  LDL.LU R12, [R1+0x2a60] ;  /* 0x002a6000010c7983 */ /* 0x002ea80000300800 */
[----:B------:R0:W-:Y:S04]  /*1d570*/  STS.U16 [R10+UR76+0x14380], R13 ;  /* 0x0143800d0a007988 */ /* 0x0001e8000800044c */
        /* <DEDUP_REMOVED lines=40> */
[----:B---3--:R1:W-:Y:S04]  /*1d800*/  STS.U16 [R10+UR76+0x6f80], R34 ;  /* 0x006f80220a007988 */ /* 0x0083e8000800044c */
[----:B----4-:R3:W-:Y:S04]  /*1d810*/  STS.U16 [R10+UR76+0x16f80], R35 ;  /* 0x016f80230a007988 */ /* 0x0107e8000800044c */
[----:B0-----:R-:W4:Y:S04]  /*1d820*/  LDL.LU R33, [R1+0x2a0c] ;  /* 0x002a0c0001217983 */ /* 0x001f280000300800 */
[----:B-1----:R-:W4:Y:S04]  /*1d830*/  LDL.LU R34, [R1+0x2a08] ;  /* 0x002a080001227983 */ /* 0x002f280000300800 */
[----:B---3--:R-:W3:Y:S04]  /*1d840*/  LDL.LU R35, [R1+0x2a04] ;  /* 0x002a040001237983 */ /* 0x008ee80000300800 */
[----:B------:R0:W-:Y:S04]  /*1d850*/  STS.U16 [R10+UR76+0x7380], R36 ;  /* 0x007380240a007988 */ /* 0x0001e8000800044c */
[----:B------:R1:W-:Y:S04]  /*1d860*/  STS.U16 [R10+UR76+0x17380], R92 ;  /* 0x0173805c0a007988 */ /* 0x0003e8000800044c */
[----:B0-----:R-:W3:Y:S04]  /*1d870*/  LDL.LU R36, [R1+0x2a00] ;  /* 0x002a000001247983 */ /* 0x001ee80000300800 */
[----:B-1----:R-:W3:Y:S04]  /*1d880*/  LDL.LU R92, [R1+0x29fc] ;  /* 0x0029fc00015c7983 */ /* 0x002ee80000300800 */
[----:B--2---:R0:W-:Y:S04]  /*1d890*/  STS.U16 [R10+UR76+0x7780], R0 ;  /* 0x007780000a007988 */ /* 0x0041e8000800044c */
[----:B0-----:R-:W2:Y:S04]  /*1d8a0*/  LDL.LU R0, [R1+0x29f8] ;  /* 0x0029f80001007983 */ /* 0x001ea80000300800 */
[----:B--2---:R0:W-:Y:S04]  /*1d8b0*/  STS.U16 [R10+UR76+0x17780], R0 ;  /* 0x017780000a007988 */ /* 0x0041e8000800044c */
[----:B0-----:R-:W2:Y:S04]  /*1d8c0*/  LDL.LU R0, [R1+0x29f4] ;  /* 0x0029f40001007983 */ /* 0x001ea80000300800 */
[----:B------:R-:W-:Y:S04]  /*1d8d0*/  STS.U16 [R10+UR76+0x7b80], R70 ;  /* 0x007b80460a007988 */ /* 0x000fe8000800044c */
[----:B------:R0:W-:Y:S04]  /*1d8e0*/  STS.U16 [R10+UR76+0x17b80], R71 ;  /* 0x017b80470a007988 */ /* 0x0001e8000800044c */
[----:B------:R-:W-:Y:S04]  /*1d8f0*/  STS.U16 [R10+UR76+0x7f80], R11 ;  /* 0x007f800b0a007988 */ /* 0x000fe8000800044c */
[----:B---3--:R1:W-:Y:S04]  /*1d900*/  STS.U16 [R10+UR76+0x17f80], R92 ;  /* 0x017f805c0a007988 */ /* 0x0083e8000800044c */
[----:B0-----:R-:W3:Y:S04]  /*1d910*/  LDL.LU R71, [R1+0xa0] ;  /* 0x0000a00001477983 */ /* 0x001ee80000300800 */
[----:B------:R-:W3:Y:S04]  /*1d920*/  LDL.LU R70, [R1+0x58] ;  /* 0x0000580001467983 */ /* 0x000ee80000300800 */
[----:B-1----:R-:W3:Y:S04]  /*1d930*/  LDL.LU R10, [R1+0x2c] ;  /* 0x00002c00010a7983 */ /* 0x002ee80000300800 */
[----:B------:R-:W3:Y:S04]  /*1d940*/  LDL.LU R11, [R1+0x28] ;  /* 0x00002800010b7983 */ /* 0x000ee80000300800 */
[----:B--2---:R0:W-:Y:S04]  /*1d950*/  STS.U16 [R0+UR76+0x40000], R36 ;  /* 0x0400002400007988 */ /* 0x0041e8000800044c */
[----:B------:R1:W-:Y:S04]  /*1d960*/  STS.U16 [R0+UR76+0x48000], R35 ;  /* 0x0480002300007988 */ /* 0x0003e8000800044c */
[----:B----4-:R2:W-:Y:S04]  /*1d970*/  STS.U16 [R0+UR76+0x40400], R34 ;  /* 0x0404002200007988 */ /* 0x0105e8000800044c */
[----:B0-----:R-:W4:Y:S04]  /*1d980*/  LDL.LU R36, [R1+0x5c] ;  /* 0x00005c0001247983 */ /* 0x001f280000300800 */
[----:B-1----:R-:W3:Y:S04]  /*1d990*/  LDL.LU R35, [R1+0x60] ;  /* 0x0000600001237983 */ /* 0x002ee80000300800 */
[----:B--2---:R-:W2:Y:S04]  /*1d9a0*/  LDL.LU R34, [R1+0x64] ;  /* 0x0000640001227983 */ /* 0x004ea80000300800 */
        /* <DEDUP_REMOVED lines=37> */
[----:B------:R1:W-:Y:S01]  /*1dc00*/  STS.U16 [R0+UR76+0x42c00], R14 ;  /* 0x042c000e00007988 */ /* 0x0003e2000800044c */
[----:B0-----:R-:W-:-:S03]  /*1dc10*/  LOP3.LUT R17, R0, 0x10, RZ, 0x3c, !PT ;  /* 0x0000001000117812 */ /* 0x001fc600078e3cff */
[----:B------:R0:W-:Y:S01]  /*1dc20*/  STS.U16 [R0+UR76+0x4ac00], R13 ;  /* 0x04ac000d00007988 */ /* 0x0001e2000800044c */
[----:B------:R-:W-:Y:S01]  /*1dc30*/  LOP3.LUT R92, R0, 0x20, RZ, 0x3c, !PT ;  /* 0x00000020005c7812 */ /* 0x000fe200078e3cff */
[----:B-1----:R-:W1:Y:S02]  /*1dc40*/  LDC R14, c[0x0][0x3b0] ;  /* 0x0000ec00ff0e7b82 */ /* 0x002e640000000800 */
[----:B------:R-:W-:Y:S04]  /*1dc50*/  STS.U16 [R0+UR76+0x43000], R12 ;  /* 0x0430000c00007988 */ /* 0x000fe8000800044c */
[----:B------:R0:W-:Y:S02]  /*1dc60*/  STS.U16 [R0+UR76+0x4b000], R9 ;  /* 0x04b0000900007988 */ /* 0x0001e4000800044c */
[----:B0-----:R-:W0:Y:S02]  /*1dc70*/  LDC R13, c[0x0][0x3b0] ;  /* 0x0000ec00ff0d7b82 */ /* 0x001e240000000800 */
[----:B------:R1:W-:Y:S04]  /*1dc80*/  STS.U16 [R0+UR76+0x43400], R8 ;  /* 0x0434000800007988 */ /* 0x0003e8000800044c */
[----:B------:R0:W-:Y:S02]  /*1dc90*/  STS.U16 [R0+UR76+0x4b400], R3 ;  /* 0x04b4000300007988 */ /* 0x0001e4000800044c */
[----:B------:R-:W0:Y:S02]  /*1dca0*/  LDC R9, c[0x0][0x3b0] ;  /* 0x0000ec00ff097b82 */ /* 0x000e240000000800 */
[----:B------:R-:W-:Y:S04]  /*1dcb0*/  STS.U16 [R0+UR76+0x43800], R40 ;  /* 0x0438002800007988 */ /* 0x000fe8000800044c */
[----:B------:R-:W-:Y:S02]  /*1dcc0*/  STS.U16 [R0+UR76+0x4b800], R39 ;  /* 0x04b8002700007988 */ /* 0x000fe4000800044c */
[----:B-1----:R-:W1:Y:S02]  /*1dcd0*/  LDC R8, c[0x0][0x3b0] ;  /* 0x0000ec00ff087b82 */ /* 0x002e640000000800 */
[----:B------:R-:W-:Y:S04]  /*1dce0*/  STS.U16 [R0+UR76+0x43c00], R38 ;  /* 0x043c002600007988 */ /* 0x000fe8000800044c */
[----:B------:R-:W-:Y:S02]  /*1dcf0*/  STS.U16 [R0+UR76+0x4bc00], R37 ;  /* 0x04bc002500007988 */ /* 0x000fe4000800044c */
[----:B------:R-:W0:Y:S02]  /*1dd00*/  LDC R12, c[0x0][0x3b0] ;  /* 0x0000ec00ff0c7b82 */ /* 0x000e240000000800 */
        /* <DEDUP_REMOVED lines=14> */
[----:B------:R-:W-:Y:S04]  /*1ddf0*/  STS.U16 [R17+UR76+0x41c80], R54 ;  /* 0x041c803611007988 */ /* 0x000fe8000800044c */
[----:B------:R1:W-:Y:S04]  /*1de00*/  STS.U16 [R17+UR76+0x49c80], R53 ;  /* 0x049c803511007988 */ /* 0x0003e8000800044c */
[----:B------:R-:W-:Y:S01]  /*1de10*/  STL [R1+0x26d4], R0 ;  /* 0x0026d40001007387 */ /* 0x000fe20000100800 */
[----:B0-----:R-:W-:Y:S01]  /*1de20*/  PRMT R3, RZ, 0x7610, R3 ;  /* 0x00007610ff037816 */ /* 0x001fe20000000003 */
[----:B------:R-:W0:Y:S02]  /*1de30*/  LDC R55, c[0x0][0x3b0] ;  /* 0x0000ec00ff377b82 */ /* 0x000e240000000800 */
[----:B------:R-:W-:Y:S04]  /*1de40*/  STS.U16 [R17+UR76+0x42080], R52 ;  /* 0x0420803411007988 */ /* 0x000fe8000800044c */
[----:B------:R-:W-:Y:S02]  /*1de50*/  STS.U16 [R17+UR76+0x4a080], R51 ;  /* 0x04a0803311007988 */ /* 0x000fe4000800044c */
[----:B-1----:R-:W1:Y:S02]  /*1de60*/  LDC R53, c[0x0][0x3b0] ;  /* 0x0000ec00ff357b82 */ /* 0x002e640000000800 */
[----:B------:R4:W-:Y:S04]  /*1de70*/  STS.U16 [R17+UR76+0x42480], R50 ;  /* 0x0424803211007988 */ /* 0x0009e8000800044c */
[----:B------:R-:W-:Y:S02]  /*1de80*/  STS.U16 [R17+UR76+0x4a480], R49 ;  /* 0x04a4803111007988 */ /* 0x000fe4000800044c */
[----:B------:R-:W0:Y:S02]  /*1de90*/  LDC R54, c[0x0][0x3b0] ;  /* 0x0000ec00ff367b82 */ /* 0x000e240000000800 */
[----:B------:R-:W-:Y:S04]  /*1dea0*/  STS.U16 [R17+UR76+0x42880], R48 ;  /* 0x0428803011007988 */ /* 0x000fe8000800044c */
[----:B------:R3:W-:Y:S02]  /*1deb0*/  STS.U16 [R17+UR76+0x4a880], R47 ;  /* 0x04a8802f11007988 */ /* 0x0007e4000800044c */
[----:B----4-:R-:W4:Y:S02]  /*1dec0*/  LDC R50, c[0x0][0x3b0] ;  /* 0x0000ec00ff327b82 */ /* 0x010f240000000800 */
[----:B------:R3:W-:Y:S04]  /*1ded0*/  STS.U16 [R17+UR76+0x42c80], R46 ;  /* 0x042c802e11007988 */ /* 0x0007e8000800044c */
[----:B------:R-:W-:Y:S02]  /*1dee0*/  STS.U16 [R17+UR76+0x4ac80], R45 ;  /* 0x04ac802d11007988 */ /* 0x000fe4000800044c */
[----:B---3--:R-:W3:Y:S02]  /*1def0*/  LDC R47, c[0x0][0x3b0] ;  /* 0x0000ec00ff2f7b82 */ /* 0x008ee40000000800 */
[----:B------:R-:W-:Y:S04]  /*1df00*/  STS.U16 [R17+UR76+0x43080], R44 ;  /* 0x0430802c11007988 */ /* 0x000fe8000800044c */
[----:B------:R1:W-:Y:S02]  /*1df10*/  STS.U16 [R17+UR76+0x4b080], R43 ;  /* 0x04b0802b11007988 */ /* 0x0003e4000800044c */
[----:B------:R-:W0:Y:S02]  /*1df20*/  LDC R46, c[0x0][0x3b0] ;  /* 0x0000ec00ff2e7b82 */ /* 0x000e240000000800 */
[----:B------:R-:W-:Y:S04]  /*1df30*/  STS.U16 [R17+UR76+0x43480], R42 ;  /* 0x0434802a11007988 */ /* 0x000fe8000800044c */
[----:B------:R1:W-:Y:S02]  /*1df40*/  STS.U16 [R17+UR76+0x4b480], R41 ;  /* 0x04b4802911007988 */ /* 0x0003e4000800044c */
[----:B-1----:R-:W1:Y:S02]  /*1df50*/  LDC R43, c[0x0][0x3b0] ;  /* 0x0000ec00ff2b7b82 */ /* 0x002e640000000800 */
[----:B------:R-:W-:Y:S06]  /*1df60*/  STL [R1+0x24ec], R92 ;  /* 0x0024ec5c01007387 */ /* 0x000fec0000100800 */
[----:B------:R-:W1:Y:S08]  /*1df70*/  LDC R41, c[0x0][0x3b0] ;  /* 0x0000ec00ff297b82 */ /* 0x000e700000000800 */
[----:B------:R-:W1:Y:S08]  /*1df80*/  LDC R42, c[0x0][0x3b0] ;  /* 0x0000ec00ff2a7b82 */ /* 0x000e700000000800 */
[----:B------:R-:W1:Y:S08]  /*1df90*/  LDC R44, c[0x0][0x3b0] ;  /* 0x0000ec00ff2c7b82 */ /* 0x000e700000000800 */
[----:B------:R-:W1:Y:S08]  /*1dfa0*/  LDC R45, c[0x0][0x3b0] ;  /* 0x0000ec00ff2d7b82 */ /* 0x000e700000000800 */
[----:B------:R-:W1:Y:S01]  /*1dfb0*/  LDC R48, c[0x0][0x3b0] ;  /* 0x0000ec00ff307b82 */ /* 0x000e620000000800 */
[----:B------:R-:W-:-:S02]  /*1dfc0*/  IMAD R53, R90, R53, RZ ;  /* 0x000000355a357224 */ /* 0x000fc400078e02ff */
[----:B0-----:R-:W-:Y:S02]  /*1dfd0*/  IMAD R55, R6, R55, RZ ;  /* 0x0000003706377224 */ /* 0x001fe400078e02ff */
[----:B------:R-:W-:-:S03]  /*1dfe0*/  IMAD R54, R7, R54, RZ ;  /* 0x0000003607367224 */ /* 0x000fc600078e02ff */
[----:B------:R-:W0:Y:S08]  /*1dff0*/  LDC R90, c[0x0][0x3b0] ;  /* 0x0000ec00ff5a7b82 */ /* 0x000e300000000800 */
[----:B------:R-:W0:Y:S08]  /*1e000*/  LDC R6, c[0x0][0x3b0] ;  /* 0x0000ec00ff067b82 */ /* 0x000e300000000800 */
[----:B------:R-:W0:Y:S08]  /*1e010*/  LDC R7, c[0x0][0x3b0] ;  /* 0x0000ec00ff077b82 */ /* 0x000e300000000800 */
[----:B------:R-:W0:Y:S08]  /*1e020*/  LDC R51, c[0x0][0x3b0] ;  /* 0x0000ec00ff337b82 */ /* 0x000e300000000800 */
[----:B------:R-:W0:Y:S08]  /*1e030*/  LDC R52, c[0x0][0x3b0] ;  /* 0x0000ec00ff347b82 */ /* 0x000e300000000800 */
[----:B------:R-:W0:Y:S01]  /*1e040*/  LDC R49, c[0x0][0x3b0] ;  /* 0x0000ec00ff317b82 */ /* 0x000e220000000800 */
[----:B--2---:R2:W-:Y:S04]  /*1e050*/  STS.U16 [R17+UR76+0x43880], R15 ;  /* 0x0438800f11007988 */ /* 0x0045e8000800044c */
[----:B------:R0:W-:Y:S04]  /*1e060*/  STS.U16 [R17+UR76+0x4b880], R16 ;  /* 0x04b8801011007988 */ /* 0x0001e8000800044c */
[----:B------:R-:W-:Y:S01]  /*1e070*/  STS.U16 [R17+UR76+0x43c80], R91 ;  /* 0x043c805b11007988 */ /* 0x000fe2000800044c */
[----:B--2---:R-:W2:Y:S03]  /*1e080*/  LDC R15, c[0x0][0x3b0] ;  /* 0x0000ec00ff0f7b82 */ /* 0x004ea60000000800 */
[----:B------:R1:W-:Y:S04]  /*1e090*/  STS.U16 [R17+UR76+0x4bc80], R69 ;  /* 0x04bc804511007988 */ /* 0x0003e8000800044c */
[----:B------:R3:W-:Y:S01]  /*1e0a0*/  STS.U16 [R92+UR76+0x40100], R18 ;  /* 0x040100125c007988 */ /* 0x0007e2000800044c */
[----:B0-----:R-:W0:Y:S03]  /*1e0b0*/  LDC R16, c[0x0][0x3b0] ;  /* 0x0000ec00ff107b82 */ /* 0x001e260000000800 */
[----:B------:R3:W-:Y:S04]  /*1e0c0*/  STS.U16 [R92+UR76+0x48100], R19 ;  /* 0x048100135c007988 */ /* 0x0007e8000800044c */
[----:B------:R-:W-:Y:S01]  /*1e0d0*/  STS.U16 [R92+UR76+0x40500], R71 ;  /* 0x040500475c007988 */ /* 0x000fe2000800044c */
[----:B-1----:R-:W1:Y:S03]  /*1e0e0*/  LDC R17, c[0x0][0x3b0] ;  /* 0x0000ec00ff117b82 */ /* 0x002e660000000800 */
[----:B------:R-:W-:Y:S04]  /*1e0f0*/  STS.U16 [R92+UR76+0x48500], R20 ;  /* 0x048500145c007988 */ /* 0x000fe8000800044c */
[----:B------:R-:W-:Y:S01]  /*1e100*/  STS.U16 [R92+UR76+0x40900], R21 ;  /* 0x040900155c007988 */ /* 0x000fe2000800044c */
[----:B---3--:R-:W3:Y:S03]  /*1e110*/  LDC R18, c[0x0][0x3b0] ;  /* 0x0000ec00ff127b82 */ /* 0x008ee60000000800 */
[----:B------:R-:W-:Y:S04]  /*1e120*/  STS.U16 [R92+UR76+0x48900], R22 ;  /* 0x048900165c007988 */ /* 0x000fe8000800044c */
[----:B------:R4:W-:Y:S01]  /*1e130*/  STS.U16 [R92+UR76+0x40d00], R23 ;  /* 0x040d00175c007988 */ /* 0x0009e2000800044c */
[----:B------:R-:W0:Y:S03]  /*1e140*/  LDC R19, c[0x0][0x3b0] ;  /* 0x0000ec00ff137b82 */ /* 0x000e260000000800 */
[----:B------:R2:W-:Y:S04]  /*1e150*/  STS.U16 [R92+UR76+0x48d00], R24 ;  /* 0x048d00185c007988 */ /* 0x0005e8000800044c */
[----:B------:R-:W-:Y:S01]  /*1e160*/  STS.U16 [R92+UR76+0x41100], R25 ;  /* 0x041100195c007988 */ /* 0x000fe2000800044c */
[----:B----4-:R-:W4:Y:S03]  /*1e170*/  LDC R23, c[0x0][0x3b0] ;  /* 0x0000ec00ff177b82 */ /* 0x010f260000000800 */
[----:B------:R2:W-:Y:S04]  /*1e180*/  STS.U16 [R92+UR76+0x49100], R26 ;  /* 0x0491001a5c007988 */ /* 0x0005e8000800044c */
[----:B------:R1:W-:Y:S01]  /*1e190*/  STS.U16 [R92+UR76+0x41500], R27 ;  /* 0x0415001b5c007988 */ /* 0x0003e2000800044c */
[----:B--2---:R-:W2:Y:S03]  /*1e1a0*/  LDC R24, c[0x0][0x3b0] ;  /* 0x0000ec00ff187b82 */ /* 0x004ea60000000800 */
[----:B------:R1:W-:Y:S04]  /*1e1b0*/  STS.U16 [R92+UR76+0x49500], R28 ;  /* 0x0495001c5c007988 */ /* 0x0003e8000800044c */
[----:B------:R0:W-:Y:S01]  /*1e1c0*/  STS.U16 [R92+UR76+0x41900], R29 ;  /* 0x0419001d5c007988 */ /* 0x0001e2000800044c */
[----:B------:R-:W2:Y:S03]  /*1e1d0*/  LDC R26, c[0x0][0x3b0] ;  /* 0x0000ec00ff1a7b82 */ /* 0x000ea60000000800 */
[----:B------:R0:W-:Y:S04]  /*1e1e0*/  STS.U16 [R92+UR76+0x49900], R30 ;  /* 0x0499001e5c007988 */ /* 0x0001e8000800044c */
[----:B------:R0:W-:Y:S01]  /*1e1f0*/  STS.U16 [R92+UR76+0x41d00], R31 ;  /* 0x041d001f5c007988 */ /* 0x0001e2000800044c */
[----:B-1----:R-:W1:Y:S03]  /*1e200*/  LDC R27, c[0x0][0x3b0] ;  /* 0x0000ec00ff1b7b82 */ /* 0x002e660000000800 */
[----:B------:R-:W-:Y:S04]  /*1e210*/  STS.U16 [R92+UR76+0x49d00], R32 ;  /* 0x049d00205c007988 */ /* 0x000fe8000800044c */
[----:B------:R-:W-:Y:S01]  /*1e220*/  STS.U16 [R92+UR76+0x42100], R33 ;  /* 0x042100215c007988 */ /* 0x000fe2000800044c */
[----:B------:R-:W1:Y:S03]  /*1e230*/  LDC R28, c[0x0][0x3b0] ;  /* 0x0000ec00ff1c7b82 */ /* 0x000e660000000800 */
[----:B------:R-:W-:Y:S04]  /*1e240*/  STS.U16 [R92+UR76+0x4a100], R34 ;  /* 0x04a100225c007988 */ /* 0x000fe8000800044c */
[----:B------:R-:W-:Y:S01]  /*1e250*/  STS.U16 [R92+UR76+0x42500], R35 ;  /* 0x042500235c007988 */ /* 0x000fe2000800044c */
[----:B0-----:R-:W0:Y:S03]  /*1e260*/  LDC R29, c[0x0][0x3b0] ;  /* 0x0000ec00ff1d7b82 */ /* 0x001e260000000800 */
[----:B------:R-:W-:Y:S04]  /*1e270*/  STS.U16 [R92+UR76+0x4a500], R36 ;  /* 0x04a500245c007988 */ /* 0x000fe8000800044c */
[----:B------:R-:W-:Y:S01]  /*1e280*/  STS.U16 [R92+UR76+0x42900], R70 ;  /* 0x042900465c007988 */ /* 0x000fe2000800044c */
[----:B------:R-:W0:Y:S03]  /*1e290*/  LDC R30, c[0x0][0x3b0] ;  /* 0x0000ec00ff1e7b82 */ /* 0x000e260000000800 */
[----:B------:R-:W2:Y:S04]  /*1e2a0*/  LDL.LU R71, [R1+0x69c] ;  /* 0x00069c0001477983 */ /* 0x000ea80000300800 */
[----:B------:R3:W-:Y:S01]  /*1e2b0*/  STS.U16 [R92+UR76+0x4a900], R4 ;  /* 0x04a900045c007988 */ /* 0x0007e2000800044c */
[----:B------:R-:W0:Y:S03]  /*1e2c0*/  LDC R31, c[0x0][0x3b0] ;  /* 0x0000ec00ff1f7b82 */ /* 0x000e260000000800 */
[----:B------:R4:W-:Y:S04]  /*1e2d0*/  STS.U16 [R92+UR76+0x42d00], R5 ;  /* 0x042d00055c007988 */ /* 0x0009e8000800044c */
[----:B---3--:R-:W2:Y:S01]  /*1e2e0*/  LDL.LU R4, [R1+0x29f0] ;  /* 0x0029f00001047983 */ /* 0x008ea20000300800 */
[----:B------:R-:W3:Y:S03]  /*1e2f0*/  LDC R22, c[0x0][0x3b0] ;  /* 0x0000ec00ff167b82 */ /* 0x000ee60000000800 */
[----:B----4-:R-:W2:Y:S01]  /*1e300*/  LDL.LU R5, [R1+0x29ec] ;  /* 0x0029ec0001057983 */ /* 0x010ea20000300800 */
[----:B------:R-:W-:-:S02]  /*1e310*/  IMAD R77, R77, R90, RZ ;  /* 0x0000005a4d4d7224 */ /* 0x000fc400078e02ff */
[----:B------:R-:W-:Y:S02]  /*1e320*/  IMAD R82, R82, R6, RZ ;  /* 0x0000000652527224 */ /* 0x000fe400078e02ff */
[----:B------:R-:W-:Y:S01]  /*1e330*/  IMAD R85, R85, R7, RZ ;  /* 0x0000000755557224 */ /* 0x000fe200078e02ff */
[----:B------:R-:W4:Y:S01]  /*1e340*/  LDC R25, c[0x0][0x3b0] ;  /* 0x0000ec00ff197b82 */ /* 0x000f220000000800 */
[----:B--2---:R-:W-:-:S05]  /*1e350*/  IMAD.WIDE R20, R71, 0x2, R4 ;  /* 0x0000000247147825 */ /* 0x004fca00078e0204 */
[----:B------:R-:W-:Y:S04]  /*1e360*/  STL.64 [R1+0xa8], R20 ;  /* 0x0000a81401007387 */ /* 0x000fe80000100a00 */
[----:B------:R-:W2:Y:S04]  /*1e370*/  LDL.LU R56, [R1+0x48c] ;  /* 0x00048c0001387983 */ /* 0x000ea80000300800 */
        /* <DEDUP_REMOVED lines=18> */
[----:B------:R-:W1:Y:S04]  /*1e4a0*/  LDL.LU R34, [R1+0x3fc] ;  /* 0x0003fc0001227983 */ /* 0x000e680000300800 */
[----:B------:R-:W4:Y:S04]  /*1e4b0*/  LDL.LU R35, [R1+0x3f8] ;  /* 0x0003f80001237983 */ /* 0x000f280000300800 */
[----:B------:R-:W0:Y:S04]  /*1e4c0*/  LDL.LU R36, [R1+0x3f4] ;  /* 0x0003f40001247983 */ /* 0x000e280000300800 */
[----:B------:R-:W4:Y:S04]  /*1e4d0*/  LDL.LU R70, [R1+0x3f0] ;  /* 0x0003f00001467983 */ /* 0x000f280000300800 */
[----:B------:R-:W4:Y:S04]  /*1e4e0*/  LDL.LU R71, [R1+0x3ec] ;  /* 0x0003ec0001477983 */ /* 0x000f280000300800 */
[----:B------:R2:W-:Y:S04]  /*1e4f0*/  STS.U16 [R92+UR76+0x4ad00], R10 ;  /* 0x04ad000a5c007988 */ /* 0x0005e8000800044c */
[----:B------:R2:W4:Y:S02]  /*1e500*/  @P0 LDG.E.U16 R3, desc[UR6][R20.64] ;  /* 0x0000000614030981 */ /* 0x000524000c1e1500 */
[----:B--2---:R-:W4:Y:S02]  /*1e510*/  LDC R10, c[0x0][0x3b0] ;  /* 0x0000ec00ff0a7b82 */ /* 0x004f240000000800 */
[----:B------:R2:W-:Y:S06]  /*1e520*/  STS.U16 [R92+UR76+0x43100], R11 ;  /* 0x0431000b5c007988 */ /* 0x0005ec000800044c */
[----:B------:R-:W0:Y:S08]  /*1e530*/  LDC R20, c[0x0][0x3b0] ;  /* 0x0000ec00ff147b82 */ /* 0x000e300000000800 */
[----:B--2---:R-:W2:Y:S08]  /*1e540*/  LDC R11, c[0x0][0x3b0] ;  /* 0x0000ec00ff0b7b82 */ /* 0x004eb00000000800 */
[----:B------:R-:W0:Y:S01]  /*1e550*/  LDC R21, c[0x0][0x3b0] ;  /* 0x0000ec00ff157b82 */ /* 0x000e220000000800 */
[----:B------:R-:W-:-:S02]  /*1e560*/  IMAD R8, R56, R8, RZ ;  /* 0x0000000838087224 */ /* 0x000fc400078e02ff */
[----:B---3--:R-:W-:Y:S02]  /*1e570*/  IMAD R9, R57, R9, RZ ;  /* 0x0000000939097224 */ /* 0x008fe400078e02ff */
[----:B----4-:R-:W-:Y:S02]  /*1e580*/  IMAD R10, R58, R10, RZ ;  /* 0x0000000a3a0a7224 */ /* 0x010fe400078e02ff */
[----:B--2---:R-:W-:Y:S02]  /*1e590*/  IMAD R11, R59, R11, RZ ;  /* 0x0000000b3b0b7224 */ /* 0x004fe400078e02ff */
[----:B------:R-:W-:Y:S02]  /*1e5a0*/  IMAD R26, R33, R26, RZ ;  /* 0x0000001a211a7224 */ /* 0x000fe400078e02ff */
[----:B------:R-:W2:Y:S01]  /*1e5b0*/  LDL.LU R33, [R1+0x3e8] ;  /* 0x0003e80001217983 */ /* 0x000ea20000300800 */
[----:B-1----:R-:W-:-:S03]  /*1e5c0*/  IMAD R27, R34, R27, RZ ;  /* 0x0000001b221b7224 */ /* 0x002fc600078e02ff */
[----:B------:R-:W3:Y:S01]  /*1e5d0*/  LDL.LU R34, [R1+0x3e4] ;  /* 0x0003e40001227983 */ /* 0x000ee20000300800 */
[----:B------:R-:W-:-:S03]  /*1e5e0*/  IMAD R28, R35, R28, RZ ;  /* 0x0000001c231c7224 */ /* 0x000fc600078e02ff */
[----:B------:R-:W4:Y:S01]  /*1e5f0*/  LDL.LU R35, [R1+0x3e0] ;  /* 0x0003e00001237983 */ /* 0x000f220000300800 */
[----:B0-----:R-:W-:-:S03]  /*1e600*/  IMAD R29, R36, R29, RZ ;  /* 0x0000001d241d7224 */ /* 0x001fc600078e02ff */
[----:B------:R-:W2:Y:S04]  /*1e610*/  LDL.LU R36, [R1+0x3ac] ;  /* 0x0003ac0001247983 */ /* 0x000ea80000300800 */
[----:B------:R-:W2:Y:S04]  /*1e620*/  LDL.LU R69, [R1+0x3a8] ;  /* 0x0003a80001457983 */ /* 0x000ea80000300800 */
[----:B------:R-:W2:Y:S04]  /*1e630*/  LDL.LU R91, [R1+0x3a4] ;  /* 0x0003a400015b7983 */ /* 0x000ea80000300800 */
[----:B------:R-:W2:Y:S04]  /*1e640*/  LDL.LU R56, [R1+0x3a0] ;  /* 0x0003a00001387983 */ /* 0x000ea80000300800 */
[----:B------:R-:W2:Y:S04]  /*1e650*/  LDL.LU R57, [R1+0x39c] ;  /* 0x00039c0001397983 */ /* 0x000ea80000300800 */
[----:B------:R-:W3:Y:S04]  /*1e660*/  LDL.LU R58, [R1+0x398] ;  /* 0x00039800013a7983 */ /* 0x000ee80000300800 */
[----:B------:R-:W4:Y:S01]  /*1e670*/  LDL.LU R59, [R1+0x394] ;  /* 0x00039400013b7983 */ /* 0x000f220000300800 */
[----:B------:R-:W-:-:S03]  /*1e680*/  IMAD R12, R60, R12, RZ ;  /* 0x0000000c3c0c7224 */ /* 0x000fc600078e02ff */
[----:B------:R-:W4:Y:S01]  /*1e690*/  LDL.LU R60, [R1+0x390] ;  /* 0x00039000013c7983 */ /* 0x000f220000300800 */
[----:B------:R-:W-:-:S03]  /*1e6a0*/  IMAD R13, R61, R13, RZ ;  /* 0x0000000d3d0d7224 */ /* 0x000fc600078e02ff */
[----:B------:R-:W4:Y:S01]  /*1e6b0*/  LDL.LU R61, [R1+0x38c] ;  /* 0x00038c00013d7983 */ /* 0x000f220000300800 */
[----:B------:R-:W-:-:S03]  /*1e6c0*/  IMAD R14, R62, R14, RZ ;  /* 0x0000000e3e0e7224 */ /* 0x000fc600078e02ff */
[----:B------:R-:W4:Y:S01]  /*1e6d0*/  LDL.LU R62, [R1+0x388] ;  /* 0x00038800013e7983 */ /* 0x000f220000300800 */
[----:B------:R-:W-:Y:S02]  /*1e6e0*/  IMAD R15, R63, R15, RZ ;  /* 0x0000000f3f0f7224 */ /* 0x000fe400078e02ff */
[----:B------:R-:W-:Y:S01]  /*1e6f0*/  IMAD R16, R64, R16, RZ ;  /* 0x0000001040107224 */ /* 0x000fe200078e02ff */
[----:B------:R-:W4:Y:S01]  /*1e700*/  LDL.LU R63, [R1+0x384] ;  /* 0x00038400013f7983 */ /* 0x000f220000300800 */
[----:B------:R-:W-:Y:S02]  /*1e710*/  IMAD R17, R65, R17, RZ ;  /* 0x0000001141117224 */ /* 0x000fe400078e02ff */
[----:B------:R-:W-:Y:S01]  /*1e720*/  IMAD R18, R66, R18, RZ ;  /* 0x0000001242127224 */ /* 0x000fe200078e02ff */
[----:B------:R-:W4:Y:S01]  /*1e730*/  LDL.LU R64, [R1+0x380] ;  /* 0x0003800001407983 */ /* 0x000f220000300800 */
[----:B------:R-:W-:-:S03]  /*1e740*/  IMAD R19, R67, R19, RZ ;  /* 0x0000001343137224 */ /* 0x000fc600078e02ff */
[----:B------:R-:W4:Y:S01]  /*1e750*/  LDL.LU R65, [R1+0x37c] ;  /* 0x00037c0001417983 */ /* 0x000f220000300800 */
[----:B------:R-:W-:-:S03]  /*1e760*/  IMAD R20, R68, R20, RZ ;  /* 0x0000001444147224 */ /* 0x000fc600078e02ff */
[----:B------:R-:W4:Y:S04]  /*1e770*/  LDL.LU R66, [R1+0x378] ;  /* 0x0003780001427983 */ /* 0x000f280000300800 */
[----:B------:R-:W4:Y:S04]  /*1e780*/  LDL.LU R67, [R1+0x374] ;  /* 0x0003740001437983 */ /* 0x000f280000300800 */
[----:B------:R-:W4:Y:S01]  /*1e790*/  LDL.LU R68, [R1+0x370] ;  /* 0x0003700001447983 */ /* 0x000f220000300800 */
[----:B------:R-:W-:Y:S02]  /*1e7a0*/  IMAD R23, R39, R23, RZ ;  /* 0x0000001727177224 */ /* 0x000fe400078e02ff */
[----:B------:R-:W2:Y:S01]  /*1e7b0*/  LDC R39, c[0x0][0x3b0] ;  /* 0x0000ec00ff277b82 */ /* 0x000ea20000000800 */
[----:B------:R-:W-:-:S02]  /*1e7c0*/  IMAD R30, R70, R30, RZ ;  /* 0x0000001e461e7224 */ /* 0x000fc400078e02ff */
[----:B------:R-:W-:Y:S01]  /*1e7d0*/  IMAD R31, R71, R31, RZ ;  /* 0x0000001f471f7224 */ /* 0x000fe200078e02ff */
[----:B------:R-:W4:Y:S01]  /*1e7e0*/  LDL.LU R70, [R1+0x36c] ;  /* 0x00036c0001467983 */ /* 0x000f220000300800 */
[----:B------:R-:W-:-:S03]  /*1e7f0*/  IMAD R24, R40, R24, RZ ;  /* 0x0000001828187224 */ /* 0x000fc600078e02ff */
[----:B------:R-:W4:Y:S01]  /*1e800*/  LDL.LU R71, [R1+0x368] ;  /* 0x0003680001477983 */ /* 0x000f220000300800 */
[----:B------:R-:W3:Y:S01]  /*1e810*/  LDC R40, c[0x0][0x3b0] ;  /* 0x0000ec00ff287b82 */ /* 0x000ee20000000800 */
[----:B------:R-:W-:-:S07]  /*1e820*/  IMAD R21, R37, R21, RZ ;  /* 0x0000001525157224 */ /* 0x000fce00078e02ff */
[----:B------:R-:W0:Y:S01]  /*1e830*/  LDC R37, c[0x0][0x3b0] ;  /* 0x0000ec00ff257b82 */ /* 0x000e220000000800 */
[----:B--2---:R-:W-:Y:S02]  /*1e840*/  IMAD R39, R57, R39, RZ ;  /* 0x0000002739277224 */ /* 0x004fe400078e02ff */
[----:B------:R-:W2:Y:S01]  /*1e850*/  LDL.LU R57, [R1+0x298] ;  /* 0x0002980001397983 */ /* 0x000ea20000300800 */
[----:B---3--:R-:W-:-:S03]  /*1e860*/  IMAD R40, R58, R40, RZ ;  /* 0x000000283a287224 */ /* 0x008fc600078e02ff */
[----:B------:R-:W3:Y:S01]  /*1e870*/  LDL.LU R58, [R1+0x294] ;  /* 0x00029400013a7983 */ /* 0x000ee20000300800 */
[----:B----4-:R-:W-:-:S03]  /*1e880*/  IMAD R41, R59, R41, RZ ;  /* 0x000000293b297224 */ /* 0x010fc600078e02ff */
[----:B------:R-:W4:Y:S01]  /*1e890*/  LDL.LU R59, [R1+0x290] ;  /* 0x00029000013b7983 */ /* 0x000f220000300800 */
[----:B------:R-:W-:-:S03]  /*1e8a0*/  IMAD R42, R60, R42, RZ ;  /* 0x0000002a3c2a7224 */ /* 0x000fc600078e02ff */
[----:B------:R-:W3:Y:S01]  /*1e8b0*/  LDL.LU R60, [R1+0x28c] ;  /* 0x00028c00013c7983 */ /* 0x000ee20000300800 */
        /* <DEDUP_REMOVED lines=8> */
[----:B0-----:R-:W-:-:S03]  /*1e940*/  IMAD R37, R91, R37, RZ ;  /* 0x000000255b257224 */ /* 0x001fc600078e02ff */
[----:B------:R-:W3:Y:S01]  /*1e950*/  LDL.LU R91, [R1+0x278] ;  /* 0x00027800015b7983 */ /* 0x000ee20000300800 */
[----:B------:R-:W-:-:S03]  /*1e960*/  IMAD R45, R63, R45, RZ ;  /* 0x0000002d3f2d7224 */ /* 0x000fc600078e02ff */
[----:B------:R-:W4:Y:S01]  /*1e970*/  LDL.LU R63, [R1+0x274] ;  /* 0x00027400013f7983 */ /* 0x000f220000300800 */
[----:B------:R-:W-:Y:S02]  /*1e980*/  IMAD R22, R38, R22, RZ ;  /* 0x0000001626167224 */ /* 0x000fe400078e02ff */
[----:B------:R-:W0:Y:S02]  /*1e990*/  LDC R38, c[0x0][0x3b0] ;  /* 0x0000ec00ff267b82 */ /* 0x000e240000000800 */
[----:B0-----:R-:W-:-:S06]  /*1e9a0*/  IMAD R38, R56, R38, RZ ;  /* 0x0000002638267224 */ /* 0x001fcc00078e02ff */
[----:B------:R-:W2:Y:S02]  /*1e9b0*/  LDC R56, c[0x0][0x3b0] ;  /* 0x0000ec00ff387b82 */ /* 0x000ea40000000800 */
[----:B--2---:R-:W-:-:S06]  /*1e9c0*/  IMAD R56, R57, R56, RZ ;  /* 0x0000003839387224 */ /* 0x004fcc00078e02ff */
[----:B------:R-:W3:Y:S02]  /*1e9d0*/  LDC R57, c[0x0][0x3b0] ;  /* 0x0000ec00ff397b82 */ /* 0x000ee40000000800 */
[----:B---3--:R-:W-:-:S06]  /*1e9e0*/  IMAD R57, R58, R57, RZ ;  /* 0x000000393a397224 */ /* 0x008fcc00078e02ff */
[----:B------:R-:W4:Y:S02]  /*1e9f0*/  LDC R58, c[0x0][0x3b0] ;  /* 0x0000ec00ff3a7b82 */ /* 0x000f240000000800 */
[----:B----4-:R-:W-:-:S06]  /*1ea00*/  IMAD R58, R59, R58, RZ ;  /* 0x0000003a3b3a7224 */ /* 0x010fcc00078e02ff */
[----:B------:R-:W0:Y:S02]  /*1ea10*/  LDC R59, c[0x0][0x3b0] ;  /* 0x0000ec00ff3b7b82 */ /* 0x000e240000000800 */
[----:B0-----:R-:W-:-:S06]  /*1ea20*/  IMAD R59, R60, R59, RZ ;  /* 0x0000003b3c3b7224 */ /* 0x001fcc00078e02ff */
        /* <DEDUP_REMOVED lines=10> */
[----:B------:R-:W0:Y:S01]  /*1ead0*/  LDC R91, c[0x0][0x3b0] ;  /* 0x0000ec00ff5b7b82 */ /* 0x000e220000000800 */
[----:B------:R-:W-:Y:S02]  /*1eae0*/  IMAD R47, R65, R47, RZ ;  /* 0x0000002f412f7224 */ /* 0x000fe400078e02ff */
[----:B------:R-:W-:-:S05]  /*1eaf0*/  IMAD R48, R66, R48, RZ ;  /* 0x0000003042307224 */ /* 0x000fca00078e02ff */
[----:B------:R-:W1:Y:S08]  /*1eb00*/  LDC R65, c[0x0][0x3b0] ;  /* 0x0000ec00ff417b82 */ /* 0x000e700000000800 */
[----:B------:R-:W2:Y:S01]  /*1eb10*/  LDC R66, c[0x0][0x3b0] ;  /* 0x0000ec00ff427b82 */ /* 0x000ea20000000800 */
[----:B0-----:R-:W-:-:S07]  /*1eb20*/  IMAD R91, R63, R91, RZ ;  /* 0x0000005b3f5b7224 */ /* 0x001fce00078e02ff */
[----:B------:R-:W0:Y:S01]  /*1eb30*/  LDC R63, c[0x0][0x3b0] ;  /* 0x0000ec00ff3f7b82 */ /* 0x000e220000000800 */
[----:B-1----:R-:W-:Y:S02]  /*1eb40*/  IMAD R81, R81, R65, RZ ;  /* 0x0000004151517224 */ /* 0x002fe400078e02ff */
[----:B--2---:R-:W-:Y:S02]  /*1eb50*/  IMAD R80, R80, R66, RZ ;  /* 0x0000004250507224 */ /* 0x004fe400078e02ff */
[----:B0-----:R-:W-:Y:S02]  /*1eb60*/  IMAD R78, R78, R63, RZ ;  /* 0x0000003f4e4e7224 */ /* 0x001fe400078e02ff */
[----:B------:R-:W2:Y:S04]  /*1eb70*/  LDL.LU R63, [R1+0x2a4] ;  /* 0x0002a400013f7983 */ /* 0x000ea80000300800 */
[----:B------:R-:W3:Y:S04]  /*1eb80*/  LDL.LU R65, [R1+0x2a0] ;  /* 0x0002a00001417983 */ /* 0x000ee80000300800 */
[----:B------:R-:W4:Y:S04]  /*1eb90*/  LDL.LU R66, [R1+0x29c] ;  /* 0x00029c0001427983 */ /* 0x000f280000300800 */
[----:B------:R-:W2:Y:S04]  /*1eba0*/  LDL.LU R90, [R1+0x29e8] ;  /* 0x0029e800015a7983 */ /* 0x000ea80000300800 */
[----:B------:R-:W4:Y:S04]  /*1ebb0*/  LDL.LU R6, [R1+0x29e4] ;  /* 0x0029e40001067983 */ /* 0x000f280000300800 */
[----:B------:R-:W4:Y:S01]  /*1ebc0*/  LDL.LU R7, [R1+0x29e0] ;  /* 0x0029e00001077983 */ /* 0x000f220000300800 */
[----:B------:R-:W-:-:S02]  /*1ebd0*/  IMAD R51, R70, R51, RZ ;  /* 0x0000003346337224 */ /* 0x000fc400078e02ff */
[----:B------:R-:W-:Y:S01]  /*1ebe0*/  IMAD R52, R71, R52, RZ ;  /* 0x0000003447347224 */ /* 0x000fe200078e02ff */
[----:B------:R-:W2:Y:S08]  /*1ebf0*/  LDC R70, c[0x0][0x3b0] ;  /* 0x0000ec00ff467b82 */ /* 0x000eb00000000800 */
[----:B------:R-:W0:Y:S02]  /*1ec00*/  LDC R71, c[0x0][0x3b0] ;  /* 0x0000ec00ff477b82 */ /* 0x000e240000000800 */
[----:B0-----:R-:W-:-:S02]  /*1ec10*/  IMAD R84, R84, R71, RZ ;  /* 0x0000004754547224 */ /* 0x001fc400078e02ff */
[----:B------:R-:W-:-:S04]  /*1ec20*/  IMAD R49, R67, R49, RZ ;  /* 0x0000003143317224 */ /* 0x000fc800078e02ff */
[----:B------:R-:W0:Y:S02]  /*1ec30*/  LDC R67, c[0x0][0x3b0] ;  /* 0x0000ec00ff437b82 */ /* 0x000e240000000800 */
[----:B0-----:R-:W-:-:S06]  /*1ec40*/  IMAD R75, R75, R67, RZ ;  /* 0x000000434b4b7224 */ /* 0x001fcc00078e02ff */
[----:B------:R-:W0:Y:S01]  /*1ec50*/  LDC R67, c[0x0][0x3b0] ;  /* 0x0000ec00ff437b82 */ /* 0x000e220000000800 */
[----:B--2---:R-:W-:Y:S02]  /*1ec60*/  IMAD R90, R90, R70, RZ ;  /* 0x000000465a5a7224 */ /* 0x004fe400078e02ff */
[----:B----4-:R-:W-:-:S05]  /*1ec70*/  IMAD.WIDE R70, R66, 0x2, R6 ;  /* 0x0000000242467825 */ /* 0x010fca00078e0206 */
[----:B------:R1:W-:Y:S04]  /*1ec80*/  STL.64 [R1+0x6a8], R70 ;  /* 0x0006a84601007387 */ /* 0x0003e80000100a00 */
[----:B-1----:R-:W2:Y:S01]  /*1ec90*/  LDL.LU.64 R70, [R1+0x29d8] ;  /* 0x0029d80001467983 */ /* 0x002ea20000300a00 */
[----:B0-----:R-:W-:Y:S02]  /*1eca0*/  IMAD R83, R83, R67, RZ ;  /* 0x0000004353537224 */ /* 0x001fe400078e02ff */
[----:B------:R-:W0:Y:S02]  /*1ecb0*/  LDC R67, c[0x0][0x3b0] ;  /* 0x0000ec00ff437b82 */ /* 0x000e240000000800 */
[----:B0-----:R-:W-:Y:S02]  /*1ecc0*/  IMAD R88, R88, R67, RZ ;  /* 0x0000004358587224 */ /* 0x001fe400078e02ff */
[----:B------:R-:W-:-:S05]  /*1ecd0*/  IMAD.WIDE R66, R66, 0x2, R4 ;  /* 0x0000000242427825 */ /* 0x000fca00078e0204 */
[----:B------:R3:W-:Y:S02]  /*1ece0*/  STL.64 [R1+0x6a0], R66 ;  /* 0x0006a04201007387 */ /* 0x0007e40000100a00 */
[----:B---3--:R-:W-:-:S05]  /*1ecf0*/  IMAD.WIDE R66, R65, 0x2, R6 ;  /* 0x0000000241427825 */ /* 0x008fca00078e0206 */
[----:B------:R0:W-:Y:S02]  /*1ed00*/  STL.64 [R1+0x698], R66 ;  /* 0x0006984201007387 */ /* 0x0001e40000100a00 */
[----:B0-----:R-:W-:-:S05]  /*1ed10*/  IMAD.WIDE R66, R65, 0x2, R4 ;  /* 0x0000000241427825 */ /* 0x001fca00078e0204 */
[----:B------:R0:W-:Y:S02]  /*1ed20*/  STL.64 [R1+0x690], R66 ;  /* 0x0006904201007387 */ /* 0x0001e40000100a00 */
[----:B0-----:R-:W-:-:S05]  /*1ed30*/  IMAD.WIDE R66, R63, 0x2, R6 ;  /* 0x000000023f427825 */ /* 0x001fca00078e0206 */
[----:B------:R0:W-:Y:S02]  /*1ed40*/  STL.64 [R1+0x688], R66 ;  /* 0x0006884201007387 */ /* 0x0001e40000100a00 */
[----:B0-----:R-:W-:-:S05]  /*1ed50*/  IMAD.WIDE R66, R63, 0x2, R4 ;  /* 0x000000023f427825 */ /* 0x001fca00078e0204 */
[----:B------:R0:W-:Y:S02]  /*1ed60*/  STL.64 [R1+0x680], R66 ;  /* 0x0006804201007387 */ /* 0x0001e40000100a00 */
[----:B0-----:R-:W-:-:S05]  /*1ed70*/  IMAD.WIDE R66, R93, 0x2, R6 ;  /* 0x000000025d427825 */ /* 0x001fca00078e0206 */
[----:B------:R0:W-:Y:S02]  /*1ed80*/  STL.64 [R1+0x678], R66 ;  /* 0x0006784201007387 */ /* 0x0001e40000100a00 */
[----:B0-----:R-:W-:Y:S02]  /*1ed90*/  IMAD.WIDE R66, R93, 0x2, R4 ;  /* 0x000000025d427825 */ /* 0x001fe400078e0204 */
[----:B------:R-:W3:Y:S04]  /*1eda0*/  LDL.LU R93, [R1+0x29d0] ;  /* 0x0029d000015d7983 */ /* 0x000ee80000300800 */
[----:B------:R2:W-:Y:S01]  /*1edb0*/  STL.64 [R1+0x670], R66 ;  /* 0x0006704201007387 */ /* 0x0005e20000100a00 */
[----:B------:R-:W-:Y:S02]  /*1edc0*/  IMAD R25, R32, R25, RZ ;  /* 0x0000001920197224 */ /* 0x000fe400078e02ff */
[----:B------:R-:W0:Y:S02]  /*1edd0*/  LDC R32, c[0x0][0x3b0] ;  /* 0x0000ec00ff207b82 */ /* 0x000e240000000800 */
[----:B0-----:R-:W-:-:S06]  /*1ede0*/  IMAD R32, R33, R32, RZ ;  /* 0x0000002021207224 */ /* 0x001fcc00078e02ff */
[----:B------:R-:W0:Y:S01]  /*1edf0*/  LDC R33, c[0x0][0x3b0] ;  /* 0x0000ec00ff217b82 */ /* 0x000e220000000800 */
[----:B--2---:R-:W-:-:S05]  /*1ee00*/  IMAD.WIDE R66, R71, 0x2, R6 ;  /* 0x0000000247427825 */ /* 0x004fca00078e0206 */
[----:B------:R1:W-:Y:S02]  /*1ee10*/  STL.64 [R1+0x668], R66 ;  /* 0x0006684201007387 */ /* 0x0003e40000100a00 */
[----:B-1----:R-:W-:Y:S02]  /*1ee20*/  IMAD.WIDE R66, R71, 0x2, R4 ;  /* 0x0000000247427825 */ /* 0x002fe400078e0204 */
[----:B------:R-:W2:Y:S04]  /*1ee30*/  LDL.LU R71, [R1+0x29cc] ;  /* 0x0029cc0001477983 */ /* 0x000ea80000300800 */
[----:B------:R1:W-:Y:S02]  /*1ee40*/  STL.64 [R1+0x660], R66 ;  /* 0x0006604201007387 */ /* 0x0003e40000100a00 */
[----:B-1----:R-:W-:-:S05]  /*1ee50*/  IMAD.WIDE R66, R70, 0x2, R6 ;  /* 0x0000000246427825 */ /* 0x002fca00078e0206 */
[----:B------:R1:W-:Y:S02]  /*1ee60*/  STL.64 [R1+0x628], R66 ;  /* 0x0006284201007387 */ /* 0x0003e40000100a00 */
[----:B-1----:R-:W-:Y:S02]  /*1ee70*/  IMAD.WIDE R66, R70, 0x2, R4 ;  /* 0x0000000246427825 */ /* 0x002fe400078e0204 */
[----:B------:R-:W4:Y:S04]  /*1ee80*/  LDL.LU R70, [R1+0x29c8] ;  /* 0x0029c80001467983 */ /* 0x000f280000300800 */
[----:B------:R1:W-:Y:S02]  /*1ee90*/  STL.64 [R1+0x620], R66 ;  /* 0x0006204201007387 */ /* 0x0003e40000100a00 */
[----:B-1----:R-:W-:-:S05]  /*1eea0*/  IMAD.WIDE R66, R73, 0x2, R6 ;  /* 0x0000000249427825 */ /* 0x002fca00078e0206 */
[----:B------:R1:W-:Y:S02]  /*1eeb0*/  STL.64 [R1+0x618], R66 ;  /* 0x0006184201007387 */ /* 0x0003e40000100a00 */
[----:B-1----:R-:W-:Y:S02]  /*1eec0*/  IMAD.WIDE R66, R73, 0x2, R4 ;  /* 0x0000000249427825 */ /* 0x002fe400078e0204 */
[----:B------:R-:W2:Y:S04]  /*1eed0*/  LDL.LU R73, [R1+0x29c4] ;  /* 0x0029c40001497983 */ /* 0x000ea80000300800 */
        /* <DEDUP_REMOVED lines=13> */
[----:B-1----:R-:W-:-:S05]  /*1efb0*/  IMAD.WIDE R66, R87, 0x2, R4 ;  /* 0x0000000257427825 */ /* 0x002fca00078e0204 */
[----:B------:R1:W-:Y:S02]  /*1efc0*/  STL.64 [R1+0x5e0], R66 ;  /* 0x0005e04201007387 */ /* 0x0003e40000100a00 */
[----:B-1----:R-:W-:-:S05]  /*1efd0*/  IMAD.WIDE R66, R86, 0x2, R6 ;  /* 0x0000000256427825 */ /* 0x002fca00078e0206 */
[----:B------:R1:W-:Y:S02]  /*1efe0*/  STL.64 [R1+0x5a8], R66 ;  /* 0x0005a84201007387 */ /* 0x0003e40000100a00 */
[----:B-1----:R-:W-:-:S04]  /*1eff0*/  IMAD.WIDE R66, R86, 0x2, R4 ;  /* 0x0000000256427825 */ /* 0x002fc800078e0204 */
[C---:B------:R-:W-:Y:S01]  /*1f000*/  IMAD.WIDE R86, R8.reuse, 0x2, R6 ;  /* 0x0000000208567825 */ /* 0x040fe200078e0206 */
[----:B------:R1:W-:Y:S04]  /*1f010*/  STL.64 [R1+0x5a0], R66 ;  /* 0x0005a04201007387 */ /* 0x0003e80000100a00 */
[----:B------:R0:W-:Y:S01]  /*1f020*/  STL.64 [R1+0x598], R86 ;  /* 0x0005985601007387 */ /* 0x0001e20000100a00 */
[----:B-1----:R-:W-:-:S04]  /*1f030*/  IMAD.WIDE R66, R8, 0x2, R4 ;  /* 0x0000000208427825 */ /* 0x002fc800078e0204 */
[C---:B0-----:R-:W-:Y:S01]  /*1f040*/  IMAD.WIDE R86, R9.reuse, 0x2, R6 ;  /* 0x0000000209567825 */ /* 0x041fe200078e0206 */
[----:B------:R0:W-:Y:S03]  /*1f050*/  STL.64 [R1+0x590], R66 ;  /* 0x0005904201007387 */ /* 0x0001e60000100a00 */
[----:B------:R-:W-:Y:S01]  /*1f060*/  IMAD.WIDE R8, R9, 0x2, R4 ;  /* 0x0000000209087825 */ /* 0x000fe200078e0204 */
[----:B------:R1:W-:Y:S04]  /*1f070*/  STL.64 [R1+0x588], R86 ;  /* 0x0005885601007387 */ /* 0x0003e80000100a00 */
[----:B------:R3:W-:Y:S01]  /*1f080*/  STL.64 [R1+0x580], R8 ;  /* 0x0005800801007387 */ /* 0x0007e20000100a00 */
[----:B0-----:R-:W-:-:S04]  /*1f090*/  IMAD.WIDE R66, R10, 0x2, R6 ;  /* 0x000000020a427825 */ /* 0x001fc800078e0206 */
[----:B-1----:R-:W-:Y:S01]  /*1f0a0*/  IMAD.WIDE R86, R10, 0x2, R4 ;  /* 0x000000020a567825 */ /* 0x002fe200078e0204 */
[----:B------:R0:W-:Y:S03]  /*1f0b0*/  STL.64 [R1+0x578], R66 ;  /* 0x0005784201007387 */ /* 0x0001e60000100a00 */
[C---:B---3--:R-:W-:Y:S01]  /*1f0c0*/  IMAD.WIDE R8, R11.reuse, 0x2, R6 ;  /* 0x000000020b087825 */ /* 0x048fe200078e0206 */
[----:B------:R-:W-:Y:S04]  /*1f0d0*/  STL.64 [R1+0x570], R86 ;  /* 0x0005705601007387 */ /* 0x000fe80000100a00 */
[----:B------:R1:W-:Y:S01]  /*1f0e0*/  STL.64 [R1+0x568], R8 ;  /* 0x0005680801007387 */ /* 0x0003e20000100a00 */
[----:B0-----:R-:W-:-:S04]  /*1f0f0*/  IMAD.WIDE R66, R11, 0x2, R4 ;  /* 0x000000020b427825 */ /* 0x001fc800078e0204 */
[C---:B------:R-:W-:Y:S01]  /*1f100*/  IMAD.WIDE R10, R12.reuse, 0x2, R6 ;  /* 0x000000020c0a7825 */ /* 0x040fe200078e0206 */
[----:B------:R0:W-:Y:S03]  /*1f110*/  STL.64 [R1+0x560], R66 ;  /* 0x0005604201007387 */ /* 0x0001e60000100a00 */
[----:B-1----:R-:W-:Y:S01]  /*1f120*/  IMAD.WIDE R8, R12, 0x2, R4 ;  /* 0x000000020c087825 */ /* 0x002fe200078e0204 */
[----:B------:R1:W-:Y:S04]  /*1f130*/  STL.64 [R1+0x528], R10 ;  /* 0x0005280a01007387 */ /* 0x0003e80000100a00 */
[----:B------:R3:W-:Y:S01]  /*1f140*/  STL.64 [R1+0x520], R8 ;  /* 0x0005200801007387 */ /* 0x0007e20000100a00 */
[----:B0-----:R-:W-:-:S04]  /*1f150*/  IMAD.WIDE R66, R13, 0x2, R6 ;  /* 0x000000020d427825 */ /* 0x001fc800078e0206 */
[----:B-1----:R-:W-:Y:S01]  /*1f160*/  IMAD.WIDE R10, R13, 0x2, R4 ;  /* 0x000000020d0a7825 */ /* 0x002fe200078e0204 */
[----:B------:R-:W-:Y:S03]  /*1f170*/  STL.64 [R1+0x518], R66 ;  /* 0x0005184201007387 */ /* 0x000fe60000100a00 */
[C---:B---3--:R-:W-:Y:S01]  /*1f180*/  IMAD.WIDE R8, R14.reuse, 0x2, R6 ;  /* 0x000000020e087825 */ /* 0x048fe200078e0206 */
[----:B------:R0:W-:Y:S03]  /*1f190*/  STL.64 [R1+0x510], R10 ;  /* 0x0005100a01007387 */ /* 0x0001e60000100a00 */
[----:B------:R-:W-:Y:S01]  /*1f1a0*/  IMAD.WIDE R12, R14, 0x2, R4 ;  /* 0x000000020e0c7825 */ /* 0x000fe200078e0204 */
[----:B------:R1:W-:Y:S04]  /*1f1b0*/  STL.64 [R1+0x508], R8 ;  /* 0x0005080801007387 */ /* 0x0003e80000100a00 */
[----:B------:R3:W-:Y:S01]  /*1f1c0*/  STL.64 [R1+0x500], R12 ;  /* 0x0005000c01007387 */ /* 0x0007e20000100a00 */
[----:B0-----:R-:W-:-:S04]  /*1f1d0*/  IMAD.WIDE R10, R15, 0x2, R6 ;  /* 0x000000020f0a7825 */ /* 0x001fc800078e0206 */
[----:B-1----:R-:W-:Y:S01]  /*1f1e0*/  IMAD.WIDE R8, R15, 0x2, R4 ;  /* 0x000000020f087825 */ /* 0x002fe200078e0204 */
[----:B------:R0:W-:Y:S03]  /*1f1f0*/  STL.64 [R1+0x4f8], R10 ;  /* 0x0004f80a01007387 */ /* 0x0001e60000100a00 */
[----:B---3--:R-:W-:Y:S01]  /*1f200*/  IMAD.WIDE R12, R16, 0x2, R6 ;  /* 0x00000002100c7825 */ /* 0x008fe200078e0206 */
[----:B------:R1:W-:Y:S03]  /*1f210*/  STL.64 [R1+0x4f0], R8 ;  /* 0x0004f00801007387 */ /* 0x0003e60000100a00 */
[----:B------:R-:W-:Y:S01]  /*1f220*/  IMAD R33, R34, R33, RZ ;  /* 0x0000002122217224 */ /* 0x000fe200078e02ff */
[----:B------:R3:W-:Y:S01]  /*1f230*/  STL.64 [R1+0x4e8], R12 ;  /* 0x0004e80c01007387 */ /* 0x0007e20000100a00 */
[----:B------:R-:W4:Y:S01]  /*1f240*/  LDC R34, c[0x0][0x3b0] ;  /* 0x0000ec00ff227b82 */ /* 0x000f220000000800 */
[----:B0-----:R-:W-:-:S04]  /*1f250*/  IMAD.WIDE R10, R16, 0x2, R4 ;  /* 0x00000002100a7825 */ /* 0x001fc800078e0204 */
[C---:B-1----:R-:W-:Y:S01]  /*1f260*/  IMAD.WIDE R8, R17.reuse, 0x2, R6 ;  /* 0x0000000211087825 */ /* 0x042fe200078e0206 */
[----:B------:R0:W-:Y:S03]  /*1f270*/  STL.64 [R1+0x4e0], R10 ;  /* 0x0004e00a01007387 */ /* 0x0001e60000100a00 */
[----:B---3--:R-:W-:Y:S01]  /*1f280*/  IMAD.WIDE R12, R17, 0x2, R4 ;  /* 0x00000002110c7825 */ /* 0x008fe200078e0204 */
[----:B------:R1:W-:Y:S04]  /*1f290*/  STL.64 [R1+0x4a8], R8 ;  /* 0x0004a80801007387 */ /* 0x0003e80000100a00 */
[----:B------:R3:W-:Y:S01]  /*1f2a0*/  STL.64 [R1+0x4a0], R12 ;  /* 0x0004a00c01007387 */ /* 0x0007e20000100a00 */
[----:B0-----:R-:W-:-:S04]  /*1f2b0*/  IMAD.WIDE R10, R18, 0x2, R6 ;  /* 0x00000002120a7825 */ /* 0x001fc800078e0206 */
[----:B-1----:R-:W-:Y:S01]  /*1f2c0*/  IMAD.WIDE R8, R18, 0x2, R4 ;  /* 0x0000000212087825 */ /* 0x002fe200078e0204 */
[----:B------:R0:W-:Y:S03]  /*1f2d0*/  STL.64 [R1+0x498], R10 ;  /* 0x0004980a01007387 */ /* 0x0001e60000100a00 */
[C---:B---3--:R-:W-:Y:S01]  /*1f2e0*/  IMAD.WIDE R12, R19.reuse, 0x2, R6 ;  /* 0x00000002130c7825 */ /* 0x048fe200078e0206 */
[----:B------:R1:W-:Y:S04]  /*1f2f0*/  STL.64 [R1+0x490], R8 ;  /* 0x0004900801007387 */ /* 0x0003e80000100a00 */
[----:B------:R3:W-:Y:S01]  /*1f300*/  STL.64 [R1+0x488], R12 ;  /* 0x0004880c01007387 */ /* 0x0007e20000100a00 */
        /* <DEDUP_REMOVED lines=10> */
[----:B------:R1:W-:Y:S03]  /*1f3b0*/  STL.64 [R1+0x460], R8 ;  /* 0x0004600801007387 */ /* 0x0003e60000100a00 */
[----:B----4-:R-:W-:Y:S01]  /*1f3c0*/  IMAD R34, R35, R34, RZ ;  /* 0x0000002223227224 */ /* 0x010fe200078e02ff */
        /* <DEDUP_REMOVED lines=23> */
[----:B---3--:R-:W-:Y:S01]  /*1f540*/  IMAD.WIDE R12, R28, 0x2, R6 ;  /* 0x000000021c0c7825 */ /* 0x008fe200078e0206 */
        /* <DEDUP_REMOVED lines=11> */
[--C-:B-1----:R-:W-:Y:S01]  /*1f600*/  IMAD.WIDE R8, R30, 0x2, R4.reuse ;  /* 0x000000021e087825 */ /* 0x102fe200078e0204 */
[----:B------:R0:W-:Y:S03]  /*1f610*/  STL.64 [R1+0x378], R10 ;  /* 0x0003780a01007387 */ /* 0x0001e60000100a00 */
[C---:B---3--:R-:W-:Y:S01]  /*1f620*/  IMAD.WIDE R12, R31.reuse, 0x2, R4 ;  /* 0x000000021f0c7825 */ /* 0x048fe200078e0204 */
[----:B------:R1:W-:Y:S03]  /*1f630*/  STL.64 [R1+0x370], R8 ;  /* 0x0003700801007387 */ /* 0x0003e60000100a00 */
[--C-:B------:R-:W-:Y:S01]  /*1f640*/  IMAD.WIDE R86, R31, 0x2, R6.reuse ;  /* 0x000000021f567825 */ /* 0x100fe200078e0206 */
[----:B------:R3:W-:Y:S03]  /*1f650*/  STL.64 [R1+0x360], R12 ;  /* 0x0003600c01007387 */ /* 0x0007e60000100a00 */
[C---:B0-----:R-:W-:Y:S01]  /*1f660*/  IMAD.WIDE R10, R32.reuse, 0x2, R6 ;  /* 0x00000002200a7825 */ /* 0x041fe200078e0206 */
[----:B------:R-:W-:Y:S03]  /*1f670*/  STL.64 [R1+0x368], R86 ;  /* 0x0003685601007387 */ /* 0x000fe60000100a00 */
[--C-:B-1----:R-:W-:Y:S01]  /*1f680*/  IMAD.WIDE R8, R32, 0x2, R4.reuse ;  /* 0x0000000220087825 */ /* 0x102fe200078e0204 */
[----:B------:R0:W-:Y:S04]  /*1f690*/  STL.64 [R1+0x328], R10 ;  /* 0x0003280a01007387 */ /* 0x0001e80000100a00 */
[----:B------:R-:W-:Y:S01]  /*1f6a0*/  STL.64 [R1+0x2678], R86 ;  /* 0x0026785601007387 */ /* 0x000fe20000100a00 */
[----:B---3--:R-:W-:-:S03]  /*1f6b0*/  IMAD.WIDE R12, R33, 0x2, R4 ;  /* 0x00000002210c7825 */ /* 0x008fc600078e0204 */
[----:B------:R1:W-:Y:S01]  /*1f6c0*/  STL.64 [R1+0x320], R8 ;  /* 0x0003200801007387 */ /* 0x0003e20000100a00 */
[----:B0-----:R-:W-:-:S04]  /*1f6d0*/  IMAD.WIDE R10, R34, 0x2, R6 ;  /* 0x00000002220a7825 */ /* 0x001fc800078e0206 */
[----:B-1----:R-:W-:-:S05]  /*1f6e0*/  IMAD.WIDE R8, R33, 0x2, R6 ;  /* 0x0000000221087825 */ /* 0x002fca00078e0206 */
[----:B------:R0:W-:Y:S01]  /*1f6f0*/  STL.64 [R1+0x318], R8 ;  /* 0x0003180801007387 */ /* 0x0001e20000100a00 */
[----:B----4-:R-:W-:Y:S02]  /*1f700*/  IMAD R36, R69, R36, RZ ;  /* 0x0000002445247224 */ /* 0x010fe400078e02ff */
[----:B------:R-:W1:Y:S01]  /*1f710*/  LDC R69, c[0x0][0x3b0] ;  /* 0x0000ec00ff457b82 */ /* 0x000e620000000800 */
[----:B------:R3:W-:Y:S04]  /*1f720*/  STL.64 [R1+0x310], R12 ;  /* 0x0003100c01007387 */ /* 0x0007e80000100a00 */
[----:B------:R4:W-:Y:S01]  /*1f730*/  STL.64 [R1+0x308], R10 ;  /* 0x0003080a01007387 */ /* 0x0009e20000100a00 */
[----:B0-----:R-:W-:-:S04]  /*1f740*/  IMAD.WIDE R8, R34, 0x2, R4 ;  /* 0x0000000222087825 */ /* 0x001fc800078e0204 */
[C---:B---3--:R-:W-:Y:S01]  /*1f750*/  IMAD.WIDE R12, R35.reuse, 0x2, R6 ;  /* 0x00000002230c7825 */ /* 0x048fe200078e0206 */
[----:B------:R0:W-:Y:S03]  /*1f760*/  STL.64 [R1+0x2f8], R8 ;  /* 0x0002f80801007387 */ /* 0x0001e60000100a00 */
[----:B----4-:R-:W-:Y:S01]  /*1f770*/  IMAD.WIDE R10, R35, 0x2, R4 ;  /* 0x00000002230a7825 */ /* 0x010fe200078e0204 */
[----:B------:R3:W-:Y:S04]  /*1f780*/  STL.64 [R1+0x2f0], R12 ;  /* 0x0002f00c01007387 */ /* 0x0007e80000100a00 */
[----:B------:R4:W-:Y:S01]  /*1f790*/  STL.64 [R1+0x2e8], R10 ;  /* 0x0002e80a01007387 */ /* 0x0009e20000100a00 */
[----:B0-----:R-:W-:-:S04]  /*1f7a0*/  IMAD.WIDE R8, R36, 0x2, R6 ;  /* 0x0000000224087825 */ /* 0x001fc800078e0206 */
[----:B---3--:R-:W-:Y:S01]  /*1f7b0*/  IMAD.WIDE R12, R36, 0x2, R4 ;  /* 0x00000002240c7825 */ /* 0x008fe200078e0204 */
[----:B------:R0:W-:Y:S03]  /*1f7c0*/  STL.64 [R1+0x2e0], R8 ;  /* 0x0002e00801007387 */ /* 0x0001e60000100a00 */
[C---:B----4-:R-:W-:Y:S01]  /*1f7d0*/  IMAD.WIDE R10, R37.reuse, 0x2, R6 ;  /* 0x00000002250a7825 */ /* 0x050fe200078e0206 */
        /* <DEDUP_REMOVED lines=48> */
[----:B------:R3:W-:Y:S03]  /*1fae0*/  STL.64 [R1+0x188], R12 ;  /* 0x0001880c01007387 */ /* 0x0007e60000100a00 */
[----:B-1----:R-:W-:Y:S02]  /*1faf0*/  IMAD R74, R74, R69, RZ ;  /* 0x000000454a4a7224 */ /* 0x002fe400078e02ff */
[----:B------:R-:W1:Y:S01]  /*1fb00*/  LDC R69, c[0x0][0x3b0] ;  /* 0x0000ec00ff457b82 */ /* 0x000e620000000800 */
[----:B0-----:R-:W-:Y:S01]  /*1fb10*/  IMAD.WIDE R8, R49, 0x2, R4 ;  /* 0x0000000231087825 */ /* 0x001fe200078e0204 */
[----:B------:R0:W-:Y:S03]  /*1fb20*/  STL.64 [R1+0x180], R10 ;  /* 0x0001800a01007387 */ /* 0x0001e60000100a00 */
[C---:B---3--:R-:W-:Y:S01]  /*1fb30*/  IMAD.WIDE R12, R50.reuse, 0x2, R6 ;  /* 0x00000002320c7825 */ /* 0x048fe200078e0206 */
        /* <DEDUP_REMOVED lines=18> */
[----:B------:R3:W-:Y:S03]  /*1fc60*/  STL.64 [R1+0x100], R8 ;  /* 0x0001000801007387 */ /* 0x0007e60000100a00 */
[----:B-1----:R-:W-:Y:S01]  /*1fc70*/  IMAD R76, R76, R69, RZ ;  /* 0x000000454c4c7224 */ /* 0x002fe200078e02ff */
[----:B------:R1:W-:Y:S01]  /*1fc80*/  STL.64 [R1+0xf8], R12 ;  /* 0x0000f80c01007387 */ /* 0x0003e20000100a00 */
[----:B------:R-:W4:Y:S01]  /*1fc90*/  LDC R69, c[0x0][0x3b0] ;  /* 0x0000ec00ff457b82 */ /* 0x000f220000000800 */
[----:B0-----:R-:W-:-:S04]  /*1fca0*/  IMAD.WIDE R10, R55, 0x2, R6 ;  /* 0x00000002370a7825 */ /* 0x001fc800078e0206 */
[----:B---3--:R-:W-:Y:S01]  /*1fcb0*/  IMAD.WIDE R8, R55, 0x2, R4 ;  /* 0x0000000237087825 */ /* 0x008fe200078e0204 */
[----:B------:R0:W-:Y:S03]  /*1fcc0*/  STL.64 [R1+0xf0], R10 ;  /* 0x0000f00a01007387 */ /* 0x0001e60000100a00 */
[C---:B-1----:R-:W-:Y:S01]  /*1fcd0*/  IMAD.WIDE R12, R56.reuse, 0x2, R6 ;  /* 0x00000002380c7825 */ /* 0x042fe200078e0206 */
        /* <DEDUP_REMOVED lines=15> */
[C-C-:B-1----:R-:W-:Y:S01]  /*1fdd0*/  IMAD.WIDE R8, R60.reuse, 0x2, R6.reuse ;  /* 0x000000023c087825 */ /* 0x142fe200078e0206 */
[----:B------:R0:W-:Y:S03]  /*1fde0*/  STL.64 [R1+0x78], R10 ;  /* 0x0000780a01007387 */ /* 0x0001e60000100a00 */
[C---:B---3--:R-:W-:Y:S01]  /*1fdf0*/  IMAD.WIDE R12, R61.reuse, 0x2, R6 ;  /* 0x000000023d0c7825 */ /* 0x048fe200078e0206 */
[----:B------:R1:W-:Y:S03]  /*1fe00*/  STL.64 [R1+0x70], R8 ;  /* 0x0000700801007387 */ /* 0x0003e60000100a00 */
[--C-:B------:R-:W-:Y:S01]  /*1fe10*/  IMAD.WIDE R86, R60, 0x2, R4.reuse ;  /* 0x000000023c567825 */ /* 0x100fe200078e0204 */
[----:B------:R3:W-:Y:S03]  /*1fe20*/  STL.64 [R1+0x60], R12 ;  /* 0x0000600c01007387 */ /* 0x0007e60000100a00 */
[----:B0-----:R-:W-:Y:S01]  /*1fe30*/  IMAD.WIDE R10, R61, 0x2, R4 ;  /* 0x000000023d0a7825 */ /* 0x001fe200078e0204 */
[----:B------:R-:W-:Y:S03]  /*1fe40*/  STL.64 [R1+0x68], R86 ;  /* 0x0000685601007387 */ /* 0x000fe60000100a00 */
[----:B----4-:R-:W-:-:S02]  /*1fe50*/  IMAD R89, R89, R69, RZ ;  /* 0x0000004559597224 */ /* 0x010fc400078e02ff */
[--C-:B-1----:R-:W-:Y:S01]  /*1fe60*/  IMAD.WIDE R8, R62, 0x2, R6.reuse ;  /* 0x000000023e087825 */ /* 0x102fe200078e0206 */
[----:B------:R0:W-:Y:S03]  /*1fe70*/  STL.64 [R1+0x58], R10 ;  /* 0x0000580a01007387 */ /* 0x0001e60000100a00 */
[C---:B---3--:R-:W-:Y:S01]  /*1fe80*/  IMAD.WIDE R12, R68.reuse, 0x2, R6 ;  /* 0x00000002440c7825 */ /* 0x048fe200078e0206 */
[----:B------:R-:W-:Y:S03]  /*1fe90*/  STL [R1+0x26dc], R86 ;  /* 0x0026dc5601007387 */ /* 0x000fe60000100800 */
[--C-:B------:R-:W-:Y:S01]  /*1fea0*/  IMAD.WIDE R68, R68, 0x2, R4.reuse ;  /* 0x0000000244447825 */ /* 0x100fe200078e0204 */
[----:B------:R-:W-:Y:S03]  /*1feb0*/  STL [R1+0x26d8], R87 ;  /* 0x0026d85701007387 */ /* 0x000fe60000100800 */
[----:B0-----:R-:W-:Y:S01]  /*1fec0*/  IMAD.WIDE R10, R62, 0x2, R4 ;  /* 0x000000023e0a7825 */ /* 0x001fe200078e0204 */
[----:B------:R-:W-:Y:S03]  /*1fed0*/  STL.64 [R1+0x30], R8 ;  /* 0x0000300801007387 */ /* 0x000fe60000100a00 */
[C---:B------:R-:W-:Y:S01]  /*1fee0*/  IMAD.WIDE R66, R64.reuse, 0x2, R6 ;  /* 0x0000000240427825 */ /* 0x040fe200078e0206 */
[----:B------:R-:W-:Y:S03]  /*1fef0*/  STL [R1+0x2848], R68 ;  /* 0x0028484401007387 */ /* 0x000fe60000100800 */
[----:B------:R-:W-:Y:S01]  /*1ff00*/  IMAD.WIDE R64, R64, 0x2, R4 ;  /* 0x0000000240407825 */ /* 0x000fe200078e0204 */
[----:B------:R-:W-:Y:S03]  /*1ff10*/  STL.64 [R1+0x20], R12 ;  /* 0x0000200c01007387 */ /* 0x000fe60000100a00 */
[C---:B------:R-:W-:Y:S01]  /*1ff20*/  IMAD.WIDE R62, R91.reuse, 0x2, R6 ;  /* 0x000000025b3e7825 */ /* 0x040fe200078e0206 */
[----:B------:R-:W-:Y:S04]  /*1ff30*/  STL.64 [R1+0x28], R10 ;  /* 0x0000280a01007387 */ /* 0x000fe80000100a00 */
[----:B------:R-:W-:Y:S01]  /*1ff40*/  STL [R1+0x2844], R69 ;  /* 0x0028444501007387 */ /* 0x000fe20000100800 */
[----:B------:R-:W-:-:S03]  /*1ff50*/  IMAD.WIDE R60, R91, 0x2, R4 ;  /* 0x000000025b3c7825 */ /* 0x000fc600078e0204 */
[----:B------:R-:W-:Y:S01]  /*1ff60*/  STL [R1+0x2784], R66 ;  /* 0x0027844201007387 */ /* 0x000fe20000100800 */
[----:B------:R-:W-:-:S03]  /*1ff70*/  IMAD.WIDE R58, R78, 0x2, R6 ;  /* 0x000000024e3a7825 */ /* 0x000fc600078e0206 */
[----:B------:R-:W-:Y:S04]  /*1ff80*/  STL [R1+0x2780], R67 ;  /* 0x0027804301007387 */ /* 0x000fe80000100800 */
        /* <DEDUP_REMOVED lines=12> */
[----:B------:R-:W3:Y:S04]  /*20050*/  LDL.LU R78, [R1+0x29b8] ;  /* 0x0029b800014e7983 */ /* 0x000ee80000300800 */
[----:B------:R-:W-:Y:S01]  /*20060*/  STL [R1+0x26fc], R56 ;  /* 0x0026fc3801007387 */ /* 0x000fe20000100800 */
[----:B------:R-:W-:-:S03]  /*20070*/  IMAD.WIDE R50, R80, 0x2, R6 ;  /* 0x0000000250327825 */ /* 0x000fc600078e0206 */
[----:B------:R-:W-:Y:S01]  /*20080*/  STL [R1+0x26f8], R57 ;  /* 0x0026f83901007387 */ /* 0x000fe20000100800 */
[----:B------:R-:W-:-:S03]  /*20090*/  IMAD.WIDE R48, R80, 0x2, R4 ;  /* 0x0000000250307825 */ /* 0x000fc600078e0204 */
[----:B------:R0:W-:Y:S01]  /*200a0*/  STL.64 [R1+0x2680], R54 ;  /* 0x0026803601007387 */ /* 0x0001e20000100a00 */
[----:B------:R-:W-:-:S03]  /*200b0*/  IMAD.WIDE R44, R75, 0x2, R4 ;  /* 0x000000024b2c7825 */ /* 0x000fc600078e0204 */
[----:B------:R-:W4:Y:S01]  /*200c0*/  LDL.LU R81, [R1+0x29b4] ;  /* 0x0029b40001517983 */ /* 0x000f220000300800 */
[----:B------:R-:W-:-:S03]  /*200d0*/  IMAD.WIDE R42, R74, 0x2, R6 ;  /* 0x000000024a2a7825 */ /* 0x000fc600078e0206 */
[----:B------:R-:W-:Y:S04]  /*200e0*/  STL.64 [R1+0x2688], R52 ;  /* 0x0026883401007387 */ /* 0x000fe80000100a00 */
[----:B------:R-:W2:Y:S01]  /*200f0*/  LDL.LU R80, [R1+0x29b0] ;  /* 0x0029b00001507983 */ /* 0x000ea20000300800 */
[----:B------:R-:W-:-:S03]  /*20100*/  IMAD.WIDE R40, R74, 0x2, R4 ;  /* 0x000000024a287825 */ /* 0x000fc600078e0204 */
[----:B------:R-:W-:Y:S01]  /*20110*/  STL [R1+0x2850], R46 ;  /* 0x0028502e01007387 */ /* 0x000fe20000100800 */
[----:B------:R-:W-:-:S03]  /*20120*/  IMAD.WIDE R38, R77, 0x2, R6 ;  /* 0x000000024d267825 */ /* 0x000fc600078e0206 */
[----:B------:R-:W-:Y:S04]  /*20130*/  STL [R1+0x284c], R47 ;  /* 0x00284c2f01007387 */ /* 0x000fe80000100800 */
[----:B------:R-:W2:Y:S04]  /*20140*/  LDL.LU R75, [R1+0x29ac] ;  /* 0x0029ac00014b7983 */ /* 0x000ea80000300800 */
[----:B------:R-:W-:Y:S01]  /*20150*/  STL [R1+0x2858], R44 ;  /* 0x0028582c01007387 */ /* 0x000fe20000100800 */
[----:B------:R-:W-:-:S03]  /*20160*/  IMAD.WIDE R36, R77, 0x2, R4 ;  /* 0x000000024d247825 */ /* 0x000fc600078e0204 */
[----:B------:R-:W-:Y:S01]  /*20170*/  STL [R1+0x2854], R45 ;  /* 0x0028542d01007387 */ /* 0x000fe20000100800 */
[----:B------:R-:W-:-:S03]  /*20180*/  IMAD.WIDE R34, R76, 0x2, R6 ;  /* 0x000000024c227825 */ /* 0x000fc600078e0206 */
[----:B------:R-:W-:Y:S04]  /*20190*/  STL [R1+0x2798], R42 ;  /* 0x0027982a01007387 */ /* 0x000fe80000100800 */
[----:B------:R-:W-:Y:S01]  /*201a0*/  STL [R1+0x278c], R43 ;  /* 0x00278c2b01007387 */ /* 0x000fe20000100800 */
[----:B------:R-:W-:-:S03]  /*201b0*/  IMAD.WIDE R32, R76, 0x2, R4 ;  /* 0x000000024c207825 */ /* 0x000fc600078e0204 */
[----:B------:R-:W2:Y:S04]  /*201c0*/  LDL.LU R74, [R1+0x29a8] ;  /* 0x0029a800014a7983 */ /* 0x000ea80000300800 */
[----:B------:R1:W-:Y:S01]  /*201d0*/  STL.64 [R1+0x2790], R40 ;  /* 0x0027902801007387 */ /* 0x0003e20000100a00 */
[----:B------:R-:W-:-:S03]  /*201e0*/  IMAD.WIDE R30, R83, 0x2, R6 ;  /* 0x00000002531e7825 */ /* 0x000fc600078e0206 */
[----:B------:R-:W-:Y:S04]  /*201f0*/  STL [R1+0x2710], R38 ;  /* 0x0027102601007387 */ /* 0x000fe80000100800 */
[----:B------:R-:W-:Y:S01]  /*20200*/  STL [R1+0x2700], R39 ;  /* 0x0027002701007387 */ /* 0x000fe20000100800 */
[----:B------:R-:W-:-:S03]  /*20210*/  IMAD.WIDE R28, R83, 0x2, R4 ;  /* 0x00000002531c7825 */ /* 0x000fc600078e0204 */
[----:B------:R-:W2:Y:S04]  /*20220*/  LDL.LU R77, [R1+0x29a4] ;  /* 0x0029a400014d7983 */ /* 0x000ea80000300800 */
[----:B------:R-:W-:Y:S01]  /*20230*/  STL.64 [R1+0x2708], R36 ;  /* 0x0027082401007387 */ /* 0x000fe20000100a00 */
[----:B------:R-:W-:-:S03]  /*20240*/  IMAD.WIDE R22, R85, 0x2, R6 ;  /* 0x0000000255167825 */ /* 0x000fc600078e0206 */
[----:B------:R-:W-:Y:S04]  /*20250*/  STL.64 [R1+0x2718], R34 ;  /* 0x0027182201007387 */ /* 0x000fe80000100a00 */
[----:B------:R-:W2:Y:S04]  /*20260*/  LDL.LU R76, [R1+0x29a0] ;  /* 0x0029a000014c7983 */ /* 0x000ea80000300800 */
[----:B------:R-:W-:Y:S01]  /*20270*/  STL [R1+0x2730], R32 ;  /* 0x0027302001007387 */ /* 0x000fe20000100800 */
[----:B------:R-:W-:-:S03]  /*20280*/  IMAD.WIDE R26, R82, 0x2, R6 ;  /* 0x00000002521a7825 */ /* 0x000fc600078e0206 */
[----:B------:R-:W-:Y:S01]  /*20290*/  STL [R1+0x2720], R33 ;  /* 0x0027202101007387 */ /* 0x000fe20000100800 */
[----:B------:R-:W-:-:S03]  /*202a0*/  IMAD.WIDE R24, R82, 0x2, R4 ;  /* 0x0000000252187825 */ /* 0x000fc600078e0204 */
[----:B------:R-:W-:Y:S01]  /*202b0*/  STL.64 [R1+0x2690], R30 ;  /* 0x0026901e01007387 */ /* 0x000fe20000100a00 */
[----:B------:R-:W-:-:S03]  /*202c0*/  IMAD.WIDE R20, R85, 0x2, R4 ;  /* 0x0000000255147825 */ /* 0x000fc600078e0204 */
[----:B------:R-:W2:Y:S01]  /*202d0*/  LDL.LU R83, [R1+0x299c] ;  /* 0x00299c0001537983 */ /* 0x000ea20000300800 */
[----:B------:R-:W-:-:S03]  /*202e0*/  IMAD.WIDE R18, R89, 0x2, R6 ;  /* 0x0000000259127825 */ /* 0x000fc600078e0206 */
[----:B------:R-:W-:Y:S01]  /*202f0*/  STL.64 [R1+0x2698], R28 ;  /* 0x0026981c01007387 */ /* 0x000fe20000100a00 */
[----:B------:R-:W-:-:S03]  /*20300*/  IMAD.WIDE R16, R89, 0x2, R4 ;  /* 0x0000000259107825 */ /* 0x000fc600078e0204 */
[----:B------:R-:W2:Y:S01]  /*20310*/  LDL.LU R82, [R1+0x2998] ;  /* 0x0029980001527983 */ /* 0x000ea20000300800 */
[----:B------:R-:W-:-:S03]  /*20320*/  IMAD.WIDE R14, R88, 0x2, R6 ;  /* 0x00000002580e7825 */ /* 0x000fc600078e0206 */
[----:B------:R-:W-:Y:S04]  /*20330*/  STL [R1+0x2860], R22 ;  /* 0x0028601601007387 */ /* 0x000fe80000100800 */
[----:B------:R-:W-:Y:S01]  /*20340*/  STL [R1+0x285c], R23 ;  /* 0x00285c1701007387 */ /* 0x000fe20000100800 */
[----:B0-----:R-:W-:-:S03]  /*20350*/  IMAD.MOV.U32 R54, RZ, RZ, R10 ;  /* 0x000000ffff367224 */ /* 0x001fc600078e000a */
[----:B------:R-:W2:Y:S01]  /*20360*/  LDL.LU R85, [R1+0x2994] ;  /* 0x0029940001557983 */ /* 0x000ea20000300800 */
[----:B------:R-:W-:-:S03]  /*20370*/  IMAD.MOV.U32 R55, RZ, RZ, R11 ;  /* 0x000000ffff377224 */ /* 0x000fc600078e000b */
[----:B------:R-:W-:Y:S01]  /*20380*/  STL.64 [R1+0x2868], R20 ;  /* 0x0028681401007387 */ /* 0x000fe20000100a00 */
[----:B------:R-:W-:-:S03]  /*20390*/  IMAD.WIDE R12, R88, 0x2, R4 ;  /* 0x00000002580c7825 */ /* 0x000fc600078e0204 */
[----:B------:R-:W-:Y:S01]  /*203a0*/  STL.64 [R1+0x27a0], R18 ;  /* 0x0027a01201007387 */ /* 0x000fe20000100a00 */
[----:B------:R-:W-:-:S03]  /*203b0*/  IMAD.WIDE R10, R84, 0x2, R6 ;  /* 0x00000002540a7825 */ /* 0x000fc600078e0206 */
[----:B------:R-:W2:Y:S01]  /*203c0*/  LDL.LU R89, [R1+0x2990] ;  /* 0x0029900001597983 */ /* 0x000ea20000300800 */
[----:B-1----:R-:W-:-:S03]  /*203d0*/  IMAD.MOV.U32 R40, RZ, RZ, R8 ;  /* 0x000000ffff287224 */ /* 0x002fc600078e0008 */
[----:B------:R-:W-:Y:S01]  /*203e0*/  STL [R1+0x27b8], R16 ;  /* 0x0027b81001007387 */ /* 0x000fe20000100800 */
[----:B------:R-:W-:-:S03]  /*203f0*/  IMAD.MOV.U32 R41, RZ, RZ, R9 ;  /* 0x000000ffff297224 */ /* 0x000fc600078e0009 */
[----:B------:R-:W-:Y:S01]  /*20400*/  STL [R1+0x27a8], R17 ;  /* 0x0027a81101007387 */ /* 0x000fe20000100800 */
[----:B------:R-:W-:-:S03]  /*20410*/  IMAD.WIDE R8, R84, 0x2, R4 ;  /* 0x0000000254087825 */ /* 0x000fc600078e0204 */
[----:B------:R-:W-:Y:S01]  /*20420*/  STL.64 [R1+0x2728], R14 ;  /* 0x0027280e01007387 */ /* 0x000fe20000100a00 */
[----:B------:R-:W-:-:S03]  /*20430*/  IMAD.WIDE R6, R90, 0x2, R6 ;  /* 0x000000025a067825 */ /* 0x000fc600078e0206 */
[----:B------:R-:W3:Y:S01]  /*20440*/  LDL.LU R88, [R1+0x298c] ;  /* 0x00298c0001587983 */ /* 0x000ee20000300800 */
[----:B------:R-:W-:-:S03]  /*20450*/  IMAD.WIDE R4, R90, 0x2, R4 ;  /* 0x000000025a047825 */ /* 0x000fc600078e0204 */
[----:B------:R-:W-:Y:S04]  /*20460*/  STL.64 [R1+0x2738], R12 ;  /* 0x0027380c01007387 */ /* 0x000fe80000100a00 */
[----:B------:R-:W-:Y:S04]  /*20470*/  STL [R1+0x2750], R10 ;  /* 0x0027500a01007387 */ /* 0x000fe80000100800 */
[----:B------:R-:W-:Y:S04]  /*20480*/  STL [R1+0x2740], R11 ;  /* 0x0027400b01007387 */ /* 0x000fe80000100800 */
[----:B------:R-:W4:Y:S04]  /*20490*/  LDL.LU R84, [R1+0x2988] ;  /* 0x0029880001547983 */ /* 0x000f280000300800 */
[----:B------:R-:W-:Y:S04]  /*204a0*/  STL.64 [R1+0x2748], R8 ;  /* 0x0027480801007387 */ /* 0x000fe80000100a00 */
[----:B------:R-:W-:Y:S04]  /*204b0*/  STL.64 [R1+0x26a0], R6 ;  /* 0x0026a00601007387 */ /* 0x000fe80000100a00 */
[----:B------:R-:W4:Y:S04]  /*204c0*/  LDL.LU R90, [R1+0x2984] ;  /* 0x00298400015a7983 */ /* 0x000f280000300800 */
[----:B------:R-:W-:Y:S04]  /*204d0*/  STL.64 [R1+0x26a8], R4 ;  /* 0x0026a80401007387 */ /* 0x000fe80000100a00 */
[----:B------:R0:W-:Y:S04]  /*204e0*/  STS.U16 [R92+UR76+0x4b100], R3 ;  /* 0x04b100035c007988 */ /* 0x0001e8000800044c */
[----:B0-----:R-:W4:Y:S01]  /*204f0*/  LDL.LU R92, [R1+0x2980] ;  /* 0x00298000015c7983 */ /* 0x001f220000300800 */
[----:B--2---:R-:W-:-:S05]  /*20500*/  PRMT R89, RZ, 0x7610, R89 ;  /* 0x00007610ff597816 */ /* 0x004fca0000000059 */
[----:B---3--:R-:W-:Y:S01]  /*20510*/  STL.64 [R1+0x26b0], R88 ;  /* 0x0026b05801007387 */ /* 0x008fe20000100a00 */
[----:B----4-:R-:W-:-:S05]  /*20520*/  PRMT R92, RZ, 0x7610, R92 ;  /* 0x00007610ff5c7816 */ /* 0x010fca000000005c */
[----:B------:R0:W-:Y:S04]  /*20530*/  STL.S16 [R1+0x1730], R92 ;  /* 0x0017305c01007387 */ /* 0x0001e80000100600 */
[----:B0-----:R-:W2:Y:S02]  /*20540*/  LDL.LU R92, [R1+0x297c] ;  /* 0x00297c00015c7983 */ /* 0x001ea40000300800 */
[----:B--2---:R-:W-:-:S05]  /*20550*/  PRMT R92, RZ, 0x7610, R92 ;  /* 0x00007610ff5c7816 */ /* 0x004fca000000005c */
        /* <DEDUP_REMOVED lines=64> */
[----:B0-----:R-:W2:Y:S01]  /*20960*/  LDL.LU R92, [R1+0x2924] ;  /* 0x00292400015c7983 */ /* 0x001ea20000300800 */
[----:B------:R-:W-:Y:S02]  /*20970*/  PRMT R10, RZ, 0x7610, R10 ;  /* 0x00007610ff0a7816 */ /* 0x000fe4000000000a */
[----:B------:R-:W-:-:S05]  /*20980*/  PRMT R11, RZ, 0x7610, R11 ;  /* 0x00007610ff0b7816 */ /* 0x000fca000000000b */
[----:B------:R-:W-:Y:S01]  /*20990*/  STL.64 [R1+0x2760], R10 ;  /* 0x0027600a01007387 */ /* 0x000fe20000100a00 */
        /* <DEDUP_REMOVED lines=53> */
[----:B0-----:R-:W2:Y:S01]  /*20cf0*/  LDL.LU R92, [R1+0x28e8] ;  /* 0x0028e800015c7983 */ /* 0x001ea20000300800 */
[----:B------:R-:W-:Y:S02]  /*20d00*/  PRMT R2, RZ, 0x7610, R2 ;  /* 0x00007610ff027816 */ /* 0x000fe40000000002 */
[----:B------:R-:W-:Y:S02]  /*20d10*/  PRMT R44, RZ, 0x7610, R44 ;  /* 0x00007610ff2c7816 */ /* 0x000fe4000000002c */
[----:B--2---:R-:W-:-:S05]  /*20d20*/  PRMT R92, RZ, 0x7610, R92 ;  /* 0x00007610ff5c7816 */ /* 0x004fca000000005c */
[----:B------:R0:W-:Y:S04]  /*20d30*/  STL.S16 [R1+0x1918], R92 ;  /* 0x0019185c01007387 */ /* 0x0001e80000100600 */
[----:B0-----:R-:W2:Y:S01]  /*20d40*/  LDL.LU R92, [R1+0x28e4] ;  /* 0x0028e400015c7983 */ /* 0x001ea20000300800 */
[----:B------:R-:W-:Y:S02]  /*20d50*/  PRMT R45, RZ, 0x7610, R45 ;  /* 0x00007610ff2d7816 */ /* 0x000fe4000000002d */
[----:B------:R-:W-:Y:S02]  /*20d60*/  PRMT R16, RZ, 0x7610, R16 ;  /* 0x00007610ff107816 */ /* 0x000fe40000000010 */
[----:B------:R-:W-:Y:S02]  /*20d70*/  PRMT R17, RZ, 0x7610, R17 ;  /* 0x00007610ff117816 */ /* 0x000fe40000000011 */
[----:B------:R-:W-:-:S02]  /*20d80*/  PRMT R56, RZ, 0x7610, R56 ;  /* 0x00007610ff387816 */ /* 0x000fc40000000038 */
[----:B------:R-:W-:Y:S01]  /*20d90*/  PRMT R57, RZ, 0x7610, R57 ;  /* 0x00007610ff397816 */ /* 0x000fe20000000039 */
[----:B------:R-:W-:Y:S01]  /*20da0*/  STL [R1+0x2778], R2 ;  /* 0x0027780201007387 */ /* 0x000fe20000100800 */
[----:B------:R-:W-:Y:S02]  /*20db0*/  PRMT R89, RZ, 0x7610, R89 ;  /* 0x00007610ff597816 */ /* 0x000fe40000000059 */
[----:B------:R-:W-:Y:S01]  /*20dc0*/  PRMT R88, RZ, 0x7610, R88 ;  /* 0x00007610ff587816 */ /* 0x000fe20000000058 */
[----:B------:R-:W-:Y:S01]  /*20dd0*/  STL.64 [R1+0x2878], R44 ;  /* 0x0028782c01007387 */ /* 0x000fe20000100a00 */
[----:B------:R-:W-:Y:S02]  /*20de0*/  PRMT R93, RZ, 0x7610, R93 ;  /* 0x00007610ff5d7816 */ /* 0x000fe4000000005d */
[----:B------:R-:W-:Y:S01]  /*20df0*/  PRMT R46, RZ, 0x7610, R46 ;  /* 0x00007610ff2e7816 */ /* 0x000fe2000000002e */
[----:B------:R-:W-:Y:S01]  /*20e00*/  STL.64 [R1+0x27c8], R16 ;  /* 0x0027c81001007387 */ /* 0x000fe20000100a00 */
[----:B------:R-:W-:-:S02]  /*20e10*/  PRMT R47, RZ, 0x7610, R47 ;  /* 0x00007610ff2f7816 */ /* 0x000fc4000000002f */
[----:B------:R-:W-:Y:S01]  /*20e20*/  PRMT R42, RZ, 0x7610, R42 ;  /* 0x00007610ff2a7816 */ /* 0x000fe2000000002a */
[----:B------:R0:W-:Y:S01]  /*20e30*/  STL.64 [R1+0x2770], R56 ;  /* 0x0027703801007387 */ /* 0x0001e20000100a00 */
[----:B------:R-:W-:Y:S02]  /*20e40*/  PRMT R43, RZ, 0x7610, R43 ;  /* 0x00007610ff2b7816 */ /* 0x000fe4000000002b */
[----:B------:R-:W-:Y:S01]  /*20e50*/  PRMT R64, RZ, 0x7610, R64 ;  /* 0x00007610ff407816 */ /* 0x000fe20000000040 */
[----:B------:R-:W-:Y:S01]  /*20e60*/  STL.S16 [R1+0x1888], R89 ;  /* 0x0018885901007387 */ /* 0x000fe20000100600 */
[----:B------:R-:W-:Y:S02]  /*20e70*/  PRMT R58, RZ, 0x7610, R58 ;  /* 0x00007610ff3a7816 */ /* 0x000fe4000000003a */
[----:B------:R-:W-:Y:S01]  /*20e80*/  PRMT R59, RZ, 0x7610, R59 ;  /* 0x00007610ff3b7816 */ /* 0x000fe2000000003b */
[----:B------:R-:W-:Y:S01]  /*20e90*/  STL.S16 [R1+0x1884], R88 ;  /* 0x0018845801007387 */ /* 0x000fe20000100600 */
        /* <DEDUP_REMOVED lines=8> */
[----:B0-----:R-:W-:Y:S02]  /*20f20*/  PRMT R57, RZ, 0x7610, R57 ;  /* 0x00007610ff397816 */ /* 0x001fe40000000039 */
        /* <DEDUP_REMOVED lines=38> */
[----:B------:R-:W3:Y:S04]  /*21190*/  @P2 LDG.E.U16 R22, desc[UR6][R50.64] ;  /* 0x0000000632162981 */ /* 0x000ee8000c1e1500 */
[----:B------:R-:W4:Y:S04]  /*211a0*/  @P2 LDG.E.U16 R20, desc[UR6][R26.64] ;  /* 0x000000061a142981 */ /* 0x000f28000c1e1500 */
[----:B------:R-:W3:Y:S04]  /*211b0*/  @P0 LDG.E.U16 R21, desc[UR6][R48.64] ;  /* 0x0000000630150981 */ /* 0x000ee8000c1e1500 */
[----:B--2---:R-:W-:Y:S04]  /*211c0*/  STL.64 [R1+0x26b8], R92 ;  /* 0x0026b85c01007387 */ /* 0x004fe80000100a00 */
[----:B------:R-:W-:Y:S04]  /*211d0*/  STL [R1+0x2880], R46 ;  /* 0x0028802e01007387 */ /* 0x000fe80000100800 */
[----:B------:R-:W-:Y:S04]  /*211e0*/  STL [R1+0x2890], R47 ;  /* 0x0028902f01007387 */ /* 0x000fe80000100800 */
[----:B------:R-:W-:Y:S04]  /*211f0*/  STL.64 [R1+0x27b0], R42 ;  /* 0x0027b02a01007387 */ /* 0x000fe80000100a00 */
[----:B------:R-:W-:Y:S04]  /*21200*/  STL [R1+0x27e0], R64 ;  /* 0x0027e04001007387 */ /* 0x000fe80000100800 */
[----:B------:R0:W-:Y:S02]  /*21210*/  STL.64 [R1+0x27c0], R58 ;  /* 0x0027c03a01007387 */ /* 0x0001e40000100a00 */
[----:B0-----:R-:W-:-:S02]  /*21220*/  PRMT R59, RZ, 0x7610, R59 ;  /* 0x00007610ff3b7816 */ /* 0x001fc4000000003b */
[----:B------:R-:W-:-:S03]  /*21230*/  PRMT R58, RZ, 0x7610, R58 ;  /* 0x00007610ff3a7816 */ /* 0x000fc6000000003a */
[----:B------:R-:W-:Y:S04]  /*21240*/  STL.S16 [R1+0x1880], R59 ;  /* 0x0018803b01007387 */ /* 0x000fe80000100600 */
[----:B------:R-:W-:Y:S04]  /*21250*/  STL.64 [R1+0x26c0], R70 ;  /* 0x0026c04601007387 */ /* 0x000fe80000100a00 */
[----:B------:R-:W-:Y:S04]  /*21260*/  STL.S16 [R1+0x187c], R58 ;  /* 0x00187c3a01007387 */ /* 0x000fe80000100600 */
[----:B------:R-:W-:Y:S04]  /*21270*/  STL.64 [R1+0x2888], R68 ;  /* 0x0028884401007387 */ /* 0x000fe80000100a00 */
[----:B------:R-:W-:Y:S04]  /*21280*/  STL.64 [R1+0x27d0], R66 ;  /* 0x0027d04201007387 */ /* 0x000fe80000100a00 */
[----:B------:R-:W-:Y:S04]  /*21290*/  STL.64 [R1+0x27d8], R60 ;  /* 0x0027d83c01007387 */ /* 0x000fe80000100a00 */
[----:B------:R-:W-:Y:S04]  /*212a0*/  STL.S16 [R1+0x1878], R57 ;  /* 0x0018783901007387 */ /* 0x000fe80000100600 */
[----:B------:R-:W-:Y:S04]  /*212b0*/  STL.S16 [R1+0x1874], R56 ;  /* 0x0018743801007387 */ /* 0x000fe80000100600 */
[----:B------:R-:W-:Y:S04]  /*212c0*/  STL.64 [R1+0x26c8], R72 ;  /* 0x0026c84801007387 */ /* 0x000fe80000100a00 */
[----:B------:R0:W-:Y:S01]  /*212d0*/  STL [R1+0x27f0], R78 ;  /* 0x0027f04e01007387 */ /* 0x0001e20000100800 */
[----:B------:R-:W-:-:S02]  /*212e0*/  PRMT R47, RZ, 0x7610, R47 ;  /* 0x00007610ff2f7816 */ /* 0x000fc4000000002f */
[----:B------:R-:W-:Y:S02]  /*212f0*/  PRMT R46, RZ, 0x7610, R46 ;  /* 0x00007610ff2e7816 */ /* 0x000fe4000000002e */
[----:B0-----:R-:W-:Y:S02]  /*21300*/  PRMT R78, RZ, 0x7610, R78 ;  /* 0x00007610ff4e7816 */ /* 0x001fe4000000004e */
[----:B------:R-:W-:Y:S02]  /*21310*/  PRMT R61, RZ, 0x7610, R61 ;  /* 0x00007610ff3d7816 */ /* 0x000fe4000000003d */
[----:B------:R-:W-:Y:S01]  /*21320*/  PRMT R60, RZ, 0x7610, R60 ;  /* 0x00007610ff3c7816 */ /* 0x000fe2000000003c */
[----:B------:R-:W-:Y:S01]  /*21330*/  STL [R1+0x28a0], R78 ;  /* 0x0028a04e01007387 */ /* 0x000fe20000100800 */
[----:B------:R-:W-:Y:S02]  /*21340*/  PRMT R73, RZ, 0x7610, R73 ;  /* 0x00007610ff497816 */ /* 0x000fe40000000049 */
[----:B------:R-:W-:Y:S01]  /*21350*/  PRMT R72, RZ, 0x7610, R72 ;  /* 0x00007610ff487816 */ /* 0x000fe20000000048 */
[----:B------:R-:W-:Y:S04]  /*21360*/  STL [R1+0x2800], R65 ;  /* 0x0028004101007387 */ /* 0x000fe80000100800 */
[----:B------:R-:W-:Y:S04]  /*21370*/  STL.64 [R1+0x27e8], R62 ;  /* 0x0027e83e01007387 */ /* 0x000fe80000100a00 */
[----:B------:R-:W-:Y:S04]  /*21380*/  STL.S16 [R1+0x1870], R47 ;  /* 0x0018702f01007387 */ /* 0x000fe80000100600 */
[----:B------:R-:W-:Y:S04]  /*21390*/  STL [R1+0x2810], R79 ;  /* 0x0028104f01007387 */ /* 0x000fe80000100800 */
[----:B------:R-:W-:Y:S01]  /*213a0*/  STL.S16 [R1+0x186c], R46 ;  /* 0x00186c2e01007387 */ /* 0x000fe20000100600 */
[----:B------:R-:W-:-:S03]  /*213b0*/  PRMT R43, RZ, 0x7610, R43 ;  /* 0x00007610ff2b7816 */ /* 0x000fc6000000002b */
[----:B------:R-:W-:Y:S01]  /*213c0*/  STL.64 [R1+0x2898], R60 ;  /* 0x0028983c01007387 */ /* 0x000fe20000100a00 */
[----:B------:R-:W-:-:S03]  /*213d0*/  PRMT R42, RZ, 0x7610, R42 ;  /* 0x00007610ff2a7816 */ /* 0x000fc6000000002a */
[----:B------:R-:W-:Y:S04]  /*213e0*/  STL.64 [R1+0x27f8], R72 ;  /* 0x0027f84801007387 */ /* 0x000fe80000100a00 */
[----:B------:R0:W-:Y:S04]  /*213f0*/  STL [R1+0x2820], R39 ;  /* 0x0028202701007387 */ /* 0x0001e80000100800 */
[----:B------:R-:W-:Y:S04]  /*21400*/  STL.64 [R1+0x2808], R86 ;  /* 0x0028085601007387 */ /* 0x000fe80000100a00 */
[----:B------:R-:W-:Y:S01]  /*21410*/  STL [R1+0x2830], R0 ;  /* 0x0028300001007387 */ /* 0x000fe20000100800 */
[----:B0-----:R-:W-:-:S03]  /*21420*/  PRMT R39, RZ, 0x7610, R39 ;  /* 0x00007610ff277816 */ /* 0x001fc60000000027 */
[----:B------:R-:W-:Y:S04]  /*21430*/  STL.S16 [R1+0x1868], R45 ;  /* 0x0018682d01007387 */ /* 0x000fe80000100600 */
[----:B------:R-:W-:Y:S04]  /*21440*/  STL.S16 [R1+0x1864], R44 ;  /* 0x0018642c01007387 */ /* 0x000fe80000100600 */
[----:B------:R-:W-:Y:S04]  /*21450*/  STL.64 [R1+0x2818], R80 ;  /* 0x0028185001007387 */ /* 0x000fe80000100a00 */
[----:B------:R-:W-:Y:S04]  /*21460*/  STL.64 [R1+0x28a8], R42 ;  /* 0x0028a82a01007387 */ /* 0x000fe80000100a00 */
[----:B------:R-:W-:Y:S04]  /*21470*/  STL [R1+0x28b0], R39 ;  /* 0x0028b02701007387 */ /* 0x000fe80000100800 */
[----:B------:R-:W-:Y:S04]  /*21480*/  STL [R1+0x2840], R38 ;  /* 0x0028402601007387 */ /* 0x000fe80000100800 */
[----:B------:R-:W-:Y:S04]  /*21490*/  STL [R1+0x28c0], R85 ;  /* 0x0028c05501007387 */ /* 0x000fe80000100800 */
[----:B------:R-:W-:Y:S04]  /*214a0*/  STL [R1+0x28d0], R53 ;  /* 0x0028d03501007387 */ /* 0x000fe80000100800 */
[----:B------:R-:W-:Y:S04]  /*214b0*/  STL.S16 [R1+0x1860], R37 ;  /* 0x0018602501007387 */ /* 0x000fe80000100600 */
[----:B------:R-:W-:Y:S04]  /*214c0*/  STL.64 [R1+0x2828], R74 ;  /* 0x0028284a01007387 */ /* 0x000fe80000100a00 */
[----:B------:R-:W-:Y:S04]  /*214d0*/  STL.S16 [R1+0x185c], R36 ;  /* 0x00185c2401007387 */ /* 0x000fe80000100600 */
[----:B------:R0:W-:Y:S04]  /*214e0*/  STL.64 [R1+0x28b8], R32 ;  /* 0x0028b82001007387 */ /* 0x0001e80000100a00 */
[----:B------:R-:W-:Y:S04]  /*214f0*/  STL.64 [R1+0x2838], R30 ;  /* 0x0028381e01007387 */ /* 0x000fe80000100a00 */
[----:B------:R-:W-:Y:S01]  /*21500*/  STL [R1+0x28e0], R15 ;  /* 0x0028e00f01007387 */ /* 0x000fe20000100800 */
[----:B0-----:R-:W-:-:S03]  /*21510*/  PRMT R33, RZ, 0x7610, R33 ;  /* 0x00007610ff217816 */ /* 0x001fc60000000021 */
[----:B------:R0:W-:Y:S01]  /*21520*/  STL.64 [R1+0x28c8], R28 ;  /* 0x0028c81c01007387 */ /* 0x0001e20000100a00 */
[----:B------:R-:W-:-:S03]  /*21530*/  PRMT R32, RZ, 0x7610, R32 ;  /* 0x00007610ff207816 */ /* 0x000fc60000000020 */
[----:B------:R-:W-:Y:S04]  /*21540*/  STL.S16 [R1+0x1858], R35 ;  /* 0x0018582301007387 */ /* 0x000fe80000100600 */
[----:B------:R1:W-:Y:S01]  /*21550*/  STL.64 [R1+0x28d8], R76 ;  /* 0x0028d84c01007387 */ /* 0x0003e20000100a00 */
[----:B0-----:R-:W-:-:S03]  /*21560*/  PRMT R29, RZ, 0x7610, R29 ;  /* 0x00007610ff1d7816 */ /* 0x001fc6000000001d */
[----:B------:R-:W-:Y:S01]  /*21570*/  STL.S16 [R1+0x1854], R34 ;  /* 0x0018542201007387 */ /* 0x000fe20000100600 */
[----:B------:R-:W-:-:S03]  /*21580*/  PRMT R28, RZ, 0x7610, R28 ;  /* 0x00007610ff1c7816 */ /* 0x000fc6000000001c */
[----:B------:R-:W-:Y:S04]  /*21590*/  STL.S16 [R1+0x1850], R33 ;  /* 0x0018502101007387 */ /* 0x000fe80000100600 */
[----:B------:R-:W-:Y:S04]  /*215a0*/  STL.S16 [R1+0x184c], R32 ;  /* 0x00184c2001007387 */ /* 0x000fe80000100600 */
[----:B------:R-:W-:Y:S04]  /*215b0*/  STL.S16 [R1+0x1848], R29 ;  /* 0x0018481d01007387 */ /* 0x000fe80000100600 */
[----:B------:R0:W-:Y:S04]  /*215c0*/  STL.S16 [R1+0x18c8], R28 ;  /* 0x0018c81c01007387 */ /* 0x0001e80000100600 */
[----:B------:R-:W-:Y:S04]  /*215d0*/  STL.S16 [R1+0x18c4], R23 ;  /* 0x0018c41701007387 */ /* 0x000fe80000100600 */
[----:B------:R-:W-:Y:S04]  /*215e0*/  STL [R1+0x2560], R50 ;  /* 0x0025603201007387 */ /* 0x000fe80000100800 */
[----:B------:R-:W-:Y:S04]  /*215f0*/  STL [R1+0x255c], R51 ;  /* 0x00255c3301007387 */ /* 0x000fe80000100800 */
[----:B------:R-:W-:Y:S04]  /*21600*/  STL [R1+0x2568], R48 ;  /* 0x0025683001007387 */ /* 0x000fe80000100800 */
[----:B------:R-:W-:Y:S04]  /*21610*/  STL [R1+0x2564], R49 ;  /* 0x0025643101007387 */ /* 0x000fe80000100800 */
[----:B-1----:R-:W2:Y:S04]  /*21620*/  LDL.64 R76, [R1+0x6a8] ;  /* 0x0006a800014c7983 */ /* 0x002ea80000100a00 */
[----:B------:R-:W2:Y:S01]  /*21630*/  LDL R53, [R1+0x1730] ;  /* 0x0017300001357983 */ /* 0x000ea20000100800 */
[----:B------:R-:W-:-:S03]  /*21640*/  PRMT R15, RZ, 0x7610, R15 ;  /* 0x00007610ff0f7816 */ /* 0x000fc6000000000f */
[----:B0-----:R-:W2:Y:S04]  /*21650*/  LDL.64 R28, [R1+0x6a0] ;  /* 0x0006a000011c7983 */ /* 0x001ea80000100a00 */
[----:B------:R-:W2:Y:S04]  /*21660*/  LDL R85, [R1+0x172c] ;  /* 0x00172c0001557983 */ /* 0x000ea80000100800 */
[----:B------:R-:W2:Y:S04]  /*21670*/  LDL.64 R32, [R1+0x628] ;  /* 0x0006280001207983 */ /* 0x000ea80000100a00 */
[----:B------:R-:W2:Y:S04]  /*21680*/  LDL R39, [R1+0x1728] ;  /* 0x0017280001277983 */ /* 0x000ea80000100800 */
[----:B------:R-:W2:Y:S04]  /*21690*/  LDL.64 R42, [R1+0x620] ;  /* 0x00062000012a7983 */ /* 0x000ea80000100a00 */
[----:B------:R-:W2:Y:S04]  /*216a0*/  LDL R78, [R1+0x1724] ;  /* 0x00172400014e7983 */ /* 0x000ea80000100800 */
[----:B------:R-:W2:Y:S04]  /*216b0*/  LDL.64 R60, [R1+0x5a8] ;  /* 0x0005a800013c7983 */ /* 0x000ea80000100a00 */
[----:B------:R-:W2:Y:S04]  /*216c0*/  LDL R47, [R1+0x1720] ;  /* 0x00172000012f7983 */ /* 0x000ea80000100800 */
[----:B------:R-:W2:Y:S04]  /*216d0*/  @P0 LDG.E.U16 R15, desc[UR6][R24.64] ;  /* 0x00000006180f0981 */ /* 0x000ea8000c1e1500 */
[----:B------:R-:W2:Y:S04]  /*216e0*/  LDL.64 R68, [R1+0x5a0] ;  /* 0x0005a00001447983 */ /* 0x000ea80000100a00 */
[----:B------:R-:W2:Y:S01]  /*216f0*/  LDL R46, [R1+0x171c] ;  /* 0x00171c00012e7983 */ /* 0x000ea20000100800 */
[----:B------:R-:W-:-:S02]  /*21700*/  PRMT R91, RZ, 0x7610, R91 ;  /* 0x00007610ff5b7816 */ /* 0x000fc4000000005b */
[----:B------:R-:W-:Y:S01]  /*21710*/  PRMT R3, RZ, 0x7610, R3 ;  /* 0x00007610ff037816 */ /* 0x000fe20000000003 */
[----:B------:R-:W2:Y:S04]  /*21720*/  LDL.64 R44, [R1+0x528] ;  /* 0x00052800012c7983 */ /* 0x000ea80000100a00 */
[----:B---3--:R0:W-:Y:S04]  /*21730*/  STL [R1+0x16c0], R22 ;  /* 0x0016c01601007387 */ /* 0x0081e80000100800 */
[----:B------:R-:W3:Y:S04]  /*21740*/  LDL R79, [R1+0x1714] ;  /* 0x00171400014f7983 */ /* 0x000ee80000100800 */
[----:B------:R-:W3:Y:S04]  /*21750*/  @P2 LDG.E.U16 R91, desc[UR6][R40.64] ;  /* 0x00000006285b2981 */ /* 0x000ee8000c1e1500 */
[----:B0-----:R-:W3:Y:S04]  /*21760*/  LDL.64 R22, [R1+0x520] ;  /* 0x0005200001167983 */ /* 0x001ee80000100a00 */
[----:B----4-:R-:W-:Y:S04]  /*21770*/  STL [R1+0x16b4], R20 ;  /* 0x0016b41401007387 */ /* 0x010fe80000100800 */
[----:B------:R-:W4:Y:S04]  /*21780*/  @P0 LDG.E.U16 R3, desc[UR6][R54.64] ;  /* 0x0000000636030981 */ /* 0x000f28000c1e1500 */
[----:B------:R0:W-:Y:S04]  /*21790*/  STL [R1+0x16bc], R21 ;  /* 0x0016bc1501007387 */ /* 0x0001e80000100800 */
[----:B------:R-:W4:Y:S04]  /*217a0*/  LDL.64 R48, [R1+0x428] ;  /* 0x0004280001307983 */ /* 0x000f280000100a00 */
[----:B------:R-:W4:Y:S04]  /*217b0*/  LDL.64 R50, [R1+0x420] ;  /* 0x0004200001327983 */ /* 0x000f280000100a00 */
        /* <DEDUP_REMOVED lines=16> */
[----:B------:R-:W-:Y:S04]  /*218c0*/  STL [R1+0x2570], R26 ;  /* 0x0025701a01007387 */ /* 0x000fe80000100800 */
[----:B------:R0:W-:Y:S04]  /*218d0*/  STL [R1+0x256c], R27 ;  /* 0x00256c1b01007387 */ /* 0x0001e80000100800 */
[----:B0-----:R-:W4:Y:S04]  /*218e0*/  LDL.64 R26, [R1+0x4a0] ;  /* 0x0004a000011a7983 */ /* 0x001f280000100a00 */
[----:B--2---:R-:W2:Y:S04]  /*218f0*/  @P2 LDG.E.U16 R53, desc[UR6][R76.64] ;  /* 0x000000064c352981 */ /* 0x004ea8000c1e1500 */
[----:B------:R-:W4:Y:S04]  /*21900*/  @P0 LDG.E.U16 R85, desc[UR6][R28.64] ;  /* 0x000000061c550981 */ /* 0x000f28000c1e1500 */
[----:B------:R-:W4:Y:S04]  /*21910*/  @P2 LDG.E.U16 R39, desc[UR6][R32.64] ;  /* 0x0000000620272981 */ /* 0x000f28000c1e1500 */
[----:B------:R-:W4:Y:S04]  /*21920*/  @P0 LDG.E.U16 R78, desc[UR6][R42.64] ;  /* 0x000000062a4e0981 */ /* 0x000f28000c1e1500 */
[----:B------:R-:W4:Y:S04]  /*21930*/  @P2 LDG.E.U16 R47, desc[UR6][R60.64] ;  /* 0x000000063c2f2981 */ /* 0x000f28000c1e1500 */
[----:B------:R0:W-:Y:S04]  /*21940*/  STL [R1+0x16b0], R15 ;  /* 0x0016b00f01007387 */ /* 0x0001e80000100800 */
[----:B------:R-:W4:Y:S04]  /*21950*/  @P0 LDG.E.U16 R46, desc[UR6][R68.64] ;  /* 0x00000006442e0981 */ /* 0x000f28000c1e1500 */
[----:B0-----:R-:W4:Y:S04]  /*21960*/  LDL.LU R15, [R1+0x28e0] ;  /* 0x0028e000010f7983 */ /* 0x001f280000300800 */
[----:B------:R-:W-:Y:S04]  /*21970*/  STL [R1+0x2578], R24 ;  /* 0x0025781801007387 */ /* 0x000fe80000100800 */
[----:B------:R0:W-:Y:S04]  /*21980*/  STL [R1+0x2574], R25 ;  /* 0x0025741901007387 */ /* 0x0001e80000100800 */
[----:B---3--:R-:W3:Y:S04]  /*21990*/  @P0 LDG.E.U16 R79, desc[UR6][R22.64] ;  /* 0x00000006164f0981 */ /* 0x008ee8000c1e1500 */
[----:B0-----:R-:W3:Y:S04]  /*219a0*/  LDL R25, [R1+0x1718] ;  /* 0x0017180001197983 */ /* 0x001ee80000100800 */
[----:B------:R-:W3:Y:S04]  /*219b0*/  LDL.LU.64 R76, [R1+0x28d8] ;  /* 0x0028d800014c7983 */ /* 0x000ee80000300a00 */
[----:B--2---:R0:W-:Y:S04]  /*219c0*/  @P2 STL [R1+0x1730], R53 ;  /* 0x0017303501002387 */ /* 0x0041e80000100800 */
[----:B0-----:R-:W2:Y:S04]  /*219d0*/  LDL.LU R53, [R1+0x28d0] ;  /* 0x0028d00001357983 */ /* 0x001ea80000300800 */
[----:B------:R-:W2:Y:S04]  /*219e0*/  LDL.LU.64 R28, [R1+0x28c8] ;  /* 0x0028c800011c7983 */ /* 0x000ea80000300a00 */
[----:B----4-:R0:W-:Y:S04]  /*219f0*/  @P0 STL [R1+0x172c], R85 ;  /* 0x00172c5501000387 */ /* 0x0101e80000100800 */
[----:B0-----:R-:W4:Y:S04]  /*21a00*/  LDL.LU R85, [R1+0x28c0] ;  /* 0x0028c00001557983 */ /* 0x001f280000300800 */
[----:B------:R-:W2:Y:S04]  /*21a10*/  LDL.LU.64 R32, [R1+0x28b8] ;  /* 0x0028b80001207983 */ /* 0x000ea80000300a00 */
[----:B------:R0:W-:Y:S04]  /*21a20*/  @P2 STL [R1+0x1728], R39 ;  /* 0x0017282701002387 */ /* 0x0001e80000100800 */
[----:B0-----:R-:W4:Y:S04]  /*21a30*/  LDL.LU R39, [R1+0x28b0] ;  /* 0x0028b00001277983 */ /* 0x001f280000300800 */
[----:B------:R-:W4:Y:S04]  /*21a40*/  LDL.LU.64 R42, [R1+0x28a8] ;  /* 0x0028a800012a7983 */ /* 0x000f280000300a00 */
[----:B------:R0:W-:Y:S04]  /*21a50*/  @P0 STL [R1+0x1724], R78 ;  /* 0x0017244e01000387 */ /* 0x0001e80000100800 */
[----:B0-----:R-:W4:Y:S04]  /*21a60*/  LDL.LU R78, [R1+0x28a0] ;  /* 0x0028a000014e7983 */ /* 0x001f280000300800 */
[----:B------:R-:W4:Y:S04]  /*21a70*/  LDL.LU.64 R60, [R1+0x2898] ;  /* 0x00289800013c7983 */ /* 0x000f280000300a00 */
[----:B------:R0:W-:Y:S04]  /*21a80*/  @P2 STL [R1+0x1720], R47 ;  /* 0x0017202f01002387 */ /* 0x0001e80000100800 */
[----:B---3--:R-:W3:Y:S04]  /*21a90*/  @P2 LDG.E.U16 R25, desc[UR6][R44.64] ;  /* 0x000000062c192981 */ /* 0x008ee8000c1e1500 */
[----:B0-----:R-:W3:Y:S04]  /*21aa0*/  LDL.LU R47, [R1+0x2890] ;  /* 0x00289000012f7983 */ /* 0x001ee80000300800 */
[----:B------:R-:W3:Y:S04]  /*21ab0*/  LDL.LU.64 R68, [R1+0x2888] ;  /* 0x0028880001447983 */ /* 0x000ee80000300a00 */
[----:B------:R0:W-:Y:S04]  /*21ac0*/  @P0 STL [R1+0x171c], R46 ;  /* 0x00171c2e01000387 */ /* 0x0001e80000100800 */
[----:B0-----:R-:W3:Y:S04]  /*21ad0*/  LDL.LU R46, [R1+0x2880] ;  /* 0x00288000012e7983 */ /* 0x001ee80000300800 */
[----:B------:R-:W3:Y:S04]  /*21ae0*/  LDL.LU.64 R44, [R1+0x2878] ;  /* 0x00287800012c7983 */ /* 0x000ee80000300a00 */
[----:B------:R-:W3:Y:S01]  /*21af0*/  LDL.LU.64 R22, [R1+0x2870] ;  /* 0x0028700001167983 */ /* 0x000ee20000300a00 */
[----:B------:R-:W-:-:S02]  /*21b00*/  PRMT R30, RZ, 0x7610, R30 ;  /* 0x00007610ff1e7816 */ /* 0x000fc4000000001e */
[----:B------:R-:W-:Y:S02]  /*21b10*/  PRMT R31, RZ, 0x7610, R31 ;  /* 0x00007610ff1f7816 */ /* 0x000fe4000000001f */
[----:B------:R-:W-:Y:S02]  /*21b20*/  PRMT R0, RZ, 0x7610, R0 ;  /* 0x00007610ff007816 */ /* 0x000fe40000000000 */
[----:B------:R-:W3:Y:S04]  /*21b30*/  @P0 LDG.E.U16 R30, desc[UR6][R40.64] ;  /* 0x00000006281e0981 */ /* 0x000ee8000c1e1500 */
[----:B------:R-:W3:Y:S01]  /*21b40*/  @P2 LDG.E.U16 R31, desc[UR6][R36.64] ;  /* 0x00000006241f2981 */ /* 0x000ee2000c1e1500 */
[----:B------:R-:W-:Y:S02]  /*21b50*/  PRMT R16, RZ, 0x7610, R16 ;  /* 0x00007610ff107816 */ /* 0x000fe40000000010 */
[----:B------:R-:W-:-:S02]  /*21b60*/  PRMT R17, RZ, 0x7610, R17 ;  /* 0x00007610ff117816 */ /* 0x000fc40000000011 */
[----:B------:R-:W-:-:S06]  /*21b70*/  PRMT R19, RZ, 0x7610, R19 ;  /* 0x00007610ff137816 */ /* 0x000fcc0000000013 */
[----:B------:R-:W3:Y:S04]  /*21b80*/  @P2 LDG.E.U16 R19, desc[UR6][R54.64] ;  /* 0x0000000636132981 */ /* 0x000ee8000c1e1500 */
[----:B--2---:R-:W2:Y:S04]  /*21b90*/  @P2 LDG.E.U16 R33, desc[UR6][R88.64] ;  /* 0x0000000658212981 */ /* 0x004ea8000c1e1500 */
[----:B------:R-:W2:Y:S04]  /*21ba0*/  @P0 LDG.E.U16 R32, desc[UR6][R34.64] ;  /* 0x0000000622200981 */ /* 0x000ea8000c1e1500 */
[----:B----4-:R-:W4:Y:S04]  /*21bb0*/  @P0 LDG.E.U16 R39, desc[UR6][R56.64] ;  /* 0x0000000638270981 */ /* 0x010f28000c1e1500 */
[----:B------:R-:W2:Y:S04]  /*21bc0*/  @P0 LDG.E.U16 R43, desc[UR6][R58.64] ;  /* 0x000000063a2b0981 */ /* 0x000ea8000c1e1500 */
[----:B------:R-:W2:Y:S04]  /*21bd0*/  @P2 LDG.E.U16 R42, desc[UR6][R92.64] ;  /* 0x000000065c2a2981 */ /* 0x000ea8000c1e1500 */
[----:B------:R-:W2:Y:S04]  /*21be0*/  @P2 LDG.E.U16 R78, desc[UR6][R62.64] ;  /* 0x000000063e4e2981 */ /* 0x000ea8000c1e1500 */
[----:B------:R-:W2:Y:S04]  /*21bf0*/  @P0 LDG.E.U16 R61, desc[UR6][R64.64] ;  /* 0x00000006403d0981 */ /* 0x000ea8000c1e1500 */
[----:B------:R-:W2:Y:S04]  /*21c00*/  @P2 LDG.E.U16 R60, desc[UR6][R66.64] ;  /* 0x00000006423c2981 */ /* 0x000ea8000c1e1500 */
[----:B---3--:R-:W3:Y:S04]  /*21c10*/  @P0 LDG.E.U16 R47, desc[UR6][R80.64] ;  /* 0x00000006502f0981 */ /* 0x008ee8000c1e1500 */
[----:B------:R-:W2:Y:S04]  /*21c20*/  @P2 LDG.E.U16 R68, desc[UR6][R86.64] ;  /* 0x0000000656442981 */ /* 0x000ea8000c1e1500 */
[----:B------:R-:W2:Y:S04]  /*21c30*/  @P0 LDG.E.U16 R69, desc[UR6][R72.64] ;  /* 0x0000000648450981 */ /* 0x000ea8000c1e1500 */
[----:B------:R-:W2:Y:S04]  /*21c40*/  @P2 LDG.E.U16 R46, desc[UR6][R74.64] ;  /* 0x000000064a2e2981 */ /* 0x000ea8000c1e1500 */
[----:B------:R-:W2:Y:S04]  /*21c50*/  @P2 LDG.E.U16 R44, desc[UR6][R48.64] ;  /* 0x00000006302c2981 */ /* 0x000ea8000c1e1500 */
[----:B------:R-:W2:Y:S04]  /*21c60*/  @P2 LDG.E.U16 R22, desc[UR6][R20.64] ;  /* 0x0000000614162981 */ /* 0x000ea8000c1e1500 */
[----:B------:R-:W3:Y:S04]  /*21c70*/  @P0 LDG.E.U16 R23, desc[UR6][R26.64] ;  /* 0x000000061a170981 */ /* 0x000ee8000c1e1500 */
[----:B------:R-:W3:Y:S04]  /*21c80*/  @P0 LDG.E.U16 R45, desc[UR6][R50.64] ;  /* 0x00000006322d0981 */ /* 0x000ee8000c1e1500 */
[----:B------:R-:W3:Y:S04]  /*21c90*/  LDL.LU.64 R20, [R1+0x2868] ;  /* 0x0028680001147983 */ /* 0x000ee80000300a00 */
[----:B--2---:R0:W-:Y:S04]  /*21ca0*/  STL [R1+0x1710], R22 ;  /* 0x0017101601007387 */ /* 0x0041e80000100800 */
[----:B0-----:R-:W2:Y:S04]  /*21cb0*/  LDL.LU R22, [R1+0x2860] ;  /* 0x0028600001167983 */ /* 0x001ea80000300800 */
[----:B---3--:R0:W-:Y:S04]  /*21cc0*/  STL [R1+0x170c], R23 ;  /* 0x00170c1701007387 */ /* 0x0081e80000100800 */
[----:B0-----:R-:W2:Y:S04]  /*21cd0*/  LDL.LU R23, [R1+0x285c] ;  /* 0x00285c0001177983 */ /* 0x001ea80000300800 */
[----:B------:R0:W-:Y:S04]  /*21ce0*/  STL [R1+0x1708], R44 ;  /* 0x0017082c01007387 */ /* 0x0001e80000100800 */
[----:B0-----:R-:W3:Y:S04]  /*21cf0*/  LDL.LU R44, [R1+0x2858] ;  /* 0x00285800012c7983 */ /* 0x001ee80000300800 */
[----:B------:R0:W-:Y:S04]  /*21d00*/  STL [R1+0x1704], R45 ;  /* 0x0017042d01007387 */ /* 0x0001e80000100800 */
[----:B0-----:R-:W3:Y:S04]  /*21d10*/  LDL.LU R45, [R1+0x2854] ;  /* 0x00285400012d7983 */ /* 0x001ee80000300800 */
[----:B------:R0:W-:Y:S04]  /*21d20*/  STL [R1+0x1700], R46 ;  /* 0x0017002e01007387 */ /* 0x0001e80000100800 */
[----:B0-----:R-:W4:Y:S04]  /*21d30*/  LDL.LU R46, [R1+0x2850] ;  /* 0x00285000012e7983 */ /* 0x001f280000300800 */
[----:B------:R0:W-:Y:S04]  /*21d40*/  STL [R1+0x16fc], R47 ;  /* 0x0016fc2f01007387 */ /* 0x0001e80000100800 */
[----:B0-----:R-:W4:Y:S04]  /*21d50*/  LDL.LU R47, [R1+0x284c] ;  /* 0x00284c00012f7983 */ /* 0x001f280000300800 */
[----:B------:R0:W-:Y:S04]  /*21d60*/  STL [R1+0x16f8], R68 ;  /* 0x0016f84401007387 */ /* 0x0001e80000100800 */
[----:B0-----:R-:W4:Y:S04]  /*21d70*/  LDL.LU R68, [R1+0x2848] ;  /* 0x0028480001447983 */ /* 0x001f280000300800 */
[----:B------:R0:W-:Y:S04]  /*21d80*/  STL [R1+0x16f4], R69 ;  /* 0x0016f44501007387 */ /* 0x0001e80000100800 */
[----:B0-----:R-:W4:Y:S04]  /*21d90*/  LDL.LU R69, [R1+0x2844] ;  /* 0x0028440001457983 */ /* 0x001f280000300800 */
[----:B--2---:R-:W2:Y:S04]  /*21da0*/  @P2 LDG.E.U16 R0, desc[UR6][R22.64] ;  /* 0x0000000616002981 */ /* 0x004ea8000c1e1500 */
[----:B------:R-:W-:Y:S04]  /*21db0*/  @P2 STL [R1+0x1718], R25 ;  /* 0x0017181901002387 */ /* 0x000fe80000100800 */
[----:B------:R-:W-:Y:S04]  /*21dc0*/  @P0 STL [R1+0x1714], R79 ;  /* 0x0017144f01000387 */ /* 0x000fe80000100800 */
[----:B---3--:R-:W3:Y:S04]  /*21dd0*/  @P0 LDG.E.U16 R16, desc[UR6][R44.64] ;  /* 0x000000062c100981 */ /* 0x008ee8000c1e1500 */
[----:B----4-:R-:W4:Y:S04]  /*21de0*/  @P2 LDG.E.U16 R17, desc[UR6][R46.64] ;  /* 0x000000062e112981 */ /* 0x010f28000c1e1500 */
[----:B------:R-:W-:Y:S04]  /*21df0*/  STL [R1+0x2580], R68 ;  /* 0x0025804401007387 */ /* 0x000fe80000100800 */
[----:B------:R-:W-:Y:S04]  /*21e00*/  STL [R1+0x257c], R69 ;  /* 0x00257c4501007387 */ /* 0x000fe80000100800 */
[----:B------:R-:W-:Y:S04]  /*21e10*/  STL [R1+0x2588], R46 ;  /* 0x0025882e01007387 */ /* 0x000fe80000100800 */
[----:B------:R-:W-:Y:S04]  /*21e20*/  STL [R1+0x2584], R47 ;  /* 0x0025842f01007387 */ /* 0x000fe80000100800 */
[----:B------:R-:W-:Y:S04]  /*21e30*/  STL [R1+0x2590], R44 ;  /* 0x0025902c01007387 */ /* 0x000fe80000100800 */
[----:B------:R-:W-:Y:S04]  /*21e40*/  STL [R1+0x258c], R45 ;  /* 0x00258c2d01007387 */ /* 0x000fe80000100800 */
[----:B------:R-:W-:Y:S04]  /*21e50*/  STL [R1+0x16cc], R30 ;  /* 0x0016cc1e01007387 */ /* 0x000fe80000100800 */
[----:B------:R0:W-:Y:S04]  /*21e60*/  STL [R1+0x16d0], R31 ;  /* 0x0016d01f01007387 */ /* 0x0001e80000100800 */
[----:B0-----:R-:W4:Y:S04]  /*21e70*/  LDL.64 R30, [R1+0x698] ;  /* 0x00069800011e7983 */ /* 0x001f280000100a00 */
[----:B--2---:R0:W-:Y:S04]  /*21e80*/  STL [R1+0x1738], R0 ;  /* 0x0017380001007387 */ /* 0x0041e80000100800 */
[----:B------:R-:W2:Y:S04]  /*21e90*/  LDL.64 R74, [R1+0x690] ;  /* 0x00069000014a7983 */ /* 0x000ea80000100a00 */
[----:B0-----:R-:W2:Y:S04]  /*21ea0*/  LDL R0, [R1+0x17b0] ;  /* 0x0017b00001007983 */ /* 0x001ea80000100800 */
[----:B------:R0:W-:Y:S04]  /*21eb0*/  STL [R1+0x16dc], R39 ;  /* 0x0016dc2701007387 */ /* 0x0001e80000100800 */
[----:B------:R-:W2:Y:S04]  /*21ec0*/  LDL.64 R80, [R1+0x618] ;  /* 0x0006180001507983 */ /* 0x000ea80000100a00 */
[----:B------:R-:W2:Y:S04]  /*21ed0*/  LDL R79, [R1+0x17a8] ;  /* 0x0017a800014f7983 */ /* 0x000ea80000100800 */
[----:B0-----:R-:W2:Y:S04]  /*21ee0*/  LDL R39, [R1+0x17ac] ;  /* 0x0017ac0001277983 */ /* 0x001ea80000100800 */
[----:B------:R0:W-:Y:S04]  /*21ef0*/  STL [R1+0x16f0], R78 ;  /* 0x0016f04e01007387 */ /* 0x0001e80000100800 */
[----:B------:R-:W2:Y:S04]  /*21f00*/  LDL.64 R86, [R1+0x610] ;  /* 0x0006100001567983 */ /* 0x000ea80000100a00 */
[----:B------:R-:W-:Y:S04]  /*21f10*/  STL [R1+0x16ec], R61 ;  /* 0x0016ec3d01007387 */ /* 0x000fe80000100800 */
[----:B------:R-:W2:Y:S04]  /*21f20*/  LDL R65, [R1+0x17a4] ;  /* 0x0017a40001417983 */ /* 0x000ea80000100800 */
[----:B------:R1:W-:Y:S04]  /*21f30*/  STL [R1+0x16e8], R60 ;  /* 0x0016e83c01007387 */ /* 0x0003e80000100800 */
[----:B------:R-:W2:Y:S04]  /*21f40*/  LDL.64 R72, [R1+0x598] ;  /* 0x0005980001487983 */ /* 0x000ea80000100a00 */
[----:B------:R-:W-:Y:S04]  /*21f50*/  STL [R1+0x16e4], R43 ;  /* 0x0016e42b01007387 */ /* 0x000fe80000100800 */
[----:B0-----:R-:W2:Y:S04]  /*21f60*/  LDL R78, [R1+0x17a0] ;  /* 0x0017a000014e7983 */ /* 0x001ea80000100800 */
[----:B------:R-:W-:Y:S04]  /*21f70*/  STL [R1+0x16e0], R42 ;  /* 0x0016e02a01007387 */ /* 0x000fe80000100800 */
[----:B------:R-:W2:Y:S04]  /*21f80*/  LDL.64 R62, [R1+0x590] ;  /* 0x00059000013e7983 */ /* 0x000ea80000100a00 */
[----:B------:R-:W2:Y:S01]  /*21f90*/  LDL R64, [R1+0x179c] ;  /* 0x00179c0001407983 */ /* 0x000ea20000100800 */
[----:B------:R-:W-:-:S02]  /*21fa0*/  PRMT R18, RZ, 0x7610, R18 ;  /* 0x00007610ff127816 */ /* 0x000fc40000000012 */
[----:B------:R-:W-:Y:S01]  /*21fb0*/  PRMT R38, RZ, 0x7610, R38 ;  /* 0x00007610ff267816 */ /* 0x000fe20000000026 */
[----:B-1----:R-:W2:Y:S04]  /*21fc0*/  LDL.64 R60, [R1+0x518] ;  /* 0x00051800013c7983 */ /* 0x002ea80000100a00 */
[----:B------:R-:W2:Y:S04]  /*21fd0*/  @P0 LDG.E.U16 R18, desc[UR6][R68.64] ;  /* 0x0000000644120981 */ /* 0x000ea8000c1e1500 */
[----:B------:R-:W2:Y:S04]  /*21fe0*/  @P0 LDG.E.U16 R38, desc[UR6][R20.64] ;  /* 0x0000000614260981 */ /* 0x000ea8000c1e1500 */
[----:B------:R-:W-:Y:S04]  /*21ff0*/  STL [R1+0x16d8], R33 ;  /* 0x0016d82101007387 */ /* 0x000fe80000100800 */
[----:B------:R-:W2:Y:S04]  /*22000*/  LDL R46, [R1+0x1798] ;  /* 0x00179800012e7983 */ /* 0x000ea80000100800 */
[----:B------:R-:W-:Y:S04]  /*22010*/  STL [R1+0x16d4], R32 ;  /* 0x0016d42001007387 */ /* 0x000fe80000100800 */
[----:B------:R-:W2:Y:S04]  /*22020*/  LDL.64 R66, [R1+0x510] ;  /* 0x0005100001427983 */ /* 0x000ea80000100a00 */
[----:B------:R-:W2:Y:S04]  /*22030*/  LDL R69, [R1+0x1794] ;  /* 0x0017940001457983 */ /* 0x000ea80000100800 */
[----:B---3--:R-:W-:Y:S04]  /*22040*/  STL [R1+0x173c], R16 ;  /* 0x00173c1001007387 */ /* 0x008fe80000100800 */
[----:B----4-:R0:W-:Y:S04]  /*22050*/  STL [R1+0x1740], R17 ;  /* 0x0017401101007387 */ /* 0x0101e80000100800 */
[----:B0-----:R-:W3:Y:S04]  /*22060*/  LDL.64 R16, [R1+0x498] ;  /* 0x0004980001107983 */ /* 0x001ee80000100a00 */
[----:B------:R-:W-:Y:S04]  /*22070*/  STL [R1+0x16c8], R19 ;  /* 0x0016c81301007387 */ /* 0x000fe80000100800 */
[----:B------:R-:W3:Y:S04]  /*22080*/  LDL R25, [R1+0x1790] ;  /* 0x0017900001197983 */ /* 0x000ee80000100800 */
[----:B--2---:R-:W2:Y:S04]  /*22090*/  @P2 LDG.E.U16 R0, desc[UR6][R30.64] ;  /* 0x000000061e002981 */ /* 0x004ea8000c1e1500 */
[----:B------:R-:W4:Y:S04]  /*220a0*/  @P2 LDG.E.U16 R79, desc[UR6][R80.64] ;  /* 0x00000006504f2981 */ /* 0x000f28000c1e1500 */
[----:B------:R-:W4:Y:S04]  /*220b0*/  @P0 LDG.E.U16 R39, desc[UR6][R74.64] ;  /* 0x000000064a270981 */ /* 0x000f28000c1e1500 */
[----:B------:R-:W4:Y:S04]  /*220c0*/  @P0 LDG.E.U16 R65, desc[UR6][R86.64] ;  /* 0x0000000656410981 */ /* 0x000f28000c1e1500 */
[----:B------:R-:W4:Y:S04]  /*220d0*/  @P2 LDG.E.U16 R78, desc[UR6][R72.64] ;  /* 0x00000006484e2981 */ /* 0x000f28000c1e1500 */
        /* <DEDUP_REMOVED lines=19> */
[----:B------:R-:W4:Y:S04]  /*22210*/  @P2 LDG.E.U16 R46, desc[UR6][R60.64] ;  /* 0x000000063c2e2981 */ /* 0x000f28000c1e1500 */
[----:B------:R-:W4:Y:S04]  /*22220*/  @P0 LDG.E.U16 R69, desc[UR6][R66.64] ;  /* 0x0000000642450981 */ /* 0x000f28000c1e1500 */
[----:B0-----:R-:W4:Y:S04]  /*22230*/  LDL.64 R22, [R1+0x318] ;  /* 0x0003180001167983 */ /* 0x001f280000100a00 */
[----:B------:R0:W-:Y:S04]  /*22240*/  STL [R1+0x1734], R38 ;  /* 0x0017342601007387 */ /* 0x0001e80000100800 */
[----:B---3--:R-:W3:Y:S04]  /*22250*/  @P2 LDG.E.U16 R25, desc[UR6][R16.64] ;  /* 0x0000000610192981 */ /* 0x008ee8000c1e1500 */
[----:B0-----:R-:W3:Y:S04]  /*22260*/  LDL.LU R38, [R1+0x2840] ;  /* 0x0028400001267983 */ /* 0x001ee80000300800 */
[----:B------:R-:W-:Y:S04]  /*22270*/  STL [R1+0x25a0], R20 ;  /* 0x0025a01401007387 */ /* 0x000fe80000100800 */
[----:B------:R0:W-:Y:S04]  /*22280*/  STL [R1+0x259c], R21 ;  /* 0x00259c1501007387 */ /* 0x0001e80000100800 */
[----:B0-----:R-:W3:Y:S04]  /*22290*/  LDL.64 R20, [R1+0x390] ;  /* 0x0003900001147983 */ /* 0x001ee80000100a00 */
        /* <DEDUP_REMOVED lines=8> */
[----:B0-----:R-:W2:Y:S04]  /*22320*/  LDL.LU R79, [R1+0x2810] ;  /* 0x00281000014f7983 */ /* 0x001ea80000300800 */
        /* <DEDUP_REMOVED lines=10> */
[----:B------:R-:W2:Y:S04]  /*223d0*/  LDL.LU.64 R66, [R1+0x27d0] ;  /* 0x0027d00001427983 */ /* 0x000ea80000300a00 */
[----:B------:R-:W2:Y:S01]  /*223e0*/  LDL.LU.64 R16, [R1+0x27c8] ;  /* 0x0027c80001107983 */ /* 0x000ea20000300a00 */
[----:B------:R-:W-:-:S02]  /*223f0*/  PRMT R10, RZ, 0x7610, R10 ;  /* 0x00007610ff0a7816 */ /* 0x000fc4000000000a */
[----:B------:R-:W-:Y:S02]  /*22400*/  PRMT R11, RZ, 0x7610, R11 ;  /* 0x00007610ff0b7816 */ /* 0x000fe4000000000b */
[----:B------:R-:W-:Y:S02]  /*22410*/  PRMT R8, RZ, 0x7610, R8 ;  /* 0x00007610ff087816 */ /* 0x000fe40000000008 */
[----:B------:R-:W-:Y:S01]  /*22420*/  PRMT R9, RZ, 0x7610, R9 ;  /* 0x00007610ff097816 */ /* 0x000fe20000000009 */
[----:B------:R-:W2:Y:S04]  /*22430*/  @P0 LDG.E.U16 R15, desc[UR6][R34.64] ;  /* 0x00000006220f0981 */ /* 0x000ea8000c1e1500 */
[----:B---3--:R-:W3:Y:S01]  /*22440*/  @P2 LDG.E.U16 R38, desc[UR6][R56.64] ;  /* 0x0000000638262981 */ /* 0x008ee2000c1e1500 */
[----:B------:R-:W-:-:S02]  /*22450*/  PRMT R12, RZ, 0x7610, R12 ;  /* 0x00007610ff0c7816 */ /* 0x000fc4000000000c */
[----:B------:R-:W-:Y:S02]  /*22460*/  PRMT R13, RZ, 0x7610, R13 ;  /* 0x00007610ff0d7816 */ /* 0x000fe4000000000d */
[----:B------:R-:W-:-:S04]  /*22470*/  PRMT R14, RZ, 0x7610, R14 ;  /* 0x00007610ff0e7816 */ /* 0x000fc8000000000e */
[----:B------:R-:W3:Y:S01]  /*22480*/  @P0 LDG.E.U16 R13, desc[UR6][R54.64] ;  /* 0x00000006360d0981 */ /* 0x000ee2000c1e1500 */
[----:B------:R-:W-:-:S03]  /*22490*/  PRMT R2, RZ, 0x7610, R2 ;  /* 0x00007610ff027816 */ /* 0x000fc60000000002 */
[----:B------:R-:W3:Y:S04]  /*224a0*/  @P2 LDG.E.U16 R14, desc[UR6][R36.64] ;  /* 0x00000006240e2981 */ /* 0x000ee8000c1e1500 */
[----:B------:R-:W3:Y:S04]  /*224b0*/  @P0 LDG.E.U16 R31, desc[UR6][R32.64] ;  /* 0x00000006201f0981 */ /* 0x000ee8000c1e1500 */
[----:B------:R-:W3:Y:S04]  /*224c0*/  @P2 LDG.E.U16 R30, desc[UR6][R88.64] ;  /* 0x00000006581e2981 */ /* 0x000ee8000c1e1500 */
[----:B----4-:R-:W4:Y:S04]  /*224d0*/  @P0 LDG.E.U16 R39, desc[UR6][R92.64] ;  /* 0x000000065c270981 */ /* 0x010f28000c1e1500 */
[----:B--2---:R-:W2:Y:S04]  /*224e0*/  @P2 LDG.E.U16 R65, desc[UR6][R26.64] ;  /* 0x000000061a412981 */ /* 0x004ea8000c1e1500 */
        /* <DEDUP_REMOVED lines=10> */
[----:B------:R-:W2:Y:S04]  /*22590*/  LDL.LU.64 R42, [R1+0x27b0] ;  /* 0x0027b000012a7983 */ /* 0x000ea80000300a00 */
[----:B--2---:R-:W2:Y:S04]  /*225a0*/  @P0 LDG.E.U16 R42, desc[UR6][R18.64] ;  /* 0x00000006122a0981 */ /* 0x004ea8000c1e1500 */
[----:B------:R-:W4:Y:S04]  /*225b0*/  @P2 LDG.E.U16 R43, desc[UR6][R40.64] ;  /* 0x00000006282b2981 */ /* 0x000f28000c1e1500 */
[----:B---3--:R0:W-:Y:S04]  /*225c0*/  STL [R1+0x1788], R17 ;  /* 0x0017881101007387 */ /* 0x0081e80000100800 */
[----:B0-----:R-:W3:Y:S04]  /*225d0*/  LDL.LU R17, [R1+0x27a8] ;  /* 0x0027a80001117983 */ /* 0x001ee80000300800 */
[----:B------:R-:W3:Y:S04]  /*225e0*/  LDL.LU.64 R18, [R1+0x27a0] ;  /* 0x0027a00001127983 */ /* 0x000ee80000300a00 */
[----:B--2---:R0:W-:Y:S04]  /*225f0*/  STL [R1+0x1784], R42 ;  /* 0x0017842a01007387 */ /* 0x0041e80000100800 */
[----:B0-----:R-:W2:Y:S04]  /*22600*/  LDL.LU R42, [R1+0x2798] ;  /* 0x00279800012a7983 */ /* 0x001ea80000300800 */
[----:B------:R-:W2:Y:S04]  /*22610*/  LDL.LU.64 R40, [R1+0x2790] ;  /* 0x0027900001287983 */ /* 0x000ea80000300a00 */
[----:B----4-:R0:W-:Y:S04]  /*22620*/  STL [R1+0x1780], R43 ;  /* 0x0017802b01007387 */ /* 0x0101e80000100800 */
[----:B---3--:R-:W3:Y:S04]  /*22630*/  @P2 LDG.E.U16 R8, desc[UR6][R18.64] ;  /* 0x0000000612082981 */ /* 0x008ee8000c1e1500 */
[----:B------:R-:W4:Y:S04]  /*22640*/  @P0 LDG.E.U16 R2, desc[UR6][R16.64] ;  /* 0x0000000610020981 */ /* 0x000f28000c1e1500 */
        /* <DEDUP_REMOVED lines=8> */
[----:B------:R1:W-:Y:S04]  /*226d0*/  @P2 STL [R1+0x1798], R46 ;  /* 0x0017982e01002387 */ /* 0x0003e80000100800 */
[----:B0-----:R-:W4:Y:S04]  /*226e0*/  LDL.LU R65, [R1+0x277c] ;  /* 0x00277c0001417983 */ /* 0x001f280000300800 */
[----:B--2---:R-:W2:Y:S04]  /*226f0*/  @P0 LDG.E.U16 R9, desc[UR6][R40.64] ;  /* 0x0000000628090981 */ /* 0x004ea8000c1e1500 */
[----:B---3--:R-:W3:Y:S04]  /*22700*/  @P2 LDG.E.U16 R10, desc[UR6][R42.64] ;  /* 0x000000062a0a2981 */ /* 0x008ee8000c1e1500 */
[----:B----4-:R-:W4:Y:S04]  /*22710*/  @P2 LDG.E.U16 R12, desc[UR6][R66.64] ;  /* 0x00000006420c2981 */ /* 0x010f28000c1e1500 */
[----:B------:R-:W2:Y:S04]  /*22720*/  @P0 LDG.E.U16 R11, desc[UR6][R64.64] ;  /* 0x00000006400b0981 */ /* 0x000ea8000c1e1500 */
[----:B------:R0:W-:Y:S04]  /*22730*/  @P0 STL [R1+0x1794], R69 ;  /* 0x0017944501000387 */ /* 0x0001e80000100800 */
[----:B------:R-:W-:Y:S04]  /*22740*/  @P2 STL [R1+0x1790], R25 ;  /* 0x0017901901002387 */ /* 0x000fe80000100800 */
        /* <DEDUP_REMOVED lines=8> */
[----:B------:R-:W4:Y:S04]  /*227d0*/  LDL.64 R56, [R1+0x688] ;  /* 0x0006880001387983 */ /* 0x000f280000100a00 */
[----:B-1----:R-:W4:Y:S04]  /*227e0*/  LDL R46, [R1+0x1830] ;  /* 0x00183000012e7983 */ /* 0x002f280000100800 */
[----:B------:R-:W-:Y:S04]  /*227f0*/  STL [R1+0x1760], R38 ;  /* 0x0017602601007387 */ /* 0x000fe80000100800 */
[----:B------:R1:W-:Y:S04]  /*22800*/  STL [R1+0x1764], R39 ;  /* 0x0017642701007387 */ /* 0x0003e80000100800 */
[----:B0-----:R-:W4:Y:S04]  /*22810*/  LDL R69, [R1+0x182c] ;  /* 0x00182c0001457983 */ /* 0x001f280000100800 */
[----:B-1----:R-:W4:Y:S04]  /*22820*/  LDL.64 R38, [R1+0x680] ;  /* 0x0006800001267983 */ /* 0x002f280000100a00 */
[----:B---3--:R-:W-:Y:S04]  /*22830*/  STL [R1+0x17c0], R10 ;  /* 0x0017c00a01007387 */ /* 0x008fe80000100800 */
[----:B--2---:R0:W-:Y:S04]  /*22840*/  STL [R1+0x1744], R11 ;  /* 0x0017440b01007387 */ /* 0x0041e80000100800 */
[----:B0-----:R-:W2:Y:S04]  /*22850*/  LDL.64 R10, [R1+0x608] ;  /* 0x00060800010a7983 */ /* 0x001ea80000100a00 */
[----:B------:R-:W-:Y:S04]  /*22860*/  STL [R1+0x176c], R73 ;  /* 0x00176c4901007387 */ /* 0x000fe80000100800 */
[----:B------:R-:W2:Y:S04]  /*22870*/  LDL R25, [R1+0x1828] ;  /* 0x0018280001197983 */ /* 0x000ea80000100800 */
[----:B------:R-:W-:Y:S04]  /*22880*/  STL [R1+0x1768], R72 ;  /* 0x0017684801007387 */ /* 0x000fe80000100800 */
[----:B------:R-:W3:Y:S04]  /*22890*/  LDL.64 R32, [R1+0x600] ;  /* 0x0006000001207983 */ /* 0x000ee80000100a00 */
[----:B------:R-:W-:Y:S04]  /*228a0*/  STL [R1+0x17b8], R8 ;  /* 0x0017b80801007387 */ /* 0x000fe80000100800 */
[----:B------:R0:W-:Y:S04]  /*228b0*/  STL [R1+0x17bc], R9 ;  /* 0x0017bc0901007387 */ /* 0x0001e80000100800 */
[----:B0-----:R-:W3:Y:S04]  /*228c0*/  LDL.64 R8, [R1+0x588] ;  /* 0x0005880001087983 */ /* 0x001ee80000100a00 */
[----:B----4-:R-:W-:Y:S04]  /*228d0*/  STL [R1+0x1748], R12 ;  /* 0x0017480c01007387 */ /* 0x010fe80000100800 */
[----:B------:R-:W-:Y:S04]  /*228e0*/  STL [R1+0x175c], R31 ;  /* 0x00175c1f01007387 */ /* 0x000fe80000100800 */
[----:B------:R0:W-:Y:S04]  /*228f0*/  STL [R1+0x174c], R13 ;  /* 0x00174c0d01007387 */ /* 0x0001e80000100800 */
[----:B------:R-:W-:Y:S04]  /*22900*/  STL [R1+0x1758], R30 ;  /* 0x0017581e01007387 */ /* 0x000fe80000100800 */
[----:B------:R-:W4:Y:S04]  /*22910*/  @P2 LDG.E.U16 R46, desc[UR6][R56.64] ;  /* 0x00000006382e2981 */ /* 0x000f28000c1e1500 */
[----:B0-----:R-:W3:Y:S04]  /*22920*/  LDL.64 R12, [R1+0x580] ;  /* 0x00058000010c7983 */ /* 0x001ee80000100a00 */
[----:B------:R-:W-:Y:S04]  /*22930*/  STL [R1+0x1754], R15 ;  /* 0x0017540f01007387 */ /* 0x000fe80000100800 */
[----:B------:R0:W-:Y:S04]  /*22940*/  STL [R1+0x1750], R14 ;  /* 0x0017500e01007387 */ /* 0x0001e80000100800 */
[----:B------:R-:W3:Y:S04]  /*22950*/  LDL.64 R34, [R1+0x500] ;  /* 0x0005000001227983 */ /* 0x000ee80000100a00 */
[----:B------:R-:W3:Y:S04]  /*22960*/  LDL.64 R36, [R1+0x488] ;  /* 0x0004880001247983 */ /* 0x000ee80000100a00 */
[----:B0-----:R-:W3:Y:S04]  /*22970*/  LDL.64 R14, [R1+0x508] ;  /* 0x00050800010e7983 */ /* 0x001ee80000100a00 */
[----:B------:R-:W3:Y:S04]  /*22980*/  LDL.64 R40, [R1+0x400] ;  /* 0x0004000001287983 */ /* 0x000ee80000100a00 */
        /* <DEDUP_REMOVED lines=17> */
[----:B0-----:R-:W4:Y:S04]  /*22aa0*/  LDL.64 R18, [R1+0x408] ;  /* 0x0004080001127983 */ /* 0x001f280000100a00 */
[----:B------:R0:W-:Y:S04]  /*22ab0*/  STL [R1+0x17b4], R2 ;  /* 0x0017b40201007387 */ /* 0x0001e80000100800 */
[----:B0-----:R-:W4:Y:S04]  /*22ac0*/  LDL.LU R2, [R1+0x2778] ;  /* 0x0027780001027983 */ /* 0x001f280000300800 */
[----:B------:R-:W-:Y:S04]  /*22ad0*/  STL [R1+0x25d0], R16 ;  /* 0x0025d01001007387 */ /* 0x000fe80000100800 */
[----:B------:R0:W-:Y:S04]  /*22ae0*/  STL [R1+0x25cc], R17 ;  /* 0x0025cc1101007387 */ /* 0x0001e80000100800 */
[----:B0-----:R-:W4:Y:S04]  /*22af0*/  LDL.64 R16, [R1+0x480] ;  /* 0x0004800001107983 */ /* 0x001f280000100a00 */
[----:B------:R-:W4:Y:S04]  /*22b00*/  LDL.LU.64 R56, [R1+0x2770] ;  /* 0x0027700001387983 */ /* 0x000f280000300a00 */
[----:B------:R-:W4:Y:S04]  /*22b10*/  LDL.LU.64 R38, [R1+0x2768] ;  /* 0x0027680001267983 */ /* 0x000f280000300a00 */
[----:B--2---:R-:W2:Y:S04]  /*22b20*/  @P2 LDG.E.U16 R25, desc[UR6][R10.64] ;  /* 0x000000060a192981 */ /* 0x004ea8000c1e1500 */
[----:B------:R-:W2:Y:S04]  /*22b30*/  LDL.LU.64 R10, [R1+0x2760] ;  /* 0x00276000010a7983 */ /* 0x000ea80000300a00 */
[----:B---3--:R-:W3:Y:S04]  /*22b40*/  @P0 LDG.E.U16 R58, desc[UR6][R40.64] ;  /* 0x00000006283a0981 */ /* 0x008ee8000c1e1500 */
[----:B----4-:R-:W4:Y:S04]  /*22b50*/  @P2 LDG.E.U16 R59, desc[UR6][R42.64] ;  /* 0x000000062a3b2981 */ /* 0x010f28000c1e1500 */
[----:B------:R-:W3:Y:S04]  /*22b60*/  @P0 LDG.E.U16 R60, desc[UR6][R64.64] ;  /* 0x00000006403c0981 */ /* 0x000ee8000c1e1500 */
[----:B------:R-:W3:Y:S04]  /*22b70*/  @P2 LDG.E.U16 R61, desc[UR6][R66.64] ;  /* 0x00000006423d2981 */ /* 0x000ee8000c1e1500 */
[----:B------:R-:W3:Y:S04]  /*22b80*/  @P0 LDG.E.U16 R62, desc[UR6][R20.64] ;  /* 0x00000006143e0981 */ /* 0x000ee8000c1e1500 */
[----:B------:R-:W3:Y:S04]  /*22b90*/  @P2 LDG.E.U16 R63, desc[UR6][R22.64] ;  /* 0x00000006163f2981 */ /* 0x000ee8000c1e1500 */
[----:B------:R-:W3:Y:S04]  /*22ba0*/  @P0 LDG.E.U16 R86, desc[UR6][R44.64] ;  /* 0x000000062c560981 */ /* 0x000ee8000c1e1500 */
[----:B------:R-:W3:Y:S04]  /*22bb0*/  @P2 LDG.E.U16 R87, desc[UR6][R26.64] ;  /* 0x000000061a572981 */ /* 0x000ee8000c1e1500 */
[----:B------:R-:W3:Y:S04]  /*22bc0*/  @P0 LDG.E.U16 R0, desc[UR6][R48.64] ;  /* 0x0000000630000981 */ /* 0x000ee8000c1e1500 */
[----:B------:R-:W3:Y:S01]  /*22bd0*/  @P2 LDG.E.U16 R85, desc[UR6][R50.64] ;  /* 0x0000000632552981 */ /* 0x000ee2000c1e1500 */
[----:B------:R-:W-:-:S02]  /*22be0*/  PRMT R4, RZ, 0x7610, R4 ;  /* 0x00007610ff047816 */ /* 0x000fc40000000004 */
[----:B------:R-:W-:Y:S01]  /*22bf0*/  PRMT R5, RZ, 0x7610, R5 ;  /* 0x00007610ff057816 */ /* 0x000fe20000000005 */
[----:B------:R-:W3:Y:S01]  /*22c00*/  @P0 LDG.E.U16 R53, desc[UR6][R72.64] ;  /* 0x0000000648350981 */ /* 0x000ee2000c1e1500 */
[----:B------:R-:W-:Y:S02]  /*22c10*/  PRMT R6, RZ, 0x7610, R6 ;  /* 0x00007610ff067816 */ /* 0x000fe40000000006 */
[----:B------:R-:W-:Y:S01]  /*22c20*/  PRMT R7, RZ, 0x7610, R7 ;  /* 0x00007610ff077816 */ /* 0x000fe20000000007 */
[----:B------:R-:W3:Y:S04]  /*22c30*/  @P2 LDG.E.U16 R29, desc[UR6][R92.64] ;  /* 0x000000065c1d2981 */ /* 0x000ee8000c1e1500 */
[----:B------:R-:W3:Y:S01]  /*22c40*/  @P0 LDG.E.U16 R28, desc[UR6][R88.64] ;  /* 0x00000006581c0981 */ /* 0x000ee2000c1e1500 */
[----:B------:R-:W-:-:S03]  /*22c50*/  PRMT R52, RZ, 0x7610, R52 ;  /* 0x00007610ff347816 */ /* 0x000fc60000000034 */
[----:B------:R-:W3:Y:S04]  /*22c60*/  @P2 LDG.E.U16 R7, desc[UR6][R30.64] ;  /* 0x000000061e072981 */ /* 0x000ee8000c1e1500 */
[----:B------:R-:W3:Y:S04]  /*22c70*/  @P0 LDG.E.U16 R6, desc[UR6][R54.64] ;  /* 0x0000000636060981 */ /* 0x000ee8000c1e1500 */
[----:B------:R-:W3:Y:S04]  /*22c80*/  @P0 LDG.E.U16 R56, desc[UR6][R16.64] ;  /* 0x0000000610380981 */ /* 0x000ee8000c1e1500 */
[----:B------:R-:W3:Y:S04]  /*22c90*/  @P0 LDG.E.U16 R38, desc[UR6][R34.64] ;  /* 0x0000000622260981 */ /* 0x000ee8000c1e1500 */
[----:B------:R-:W3:Y:S04]  /*22ca0*/  @P2 LDG.E.U16 R39, desc[UR6][R36.64] ;  /* 0x0000000624272981 */ /* 0x000ee8000c1e1500 */
[----:B------:R-:W3:Y:S04]  /*22cb0*/  @P2 LDG.E.U16 R57, desc[UR6][R18.64] ;  /* 0x0000000612392981 */ /* 0x000ee8000c1e1500 */
[----:B--2---:R-:W2:Y:S04]  /*22cc0*/  @P0 LDG.E.U16 R10, desc[UR6][R32.64] ;  /* 0x00000006200a0981 */ /* 0x004ea8000c1e1500 */
[----:B------:R-:W2:Y:S04]  /*22cd0*/  @P2 LDG.E.U16 R11, desc[UR6][R8.64] ;  /* 0x00000006080b2981 */ /* 0x000ea8000c1e1500 */
[----:B------:R-:W2:Y:S04]  /*22ce0*/  LDL.LU.64 R32, [R1+0x2758] ;  /* 0x0027580001207983 */ /* 0x000ea80000300a00 */
[----:B--2---:R-:W2:Y:S04]  /*22cf0*/  @P0 LDG.E.U16 R32, desc[UR6][R12.64] ;  /* 0x000000060c200981 */ /* 0x004ea8000c1e1500 */
[----:B------:R-:W3:Y:S04]  /*22d00*/  @P2 LDG.E.U16 R33, desc[UR6][R14.64] ;  /* 0x000000060e212981 */ /* 0x000ee8000c1e1500 */
[----:B------:R0:W-:Y:S04]  /*22d10*/  STL [R1+0x1824], R10 ;  /* 0x0018240a01007387 */ /* 0x0001e80000100800 */
[----:B0-----:R-:W3:Y:S04]  /*22d20*/  LDL.LU R10, [R1+0x2750] ;  /* 0x00275000010a7983 */ /* 0x001ee80000300800 */
[----:B------:R-:W4:Y:S04]  /*22d30*/  LDL.LU.64 R8, [R1+0x2748] ;  /* 0x0027480001087983 */ /* 0x000f280000300a00 */
[----:B------:R0:W-:Y:S04]  /*22d40*/  STL [R1+0x1820], R11 ;  /* 0x0018200b01007387 */ /* 0x0001e80000100800 */
[----:B0-----:R-:W4:Y:S04]  /*22d50*/  LDL.LU R11, [R1+0x2740] ;  /* 0x00274000010b7983 */ /* 0x001f280000300800 */
[----:B------:R-:W4:Y:S04]  /*22d60*/  LDL.LU.64 R12, [R1+0x2738] ;  /* 0x00273800010c7983 */ /* 0x000f280000300a00 */
[----:B--2---:R0:W-:Y:S04]  /*22d70*/  STL [R1+0x181c], R32 ;  /* 0x00181c2001007387 */ /* 0x0041e80000100800 */
[----:B0-----:R-:W2:Y:S04]  /*22d80*/  LDL.LU R32, [R1+0x2730] ;  /* 0x0027300001207983 */ /* 0x001ea80000300800 */
[----:B------:R-:W2:Y:S04]  /*22d90*/  LDL.LU.64 R14, [R1+0x2728] ;  /* 0x00272800010e7983 */ /* 0x000ea80000300a00 */
[----:B---3--:R0:W-:Y:S04]  /*22da0*/  STL [R1+0x1818], R33 ;  /* 0x0018182101007387 */ /* 0x0081e80000100800 */
[----:B0-----:R-:W3:Y:S04]  /*22db0*/  LDL.LU R33, [R1+0x2720] ;  /* 0x0027200001217983 */ /* 0x001ee80000300800 */
[----:B------:R-:W2:Y:S04]  /*22dc0*/  LDL.LU.64 R34, [R1+0x2718] ;  /* 0x0027180001227983 */ /* 0x000ea80000300a00 */
[----:B------:R0:W-:Y:S04]  /*22dd0*/  STL [R1+0x1814], R38 ;  /* 0x0018142601007387 */ /* 0x0001e80000100800 */
[----:B0-----:R-:W2:Y:S04]  /*22de0*/  LDL.LU R38, [R1+0x2710] ;  /* 0x0027100001267983 */ /* 0x001ea80000300800 */
[----:B------:R-:W2:Y:S04]  /*22df0*/  LDL.LU.64 R36, [R1+0x2708] ;  /* 0x0027080001247983 */ /* 0x000ea80000300a00 */
[----:B------:R0:W-:Y:S04]  /*22e00*/  STL [R1+0x1810], R39 ;  /* 0x0018102701007387 */ /* 0x0001e80000100800 */
[----:B0-----:R-:W2:Y:S04]  /*22e10*/  LDL.LU R39, [R1+0x2700] ;  /* 0x0027000001277983 */ /* 0x001ea80000300800 */
[----:B------:R0:W-:Y:S04]  /*22e20*/  STL [R1+0x180c], R56 ;  /* 0x00180c3801007387 */ /* 0x0001e80000100800 */
[----:B0-----:R-:W3:Y:S04]  /*22e30*/  LDL.LU R56, [R1+0x26fc] ;  /* 0x0026fc0001387983 */ /* 0x001ee80000300800 */
[----:B------:R-:W-:Y:S04]  /*22e40*/  @P2 STL [R1+0x1830], R46 ;  /* 0x0018302e01002387 */ /* 0x000fe80000100800 */
[----:B------:R0:W-:Y:S04]  /*22e50*/  STL [R1+0x1808], R57 ;  /* 0x0018083901007387 */ /* 0x0001e80000100800 */
[----:B------:R-:W-:Y:S04]  /*22e60*/  @P0 STL [R1+0x182c], R69 ;  /* 0x00182c4501000387 */ /* 0x000fe80000100800 */
[----:B0-----:R-:W3:Y:S04]  /*22e70*/  LDL.LU R57, [R1+0x26f8] ;  /* 0x0026f80001397983 */ /* 0x001ee80000300800 */
[----:B------:R-:W-:Y:S04]  /*22e80*/  @P2 STL [R1+0x1828], R25 ;  /* 0x0018281901002387 */ /* 0x000fe80000100800 */
[----:B------:R0:W-:Y:S04]  /*22e90*/  STL [R1+0x1804], R58 ;  /* 0x0018043a01007387 */ /* 0x0001e80000100800 */
[----:B0-----:R-:W3:Y:S04]  /*22ea0*/  LDL.LU R58, [R1+0x26f4] ;  /* 0x0026f400013a7983 */ /* 0x001ee80000300800 */
[----:B----4-:R0:W-:Y:S04]  /*22eb0*/  STL [R1+0x1800], R59 ;  /* 0x0018003b01007387 */ /* 0x0101e80000100800 */
[----:B0-----:R-:W3:Y:S04]  /*22ec0*/  LDL.LU R59, [R1+0x26f0] ;  /* 0x0026f000013b7983 */ /* 0x001ee80000300800 */
[----:B------:R0:W-:Y:S04]  /*22ed0*/  STL [R1+0x17fc], R60 ;  /* 0x0017fc3c01007387 */ /* 0x0001e80000100800 */
[----:B0-----:R-:W4:Y:S04]  /*22ee0*/  LDL.LU R60, [R1+0x26ec] ;  /* 0x0026ec00013c7983 */ /* 0x001f280000300800 */
[----:B------:R0:W-:Y:S04]  /*22ef0*/  STL [R1+0x17f8], R61 ;  /* 0x0017f83d01007387 */ /* 0x0001e80000100800 */
[----:B0-----:R-:W4:Y:S04]  /*22f00*/  LDL.LU R61, [R1+0x26e8] ;  /* 0x0026e800013d7983 */ /* 0x001f280000300800 */
[----:B------:R0:W-:Y:S04]  /*22f10*/  STL [R1+0x17f4], R62 ;  /* 0x0017f43e01007387 */ /* 0x0001e80000100800 */
[----:B0-----:R-:W3:Y:S04]  /*22f20*/  LDL.LU R62, [R1+0x26e4] ;  /* 0x0026e400013e7983 */ /* 0x001ee80000300800 */
[----:B------:R0:W-:Y:S04]  /*22f30*/  STL [R1+0x17f0], R63 ;  /* 0x0017f03f01007387 */ /* 0x0001e80000100800 */
[----:B0-----:R-:W3:Y:S04]  /*22f40*/  LDL.LU R63, [R1+0x26e0] ;  /* 0x0026e000013f7983 */ /* 0x001ee80000300800 */
[----:B--2---:R-:W2:Y:S04]  /*22f50*/  @P2 LDG.E.U16 R52, desc[UR6][R38.64] ;  /* 0x0000000626342981 */ /* 0x004ea8000c1e1500 */
[----:B----4-:R-:W4:Y:S04]  /*22f60*/  @P0 LDG.E.U16 R4, desc[UR6][R60.64] ;  /* 0x000000063c040981 */ /* 0x010f28000c1e1500 */
[----:B---3--:R-:W3:Y:S04]  /*22f70*/  @P2 LDG.E.U16 R5, desc[UR6][R62.64] ;  /* 0x000000063e052981 */ /* 0x008ee8000c1e1500 */
[----:B------:R0:W-:Y:S04]  /*22f80*/  STL [R1+0x17ec], R86 ;  /* 0x0017ec5601007387 */ /* 0x0001e80000100800 */
[----:B0-----:R-:W2:Y:S04]  /*22f90*/  LDL.LU R86, [R1+0x26dc] ;  /* 0x0026dc0001567983 */ /* 0x001ea80000300800 */
[----:B------:R0:W-:Y:S04]  /*22fa0*/  STL [R1+0x17e8], R87 ;  /* 0x0017e85701007387 */ /* 0x0001e80000100800 */
[----:B0-----:R-:W2:Y:S04]  /*22fb0*/  LDL.LU R87, [R1+0x26d8] ;  /* 0x0026d80001577983 */ /* 0x001ea80000300800 */
[----:B------:R0:W-:Y:S04]  /*22fc0*/  STL [R1+0x17e4], R0 ;  /* 0x0017e40001007387 */ /* 0x0001e80000100800 */
[----:B0-----:R-:W2:Y:S04]  /*22fd0*/  LDL.LU R0, [R1+0x26d4] ;  /* 0x0026d40001007983 */ /* 0x001ea80000300800 */
[----:B------:R0:W-:Y:S04]  /*22fe0*/  STL [R1+0x17e0], R85 ;  /* 0x0017e05501007387 */ /* 0x0001e80000100800 */
[----:B0-----:R-:W2:Y:S04]  /*22ff0*/  LDL.LU R85, [R1+0x26d0] ;  /* 0x0026d00001557983 */ /* 0x001ea80000300800 */
[----:B------:R-:W2:Y:S04]  /*23000*/  LDL.LU R16, [R1+0x1888] ;  /* 0x0018880001107983 */ /* 0x000ea80000300800 */
[----:B------:R-:W2:Y:S04]  /*23010*/  LDL.64 R88, [R1+0x678] ;  /* 0x0006780001587983 */ /* 0x000ea80000100a00 */
[----:B------:R0:W-:Y:S04]  /*23020*/  STL [R1+0x25d8], R62 ;  /* 0x0025d83e01007387 */ /* 0x0001e80000100800 */
[----:B0-----:R-:W2:Y:S04]  /*23030*/  LDL.LU R62, [R1+0x1890] ;  /* 0x00189000013e7983 */ /* 0x001ea80000300800 */
[----:B------:R0:W-:Y:S04]  /*23040*/  STL [R1+0x25d4], R63 ;  /* 0x0025d43f01007387 */ /* 0x0001e80000100800 */
[----:B0-----:R-:W2:Y:S04]  /*23050*/  LDL.LU R63, [R1+0x188c] ;  /* 0x00188c00013f7983 */ /* 0x001ea80000300800 */
[----:B------:R-:W-:Y:S04]  /*23060*/  STL [R1+0x17d4], R28 ;  /* 0x0017d41c01007387 */ /* 0x000fe80000100800 */
[----:B------:R0:W-:Y:S04]  /*23070*/  STL [R1+0x17d8], R29 ;  /* 0x0017d81d01007387 */ /* 0x0001e80000100800 */
[----:B------:R-:W2:Y:S04]  /*23080*/  LDL.64 R30, [R1+0x5f8] ;  /* 0x0005f800011e7983 */ /* 0x000ea80000100a00 */
[----:B0-----:R-:W2:Y:S01]  /*23090*/  LDL.64 R28, [R1+0x670] ;  /* 0x00067000011c7983 */ /* 0x001ea20000100a00 */
[----:B------:R-:W-:-:S02]  /*230a0*/  PRMT R71, RZ, 0x7610, R71 ;  /* 0x00007610ff477816 */ /* 0x000fc40000000047 */
[----:B------:R-:W-:-:S04]  /*230b0*/  PRMT R70, RZ, 0x7610, R70 ;  /* 0x00007610ff467816 */ /* 0x000fc80000000046 */
[----:B------:R-:W2:Y:S04]  /*230c0*/  @P0 LDG.E.U16 R71, desc[UR6][R36.64] ;  /* 0x0000000624470981 */ /* 0x000ea8000c1e1500 */
[----:B------:R-:W2:Y:S04]  /*230d0*/  @P2 LDG.E.U16 R70, desc[UR6][R14.64] ;  /* 0x000000060e462981 */ /* 0x000ea8000c1e1500 */
[----:B----4-:R-:W-:Y:S04]  /*230e0*/  STL [R1+0x17c4], R4 ;  /* 0x0017c40401007387 */ /* 0x010fe80000100800 */
[----:B---3--:R0:W-:Y:S04]  /*230f0*/  STL [R1+0x17c8], R5 ;  /* 0x0017c80501007387 */ /* 0x0081e80000100800 */
[----:B0-----:R-:W3:Y:S04]  /*23100*/  LDL.64 R4, [R1+0x5f0] ;  /* 0x0005f00001047983 */ /* 0x001ee80000100a00 */
[----:B------:R-:W-:Y:S04]  /*23110*/  STL [R1+0x17cc], R6 ;  /* 0x0017cc0601007387 */ /* 0x000fe80000100800 */
[----:B------:R0:W-:Y:S04]  /*23120*/  STL [R1+0x17d0], R7 ;  /* 0x0017d00701007387 */ /* 0x0001e80000100800 */
[----:B0-----:R-:W4:Y:S04]  /*23130*/  LDL.64 R6, [R1+0x578] ;  /* 0x0005780001067983 */ /* 0x001f280000100a00 */
[----:B------:R0:W-:Y:S04]  /*23140*/  STL [R1+0x25e0], R60 ;  /* 0x0025e03c01007387 */ /* 0x0001e80000100800 */
[----:B0-----:R-:W3:Y:S04]  /*23150*/  LDL.LU R60, [R1+0x1898] ;  /* 0x00189800013c7983 */ /* 0x001ee80000300800 */
[----:B------:R0:W-:Y:S04]  /*23160*/  STL [R1+0x25dc], R61 ;  /* 0x0025dc3d01007387 */ /* 0x0001e80000100800 */
[----:B0-----:R-:W3:Y:S04]  /*23170*/  LDL.LU R61, [R1+0x1894] ;  /* 0x00189400013d7983 */ /* 0x001ee80000300800 */
[----:B--2---:R-:W-:Y:S04]  /*23180*/  STL [R1+0x1840], R52 ;  /* 0x0018403401007387 */ /* 0x004fe80000100800 */
[----:B------:R0:W-:Y:S04]  /*23190*/  STL [R1+0x17dc], R53 ;  /* 0x0017dc3501007387 */ /* 0x0001e80000100800 */
[----:B------:R-:W3:Y:S04]  /*231a0*/  LDL.64 R54, [R1+0x4f8] ;  /* 0x0004f80001367983 */ /* 0x000ee80000100a00 */
[----:B0-----:R-:W2:Y:S04]  /*231b0*/  LDL.64 R52, [R1+0x570] ;  /* 0x0005700001347983 */ /* 0x001ea80000100a00 */
[----:B------:R0:W-:Y:S04]  /*231c0*/  STL [R1+0x25e8], R38 ;  /* 0x0025e82601007387 */ /* 0x0001e80000100800 */
[----:B0-----:R-:W4:Y:S04]  /*231d0*/  LDL.LU R38, [R1+0x18a0] ;  /* 0x0018a00001267983 */ /* 0x001f280000300800 */
        /* <DEDUP_REMOVED lines=8> */
[----:B------:R0:W-:Y:S04]  /*23260*/  STL [R1+0x25f4], R15 ;  /* 0x0025f40f01007387 */ /* 0x0001e80000100800 */
[----:B0-----:R-:W2:Y:S01]  /*23270*/  LDL.LU R15, [R1+0x18ac] ;  /* 0x0018ac00010f7983 */ /* 0x001ea20000300800 */
[----:B------:R-:W-:-:S03]  /*23280*/  PRMT R24, RZ, 0x7610, R24 ;  /* 0x00007610ff187816 */ /* 0x000fc60000000018 */
[----:B---3--:R-:W3:Y:S04]  /*23290*/  @P2 LDG.E.U16 R60, desc[UR6][R54.64] ;  /* 0x00000006363c2981 */ /* 0x008ee8000c1e1500 */
[----:B----4-:R-:W4:Y:S04]  /*232a0*/  @P2 LDG.E.U16 R38, desc[UR6][R6.64] ;  /* 0x0000000606262981 */ /* 0x010f28000c1e1500 */
[----:B--2---:R-:W2:Y:S04]  /*232b0*/  @P0 LDG.E.U16 R39, desc[UR6][R52.64] ;  /* 0x0000000634270981 */ /* 0x004ea8000c1e1500 */
[----:B------:R-:W2:Y:S04]  /*232c0*/  @P2 LDG.E.U16 R36, desc[UR6][R30.64] ;  /* 0x000000061e242981 */ /* 0x000ea8000c1e1500 */
[----:B------:R-:W2:Y:S04]  /*232d0*/  @P0 LDG.E.U16 R37, desc[UR6][R4.64] ;  /* 0x0000000604250981 */ /* 0x000ea8000c1e1500 */
[----:B------:R-:W2:Y:S04]  /*232e0*/  @P2 LDG.E.U16 R14, desc[UR6][R88.64] ;  /* 0x00000006580e2981 */ /* 0x000ea8000c1e1500 */
[----:B------:R-:W3:Y:S04]  /*232f0*/  @P0 LDG.E.U16 R15, desc[UR6][R28.64] ;  /* 0x000000061c0f0981 */ /* 0x000ee8000c1e1500 */
[----:B------:R-:W-:Y:S04]  /*23300*/  STL [R1+0x2600], R12 ;  /* 0x0026000c01007387 */ /* 0x000fe80000100800 */
[----:B------:R-:W-:Y:S04]  /*23310*/  STL [R1+0x25fc], R13 ;  /* 0x0025fc0d01007387 */ /* 0x000fe80000100800 */
[----:B------:R-:W4:Y:S04]  /*23320*/  @P0 LDG.E.U16 R24, desc[UR6][R12.64] ;  /* 0x000000060c180981 */ /* 0x000f28000c1e1500 */
[----:B--2---:R-:W-:Y:S04]  /*23330*/  STL [R1+0x2604], R14 ;  /* 0x0026040e01007387 */ /* 0x004fe80000100800 */
[----:B------:R-:W2:Y:S04]  /*23340*/  LDL.64 R28, [R1+0x4f0] ;  /* 0x0004f000011c7983 */ /* 0x000ea80000100a00 */
[----:B---3--:R-:W-:Y:S04]  /*23350*/  STL [R1+0x2608], R15 ;  /* 0x0026080f01007387 */ /* 0x008fe80000100800 */
[----:B------:R-:W3:Y:S04]  /*23360*/  LDL.64 R30, [R1+0x478] ;  /* 0x00047800011e7983 */ /* 0x000ee80000100a00 */
[----:B------:R-:W-:Y:S04]  /*23370*/  STL [R1+0x260c], R36 ;  /* 0x00260c2401007387 */ /* 0x000fe80000100800 */
[----:B------:R-:W-:Y:S04]  /*23380*/  STL [R1+0x2610], R37 ;  /* 0x0026102501007387 */ /* 0x000fe80000100800 */
[----:B----4-:R-:W-:Y:S04]  /*23390*/  STL [R1+0x2614], R38 ;  /* 0x0026142601007387 */ /* 0x010fe80000100800 */
[----:B------:R-:W4:Y:S04]  /*233a0*/  LDL.64 R52, [R1+0x470] ;  /* 0x0004700001347983 */ /* 0x000f280000100a00 */
[----:B------:R0:W-:Y:S04]  /*233b0*/  STL [R1+0x2618], R39 ;  /* 0x0026182701007387 */ /* 0x0001e80000100800 */
[----:B------:R-:W4:Y:S04]  /*233c0*/  LDL.64 R54, [R1+0x3f8] ;  /* 0x0003f80001367983 */ /* 0x000f280000100a00 */
[----:B--2---:R-:W2:Y:S04]  /*233d0*/  @P0 LDG.E.U16 R61, desc[UR6][R28.64] ;  /* 0x000000061c3d0981 */ /* 0x004ea8000c1e1500 */
[----:B---3--:R-:W3:Y:S04]  /*233e0*/  @P2 LDG.E.U16 R62, desc[UR6][R30.64] ;  /* 0x000000061e3e2981 */ /* 0x008ee8000c1e1500 */
[----:B----4-:R-:W4:Y:S04]  /*233f0*/  @P0 LDG.E.U16 R63, desc[UR6][R52.64] ;  /* 0x00000006343f0981 */ /* 0x010f28000c1e1500 */
[----:B------:R-:W-:Y:S04]  /*23400*/  STL [R1+0x261c], R60 ;  /* 0x00261c3c01007387 */ /* 0x000fe80000100800 */
[----:B------:R-:W4:Y:S04]  /*23410*/  LDL.LU R17, [R1+0x1884] ;  /* 0x0018840001117983 */ /* 0x000f280000300800 */
[----:B------:R-:W-:Y:S04]  /*23420*/  STL [R1+0x183c], R71 ;  /* 0x00183c4701007387 */ /* 0x000fe80000100800 */
[----:B------:R-:W4:Y:S04]  /*23430*/  LDL.LU R18, [R1+0x1880] ;  /* 0x0018800001127983 */ /* 0x000f280000300800 */
[----:B------:R-:W4:Y:S04]  /*23440*/  LDL.LU R19, [R1+0x187c] ;  /* 0x00187c0001137983 */ /* 0x000f280000300800 */
[----:B------:R-:W4:Y:S04]  /*23450*/  LDL.LU R40, [R1+0x1878] ;  /* 0x0018780001287983 */ /* 0x000f280000300800 */
[----:B------:R-:W4:Y:S04]  /*23460*/  LDL.LU R41, [R1+0x1874] ;  /* 0x0018740001297983 */ /* 0x000f280000300800 */
[----:B------:R-:W4:Y:S04]  /*23470*/  LDL.LU R42, [R1+0x1870] ;  /* 0x00187000012a7983 */ /* 0x000f280000300800 */
[----:B------:R1:W-:Y:S04]  /*23480*/  STL [R1+0x1838], R70 ;  /* 0x0018384601007387 */ /* 0x0003e80000100800 */
        /* <DEDUP_REMOVED lines=11> */
[----:B0-----:R-:W4:Y:S04]  /*23540*/  LDL.64 R38, [R1+0x3f0] ;  /* 0x0003f00001267983 */ /* 0x001f280000100a00 */
[----:B------:R-:W4:Y:S04]  /*23550*/  @P2 LDG.E.U16 R16, desc[UR6][R54.64] ;  /* 0x0000000636102981 */ /* 0x000f28000c1e1500 */
[----:B--2---:R-:W-:Y:S04]  /*23560*/  STL [R1+0x2620], R61 ;  /* 0x0026203d01007387 */ /* 0x004fe80000100800 */
[----:B------:R-:W2:Y:S04]  /*23570*/  LDL.64 R36, [R1+0x378] ;  /* 0x0003780001247983 */ /* 0x000ea80000100a00 */
[----:B------:R-:W2:Y:S04]  /*23580*/  LDL.64 R14, [R1+0x370] ;  /* 0x00037000010e7983 */ /* 0x000ea80000100a00 */
[----:B------:R-:W2:Y:S04]  /*23590*/  LDL.64 R12, [R1+0x2f0] ;  /* 0x0002f000010c7983 */ /* 0x000ea80000100a00 */
[----:B------:R-:W2:Y:S04]  /*235a0*/  LDL.64 R72, [R1+0x2e8] ;  /* 0x0002e80001487983 */ /* 0x000ea80000100a00 */
[----:B---3--:R-:W-:Y:S04]  /*235b0*/  STL [R1+0x2624], R62 ;  /* 0x0026243e01007387 */ /* 0x008fe80000100800 */
[----:B------:R-:W3:Y:S04]  /*235c0*/  LDL.LU R45, [R1+0x18c8] ;  /* 0x0018c800012d7983 */ /* 0x000ee80000300800 */
[----:B------:R-:W3:Y:S04]  /*235d0*/  LDL.LU R46, [R1+0x18c4] ;  /* 0x0018c400012e7983 */ /* 0x000ee80000300800 */
[----:B-1----:R-:W3:Y:S04]  /*235e0*/  LDL.64 R70, [R1+0x270] ;  /* 0x0002700001467983 */ /* 0x002ee80000100a00 */
[----:B------:R-:W3:Y:S04]  /*235f0*/  LDL.64 R92, [R1+0x268] ;  /* 0x00026800015c7983 */ /* 0x000ee80000100a00 */
[----:B----4-:R-:W-:Y:S04]  /*23600*/  STL [R1+0x2628], R63 ;  /* 0x0026283f01007387 */ /* 0x010fe80000100800 */
[----:B------:R-:W4:Y:S04]  /*23610*/  LDL.64 R88, [R1+0x1f0] ;  /* 0x0001f00001587983 */ /* 0x000f280000100a00 */
[----:B------:R-:W4:Y:S04]  /*23620*/  LDL.64 R4, [R1+0x1e8] ;  /* 0x0001e80001047983 */ /* 0x000f280000100a00 */
[----:B------:R-:W4:Y:S04]  /*23630*/  LDL.64 R6, [R1+0x170] ;  /* 0x0001700001067983 */ /* 0x000f280000100a00 */
[----:B------:R-:W4:Y:S04]  /*23640*/  LDL.64 R28, [R1+0x168] ;  /* 0x00016800011c7983 */ /* 0x000f280000100a00 */
[----:B------:R-:W4:Y:S04]  /*23650*/  LDL.64 R30, [R1+0xf0] ;  /* 0x0000f000011e7983 */ /* 0x000f280000100a00 */
[----:B------:R-:W4:Y:S04]  /*23660*/  LDL.64 R52, [R1+0xe8] ;  /* 0x0000e80001347983 */ /* 0x000f280000100a00 */
[----:B------:R-:W4:Y:S04]  /*23670*/  LDL.64 R54, [R1+0x70] ;  /* 0x0000700001367983 */ /* 0x000f280000100a00 */
[----:B------:R-:W4:Y:S01]  /*23680*/  @P0 LDG.E.U16 R23, desc[UR6][R86.64] ;  /* 0x0000000656170981 */ /* 0x000f22000c1e1500 */
[----:B------:R-:W-:-:S02]  /*23690*/  PRMT R82, RZ, 0x7610, R82 ;  /* 0x00007610ff527816 */ /* 0x000fc40000000052 */
[----:B------:R-:W-:Y:S01]  /*236a0*/  PRMT R83, RZ, 0x7610, R83 ;  /* 0x00007610ff537816 */ /* 0x000fe20000000053 */
[----:B------:R-:W4:Y:S04]  /*236b0*/  @P2 LDG.E.U16 R44, desc[UR6][R58.64] ;  /* 0x000000063a2c2981 */ /* 0x000f28000c1e1500 */
[----:B------:R-:W4:Y:S04]  /*236c0*/  @P0 LDG.E.U16 R17, desc[UR6][R38.64] ;  /* 0x0000000626110981 */ /* 0x000f28000c1e1500 */
[----:B--2---:R-:W2:Y:S04]  /*236d0*/  @P2 LDG.E.U16 R18, desc[UR6][R36.64] ;  /* 0x0000000624122981 */ /* 0x004ea8000c1e1500 */
[----:B------:R-:W2:Y:S04]  /*236e0*/  @P0 LDG.E.U16 R19, desc[UR6][R14.64] ;  /* 0x000000060e130981 */ /* 0x000ea8000c1e1500 */
[----:B------:R-:W2:Y:S04]  /*236f0*/  @P2 LDG.E.U16 R40, desc[UR6][R12.64] ;  /* 0x000000060c282981 */ /* 0x000ea8000c1e1500 */
[----:B------:R-:W2:Y:S01]  /*23700*/  @P0 LDG.E.U16 R41, desc[UR6][R72.64] ;  /* 0x0000000648290981 */ /* 0x000ea2000c1e1500 */
[----:B------:R-:W-:-:S02]  /*23710*/  PRMT R84, RZ, 0x7610, R84 ;  /* 0x00007610ff547816 */ /* 0x000fc40000000054 */
[----:B------:R-:W-:Y:S02]  /*23720*/  PRMT R90, RZ, 0x7610, R90 ;  /* 0x00007610ff5a7816 */ /* 0x000fe4000000005a */
[----:B------:R-:W-:Y:S02]  /*23730*/  PRMT R68, RZ, 0x7610, R68 ;  /* 0x00007610ff447816 */ /* 0x000fe40000000044 */
[----:B------:R-:W-:Y:S01]  /*23740*/  PRMT R47, RZ, 0x7610, R47 ;  /* 0x00007610ff2f7816 */ /* 0x000fe2000000002f */
[----:B---3--:R-:W3:Y:S04]  /*23750*/  @P2 LDG.E.U16 R45, desc[UR6][R34.64] ;  /* 0x00000006222d2981 */ /* 0x008ee8000c1e1500 */
[----:B------:R-:W3:Y:S04]  /*23760*/  @P0 LDG.E.U16 R46, desc[UR6][R32.64] ;  /* 0x00000006202e0981 */ /* 0x000ee8000c1e1500 */
        /* <DEDUP_REMOVED lines=8> */
[----:B------:R-:W4:Y:S04]  /*237f0*/  @P2 LDG.E.U16 R22, desc[UR6][R54.64] ;  /* 0x0000000636162981 */ /* 0x000f28000c1e1500 */
[----:B------:R-:W-:Y:S04]  /*23800*/  STL [R1+0x262c], R16 ;  /* 0x00262c1001007387 */ /* 0x000fe80000100800 */
        /* <DEDUP_REMOVED lines=9> */
[----:B------:R-:W4:Y:S04]  /*238a0*/  @P0 LDG.E.U16 R90, desc[UR6][R56.64] ;  /* 0x00000006385a0981 */ /* 0x000f28000c1e1500 */
[----:B------:R-:W-:Y:S04]  /*238b0*/  STL [R1+0x2630], R17 ;  /* 0x0026301101007387 */ /* 0x000fe80000100800 */
[----:B------:R-:W4:Y:S01]  /*238c0*/  @P0 LDG.E.U16 R68, desc[UR6][R8.64] ;  /* 0x0000000608440981 */ /* 0x000f22000c1e1500 */
[----:B------:R-:W-:-:S03]  /*238d0*/  PRMT R85, RZ, 0x7610, R85 ;  /* 0x00007610ff557816 */ /* 0x000fc60000000055 */
[----:B------:R-:W4:Y:S04]  /*238e0*/  @P2 LDG.E.U16 R47, desc[UR6][R10.64] ;  /* 0x000000060a2f2981 */ /* 0x000f28000c1e1500 */
[----:B--2---:R-:W-:Y:S04]  /*238f0*/  STL [R1+0x2634], R18 ;  /* 0x0026341201007387 */ /* 0x004fe80000100800 */
[----:B------:R-:W-:Y:S04]  /*23900*/  STL [R1+0x2638], R19 ;  /* 0x0026381301007387 */ /* 0x000fe80000100800 */
[----:B------:R-:W-:Y:S04]  /*23910*/  STL [R1+0x263c], R40 ;  /* 0x00263c2801007387 */ /* 0x000fe80000100800 */
[----:B------:R-:W-:Y:S04]  /*23920*/  STL [R1+0x2640], R41 ;  /* 0x0026402901007387 */ /* 0x000fe80000100800 */
[----:B---3--:R-:W-:Y:S04]  /*23930*/  STL [R1+0x2644], R42 ;  /* 0x0026442a01007387 */ /* 0x008fe80000100800 */
[----:B------:R-:W-:Y:S04]  /*23940*/  STL [R1+0x2648], R43 ;  /* 0x0026482b01007387 */ /* 0x000fe80000100800 */
[----:B----4-:R-:W-:Y:S04]  /*23950*/  STL [R1+0x264c], R64 ;  /* 0x00264c4001007387 */ /* 0x010fe80000100800 */
[----:B------:R-:W-:Y:S04]  /*23960*/  STL [R1+0x2650], R65 ;  /* 0x0026504101007387 */ /* 0x000fe80000100800 */
[----:B------:R-:W-:Y:S04]  /*23970*/  STL [R1+0x2654], R66 ;  /* 0x0026544201007387 */ /* 0x000fe80000100800 */
[----:B------:R-:W-:Y:S04]  /*23980*/  STL [R1+0x2658], R67 ;  /* 0x0026584301007387 */ /* 0x000fe80000100800 */
[----:B------:R-:W-:Y:S04]  /*23990*/  STL [R1+0x265c], R20 ;  /* 0x00265c1401007387 */ /* 0x000fe80000100800 */
[----:B------:R0:W-:Y:S04]  /*239a0*/  STL [R1+0x2660], R21 ;  /* 0x0026601501007387 */ /* 0x0001e80000100800 */
[----:B------:R-:W-:Y:S04]  /*239b0*/  STL [R1+0x2664], R22 ;  /* 0x0026641601007387 */ /* 0x000fe80000100800 */
[----:B------:R-:W2:Y:S04]  /*239c0*/  LDL.64 R72, [R1+0x668] ;  /* 0x0006680001487983 */ /* 0x000ea80000100a00 */
        /* <DEDUP_REMOVED lines=23> */
[----:B------:R0:W-:Y:S04]  /*23b40*/  STL [R1+0x2668], R23 ;  /* 0x0026681701007387 */ /* 0x0001e80000100800 */
[----:B0-----:R-:W4:Y:S04]  /*23b50*/  LDL.64 R22, [R1+0x360] ;  /* 0x0003600001167983 */ /* 0x001f280000100a00 */
[----:B--2---:R-:W2:Y:S04]  /*23b60*/  @P2 LDG.E.U16 R69, desc[UR6][R72.64] ;  /* 0x0000000648452981 */ /* 0x004ea8000c1e1500 */
[----:B---3--:R-:W3:Y:S04]  /*23b70*/  @P0 LDG.E.U16 R24, desc[UR6][R70.64] ;  /* 0x0000000646180981 */ /* 0x008ee8000c1e1500 */
[----:B----4-:R-:W4:Y:S04]  /*23b80*/  @P2 LDG.E.U16 R25, desc[UR6][R92.64] ;  /* 0x000000065c192981 */ /* 0x010f28000c1e1500 */
[----:B------:R-:W2:Y:S04]  /*23b90*/  LDL.LU.64 R72, [R1+0x26c8] ;  /* 0x0026c80001487983 */ /* 0x000ea80000300a00 */
[----:B------:R-:W3:Y:S04]  /*23ba0*/  LDL.LU.64 R70, [R1+0x26c0] ;  /* 0x0026c00001467983 */ /* 0x000ee80000300a00 */
[----:B------:R-:W4:Y:S04]  /*23bb0*/  LDL.LU.64 R92, [R1+0x26b8] ;  /* 0x0026b800015c7983 */ /* 0x000f280000300a00 */
        /* <DEDUP_REMOVED lines=16> */
[----:B------:R0:W4:Y:S04]  /*23cc0*/  @P0 LDG.E.U16 R82, desc[UR6][R38.64] ;  /* 0x0000000626520981 */ /* 0x000128000c1e1500 */
[----:B------:R-:W4:Y:S04]  /*23cd0*/  @P2 LDG.E.U16 R83, desc[UR6][R36.64] ;  /* 0x0000000624532981 */ /* 0x000f28000c1e1500 */
[----:B------:R-:W4:Y:S04]  /*23ce0*/  @P0 LDG.E.U16 R84, desc[UR6][R14.64] ;  /* 0x000000060e540981 */ /* 0x000f28000c1e1500 */
[----:B------:R-:W4:Y:S04]  /*23cf0*/  @P0 LDG.E.U16 R80, desc[UR6][R42.64] ;  /* 0x000000062a500981 */ /* 0x000f28000c1e1500 */
[----:B------:R1:W4:Y:S04]  /*23d00*/  @P0 LDG.E.U16 R74, desc[UR6][R18.64] ;  /* 0x00000006124a0981 */ /* 0x000328000c1e1500 */
[----:B------:R-:W4:Y:S04]  /*23d10*/  @P0 LDG.E.U16 R76, desc[UR6][R62.64] ;  /* 0x000000063e4c0981 */ /* 0x000f28000c1e1500 */
[----:B------:R-:W4:Y:S04]  /*23d20*/  @P2 LDG.E.U16 R79, desc[UR6][R64.64] ;  /* 0x00000006404f2981 */ /* 0x000f28000c1e1500 */
[----:B------:R-:W4:Y:S04]  /*23d30*/  @P2 LDG.E.U16 R81, desc[UR6][R40.64] ;  /* 0x0000000628512981 */ /* 0x000f28000c1e1500 */
[----:B------:R-:W4:Y:S04]  /*23d40*/  @P2 LDG.E.U16 R77, desc[UR6][R60.64] ;  /* 0x000000063c4d2981 */ /* 0x000f28000c1e1500 */
[----:B--2---:R-:W2:Y:S04]  /*23d50*/  @P0 LDG.E.U16 R72, desc[UR6][R22.64] ;  /* 0x0000000616480981 */ /* 0x004ea8000c1e1500 */
[----:B---3--:R-:W3:Y:S04]  /*23d60*/  @P0 LDG.E.U16 R70, desc[UR6][R86.64] ;  /* 0x0000000656460981 */ /* 0x008ee8000c1e1500 */
[----:B----4-:R-:W4:Y:S04]  /*23d70*/  @P2 LDG.E.U16 R93, desc[UR6][R12.64] ;  /* 0x000000060c5d2981 */ /* 0x010f28000c1e1500 */
[----:B------:R-:W2:Y:S04]  /*23d80*/  @P2 LDG.E.U16 R73, desc[UR6][R20.64] ;  /* 0x0000000614492981 */ /* 0x000ea8000c1e1500 */
[----:B------:R-:W2:Y:S04]  /*23d90*/  LDL R13, [R1+0x195c] ;  /* 0x00195c00010d7983 */ /* 0x000ea80000100800 */
[----:B------:R-:W2:Y:S01]  /*23da0*/  LDL.LU.64 R86, [R1+0x2678] ;  /* 0x0026780001567983 */ /* 0x000ea20000300a00 */
[----:B0-----:R-:W0:Y:S01]  /*23db0*/  S2R R38, SR_TID.X ;  /* 0x0000000000267919 */ /* 0x001e220000002100 */
[----:B------:R-:W-:-:S02]  /*23dc0*/  PRMT R88, RZ, 0x7610, R88 ;  /* 0x00007610ff587816 */ /* 0x000fc40000000058 */
[----:B------:R-:W-:Y:S01]  /*23dd0*/  PRMT R92, RZ, 0x7610, R92 ;  /* 0x00007610ff5c7816 */ /* 0x000fe2000000005c */
[----:B------:R-:W3:Y:S05]  /*23de0*/  @P2 LDG.E.U16 R89, desc[UR6][R6.64] ;  /* 0x0000000606592981 */ /* 0x000eea000c1e1500 */
[----:B------:R-:W3:Y:S04]  /*23df0*/  @P0 LDG.E.U16 R92, desc[UR6][R4.64] ;  /* 0x00000006045c0981 */ /* 0x000ee8000c1e1500 */
[----:B------:R-:W3:Y:S04]  /*23e00*/  @P0 LDG.E.U16 R88, desc[UR6][R28.64] ;  /* 0x000000061c580981 */ /* 0x000ee8000c1e1500 */
[----:B------:R-:W3:Y:S04]  /*23e10*/  @P2 LDG.E.U16 R85, desc[UR6][R54.64] ;  /* 0x0000000636552981 */ /* 0x000ee8000c1e1500 */
[----:B--2---:R2:W2:Y:S04]  /*23e20*/  @P2 LDG.E.U16 R71, desc[UR6][R86.64] ;  /* 0x0000000656472981 */ /* 0x0044a8000c1e1500 */
[----:B------:R-:W2:Y:S04]  /*23e30*/  LDL.LU.64 R86, [R1+0x2670] ;  /* 0x0026700001567983 */ /* 0x000ea80000300a00 */
[----:B------:R-:W3:Y:S04]  /*23e40*/  LDL.LU R39, [R1+0x16c0] ;  /* 0x0016c00001277983 */ /* 0x000ee80000300800 */
[----:B------:R-:W3:Y:S04]  /*23e50*/  LDL.LU R12, [R1+0x16bc] ;  /* 0x0016bc00010c7983 */ /* 0x000ee80000300800 */
[----:B------:R-:W3:Y:S04]  /*23e60*/  LDL.LU R36, [R1+0x16b4] ;  /* 0x0016b40001247983 */ /* 0x000ee80000300800 */
[----:B------:R-:W3:Y:S04]  /*23e70*/  LDL.LU R15, [R1+0x16b0] ;  /* 0x0016b000010f7983 */ /* 0x000ee80000300800 */
[----:B------:R-:W3:Y:S01]  /*23e80*/  LDL.LU R14, [R1+0x1730] ;  /* 0x00173000010e7983 */ /* 0x000ee20000300800 */
[----:B------:R-:W-:-:S02]  /*23e90*/  VIADD R17, R13, 0x20000 ;  /* 0x000200000d117836 */ /* 0x000fc40000000000 */
[----:B------:R-:W-:Y:S02]  /*23ea0*/  VIADD R16, R13, 0x50000 ;  /* 0x000500000d107836 */ /* 0x000fe40000000000 */
[----:B------:R-:W4:Y:S01]  /*23eb0*/  LDL.LU R13, [R1+0x172c] ;  /* 0x00172c00010d7983 */ /* 0x000f220000300800 */
[----:B0-----:R-:W-:Y:S02]  /*23ec0*/  SHF.R.U32.HI R38, RZ, 0x5, R38 ;  /* 0x00000005ff267819 */ /* 0x001fe40000011626 */
[----:B------:R-:W-:Y:S01]  /*23ed0*/  SHF.R.U32.HI R17, RZ, 0x4, R17 ;  /* 0x00000004ff117819 */ /* 0x000fe20000011611 */
[----:B------:R-:W4:Y:S01]  /*23ee0*/  LDL.LU R37, [R1+0x1728] ;  /* 0x0017280001257983 */ /* 0x000f220000300800 */
[----:B------:R-:W-:Y:S02]  /*23ef0*/  SHF.R.U32.HI R16, RZ, 0x4, R16 ;  /* 0x00000004ff107819 */ /* 0x000fe40000011610 */
[----:B-1----:R-:W-:Y:S02]  /*23f00*/  SGXT.U32 R19, R17, 0xe ;  /* 0x0000000e1113781a */ /* 0x002fe40000000000 */
[----:B------:R-:W-:-:S03]  /*23f10*/  SGXT.U32 R18, R16, 0xe ;  /* 0x0000000e1012781a */ /* 0x000fc60000000000 */
[----:B------:R-:W-:Y:S04]  /*23f20*/  STL [R1+0x1948], R19 ;  /* 0x0019481301007387 */ /* 0x000fe80000100800 */
[----:B------:R0:W-:Y:S01]  /*23f30*/  STL [R1+0x1944], R18 ;  /* 0x0019441201007387 */ /* 0x0001e20000100800 */
[----:B------:R-:W-:Y:S02]  /*23f40*/  CS2R R16, SRZ ;  /* 0x0000000000107805 */ /* 0x000fe4000001ff00 */
[----:B0-----:R-:W-:-:S04]  /*23f50*/  IADD3 R18, P3, PT, R18, 0x2, RZ ;  /* 0x0000000212127810 */ /* 0x001fc80007f7e0ff */
[----:B------:R-:W-:-:S04]  /*23f60*/  IADD3.X R16, PT, PT, R16, 0x40004040, RZ, P3, !PT ;  /* 0x4000404010107810 */ /* 0x000fc80001ffe4ff */
[----:B------:R-:W-:Y:S02]  /*23f70*/  R2UR UR11, R16 ;  /* 0x00000000100b72ca */ /* 0x000fe400000e0000 */
[----:B------:R-:W-:Y:S02]  /*23f80*/  LOP3.LUT R16, R0, 0x30, RZ, 0x3c, !PT ;  /* 0x0000003000107812 */ /* 0x000fe400078e3cff */
[----:B--2---:R-:W-:-:S06]  /*23f90*/  PRMT R86, RZ, 0x7610, R86 ;  /* 0x00007610ff567816 */ /* 0x004fcc0000000056 */
[----:B------:R-:W2:Y:S01]  /*23fa0*/  @P0 LDG.E.U16 R86, desc[UR6][R52.64] ;  /* 0x0000000634560981 */ /* 0x000ea2000c1e1500 */
[----:B------:R-:W-:Y:S02]  /*23fb0*/  ISETP.NE.U32.AND P0, PT, R38, RZ, PT ;  /* 0x000000ff2600720c */ /* 0x000fe40003f05070 */
[----:B------:R-:W-:-:S05]  /*23fc0*/  LOP3.LUT R38, R0, 0x20, RZ, 0x3c, !PT ;  /* 0x0000002000267812 */ /* 0x000fca00078e3cff */
[----:B------:R-:W-:Y:S04]  /*23fd0*/  STS.U16 [R38+UR76+0x43500], R91 ;  /* 0x0435005b26007988 */ /* 0x000fe8000800044c */
[----:B------:R-:W-:Y:S04]  /*23fe0*/  STS.U16 [R38+UR76+0x4b500], R3 ;  /* 0x04b5000326007988 */ /* 0x000fe8000800044c */
[----:B---3--:R-:W-:Y:S04]  /*23ff0*/  STS.U16 [R38+UR76+0x43900], R39 ;  /* 0x0439002726007988 */ /* 0x008fe8000800044c */
[----:B------:R0:W-:Y:S04]  /*24000*/  STS.U16 [R38+UR76+0x4b900], R12 ;  /* 0x04b9000c26007988 */ /* 0x0001e8000800044c */
[----:B0-----:R-:W3:Y:S04]  /*24010*/  LDL.LU R12, [R1+0x1724] ;  /* 0x00172400010c7983 */ /* 0x001ee80000300800 */
[----:B------:R0:W-:Y:S04]  /*24020*/  STS.U16 [R38+UR76+0x43d00], R36 ;  /* 0x043d002426007988 */ /* 0x0001e8000800044c */
[----:B------:R1:W-:Y:S04]  /*24030*/  STS.U16 [R38+UR76+0x4bd00], R15 ;  /* 0x04bd000f26007988 */ /* 0x0003e8000800044c */
[----:B0-----:R-:W2:Y:S04]  /*24040*/  LDL.LU R36, [R1+0x1720] ;  /* 0x0017200001247983 */ /* 0x001ea80000300800 */
[----:B------:R-:W2:Y:S04]  /*24050*/  LDL.LU R22, [R1+0x171c] ;  /* 0x00171c0001167983 */ /* 0x000ea80000300800 */
[----:B-1----:R-:W2:Y:S04]  /*24060*/  LDL.LU R15, [R1+0x1718] ;  /* 0x00171800010f7983 */ /* 0x002ea80000300800 */
[----:B------:R0:W-:Y:S04]  /*24070*/  STS.U16 [R16+UR76+0x40180], R14 ;  /* 0x0401800e10007988 */ /* 0x0001e8000800044c */
[----:B0-----:R-:W2:Y:S01]  /*24080*/  LDL.LU R14, [R1+0x1714] ;  /* 0x00171400010e7983 */ /* 0x001ea20000300800 */
[----:B------:R-:W-:-:S03]  /*24090*/  PRMT R87, RZ, 0x7610, R87 ;  /* 0x00007610ff577816 */ /* 0x000fc60000000057 */
[----:B----4-:R0:W-:Y:S04]  /*240a0*/  STS.U16 [R16+UR76+0x48180], R13 ;  /* 0x0481800d10007988 */ /* 0x0101e8000800044c */
[----:B------:R-:W4:Y:S01]  /*240b0*/  @P2 LDG.E.U16 R87, desc[UR6][R30.64] ;  /* 0x000000061e572981 */ /* 0x000f22000c1e1500 */
[----:B------:R-:W-:-:S03]  /*240c0*/  IADD3 R19, P2, PT, R19, 0x8000080, RZ ;  /* 0x0800008013137810 */ /* 0x000fc60007f5e0ff */
[----:B0-----:R-:W4:Y:S04]  /*240d0*/  LDL.LU R13, [R1+0x1710] ;  /* 0x00171000010d7983 */ /* 0x001f280000300800 */
[----:B------:R-:W4:Y:S04]  /*240e0*/  LDL.LU R21, [R1+0x170c] ;  /* 0x00170c0001157983 */ /* 0x000f280000300800 */
[----:B------:R-:W4:Y:S04]  /*240f0*/  LDL.LU R20, [R1+0x1708] ;  /* 0x0017080001147983 */ /* 0x000f280000300800 */
[----:B------:R-:W4:Y:S01]  /*24100*/  LDL.LU R67, [R1+0x1704] ;  /* 0x0017040001437983 */ /* 0x000f220000300800 */
[----:B------:R-:W-:-:S03]  /*24110*/  IADD3.X R17, PT, PT, R17, 0x40004040, RZ, P2, !PT ;  /* 0x4000404011117810 */ /* 0x000fc600017fe4ff */
[----:B------:R-:W4:Y:S04]  /*24120*/  LDL.LU R66, [R1+0x1700] ;  /* 0x0017000001427983 */ /* 0x000f280000300800 */
[----:B------:R-:W4:Y:S04]  /*24130*/  LDL.LU R65, [R1+0x16fc] ;  /* 0x0016fc0001417983 */ /* 0x000f280000300800 */
[----:B------:R-:W4:Y:S01]  /*24140*/  LDL.LU R64, [R1+0x16f8] ;  /* 0x0016f80001407983 */ /* 0x000f220000300800 */
[----:B------:R-:W-:-:S03]  /*24150*/  R2UR UR8, R19 ;  /* 0x00000000130872ca */ /* 0x000fc600000e0000 */
[----:B------:R-:W4:Y:S01]  /*24160*/  LDL.LU R43, [R1+0x16f4] ;  /* 0x0016f400012b7983 */ /* 0x000f220000300800 */
[----:B------:R-:W-:-:S03]  /*24170*/  R2UR UR10, R18 ;  /* 0x00000000120a72ca */ /* 0x000fc600000e0000 */
[----:B------:R-:W4:Y:S01]  /*24180*/  LDL.LU R42, [R1+0x16f0] ;  /* 0x0016f000012a7983 */ /* 0x000f220000300800 */
[----:B------:R-:W-:-:S03]  /*24190*/  R2UR UR9, R17 ;  /* 0x00000000110972ca */ /* 0x000fc600000e0000 */
        /* <DEDUP_REMOVED lines=13> */
[----:B---3--:R0:W-:Y:S04]  /*24270*/  STS.U16 [R16+UR76+0x48580], R12 ;  /* 0x0485800c10007988 */ /* 0x0081e8000800044c */
[----:B0-----:R-:W3:Y:S04]  /*24280*/  LDL.LU R12, [R1+0x173c] ;  /* 0x00173c00010c7983 */ /* 0x001ee80000300800 */
[----:B--2---:R0:W-:Y:S04]  /*24290*/  STS.U16 [R16+UR76+0x40980], R36 ;  /* 0x0409802410007988 */ /* 0x0041e8000800044c */
[----:B------:R-:W-:Y:S04]  /*242a0*/  STS.U16 [R16+UR76+0x48980], R22 ;  /* 0x0489801610007988 */ /* 0x000fe8000800044c */
[----:B------:R1:W-:Y:S04]  /*242b0*/  STS.U16 [R16+UR76+0x40d80], R15 ;  /* 0x040d800f10007988 */ /* 0x0003e8000800044c */
[----:B0-----:R-:W2:Y:S04]  /*242c0*/  LDL.LU R36, [R1+0x1738] ;  /* 0x0017380001247983 */ /* 0x001ea80000300800 */
[----:B-1----:R-:W2:Y:S04]  /*242d0*/  LDL.LU R15, [R1+0x1734] ;  /* 0x00173400010f7983 */ /* 0x002ea80000300800 */
[----:B------:R0:W-:Y:S04]  /*242e0*/  STS.U16 [R16+UR76+0x48d80], R14 ;  /* 0x048d800e10007988 */ /* 0x0001e8000800044c */
[----:B0-----:R-:W2:Y:S04]  /*242f0*/  LDL.LU R14, [R1+0x17b0] ;  /* 0x0017b000010e7983 */ /* 0x001ea80000300800 */
[----:B----4-:R0:W-:Y:S04]  /*24300*/  STS.U16 [R16+UR76+0x41180], R13 ;  /* 0x0411800d10007988 */ /* 0x0101e8000800044c */
        /* <DEDUP_REMOVED lines=18> */
[----:B0-----:R-:W4:Y:S04]  /*24430*/  LDL.LU R13, [R1+0x17ac] ;  /* 0x0017ac00010d7983 */ /* 0x001f280000300800 */
[----:B------:R-:W-:Y:S04]  /*24440*/  STS.U16 [R16+UR76+0x4b580], R38 ;  /* 0x04b5802610007988 */ /* 0x000fe8000800044c */
[----:B------:R-:W-:Y:S01]  /*24450*/  STS.U16 [R16+UR76+0x43980], R37 ;  /* 0x0439802510007988 */ /* 0x000fe2000800044c */
[----:B------:R-:W-:-:S03]  /*24460*/  LOP3.LUT R3, R0, 0x40, RZ, 0x3c, !PT ;  /* 0x0000004000037812 */ /* 0x000fc600078e3cff */
[----:B---3--:R0:W-:Y:S04]  /*24470*/  STS.U16 [R16+UR76+0x4b980], R12 ;  /* 0x04b9800c10007988 */ /* 0x0081e8000800044c */
[----:B0-----:R-:W3:Y:S04]  /*24480*/  LDL.LU R12, [R1+0x17a8] ;  /* 0x0017a800010c7983 */ /* 0x001ee80000300800 */
[----:B--2---:R0:W-:Y:S04]  /*24490*/  STS.U16 [R16+UR76+0x43d80], R36 ;  /* 0x043d802410007988 */ /* 0x0041e8000800044c */
[----:B------:R1:W-:Y:S04]  /*244a0*/  STS.U16 [R16+UR76+0x4bd80], R15 ;  /* 0x04bd800f10007988 */ /* 0x0003e8000800044c */
[----:B0-----:R-:W2:Y:S04]  /*244b0*/  LDL.LU R36, [R1+0x17a4] ;  /* 0x0017a40001247983 */ /* 0x001ea80000300800 */
[----:B-1----:R-:W2:Y:S04]  /*244c0*/  LDL.LU R15, [R1+0x17a0] ;  /* 0x0017a000010f7983 */ /* 0x002ea80000300800 */
[----:B------:R0:W-:Y:S04]  /*244d0*/  STS.U16 [R3+UR76+0x40200], R14 ;  /* 0x0402000e03007988 */ /* 0x0001e8000800044c */
        /* <DEDUP_REMOVED lines=21> */
[----:B----4-:R0:W-:Y:S04]  /*24630*/  STS.U16 [R3+UR76+0x48200], R13 ;  /* 0x0482000d03007988 */ /* 0x0101e8000800044c */
[----:B------:R-:W4:Y:S04]  /*24640*/  LDL.LU R38, [R1+0x1748] ;  /* 0x0017480001267983 */ /* 0x000f280000300800 */
[----:B0-----:R-:W4:Y:S04]  /*24650*/  LDL.LU R13, [R1+0x1744] ;  /* 0x00174400010d7983 */ /* 0x001f280000300800 */
[----:B------:R-:W4:Y:S04]  /*24660*/  LDL.LU R37, [R1+0x17c0] ;  /* 0x0017c00001257983 */ /* 0x000f280000300800 */
        /* <DEDUP_REMOVED lines=28> */
[----:B----4-:R-:W-:Y:S04]  /*24830*/  STS.U16 [R3+UR76+0x43600], R38 ;  /* 0x0436002603007988 */ /* 0x010fe8000800044c */
[----:B------:R0:W-:Y:S04]  /*24840*/  STS.U16 [R3+UR76+0x4b600], R13 ;  /* 0x04b6000d03007988 */ /* 0x0001e8000800044c */
[----:B------:R-:W-:Y:S01]  /*24850*/  STS.U16 [R3+UR76+0x43a00], R37 ;  /* 0x043a002503007988 */ /* 0x000fe2000800044c */
[----:B0-----:R-:W-:-:S03]  /*24860*/  LOP3.LUT R13, R0, 0x50, RZ, 0x3c, !PT ;  /* 0x00000050000d7812 */ /* 0x001fc600078e3cff */
[----:B---3--:R0:W-:Y:S04]  /*24870*/  STS.U16 [R3+UR76+0x4ba00], R12 ;  /* 0x04ba000c03007988 */ /* 0x0081e8000800044c */
[----:B0-----:R-:W3:Y:S04]  /*24880*/  LDL.LU R12, [R1+0x182c] ;  /* 0x00182c00010c7983 */ /* 0x001ee80000300800 */
        /* <DEDUP_REMOVED lines=23> */
[----:B--2---:R0:W-:Y:S04]  /*24a00*/  STS.U16 [R3+UR76+0x43e00], R36 ;  /* 0x043e002403007988 */ /* 0x0041e8000800044c */
[----:B------:R-:W2:Y:S04]  /*24a10*/  LDL.LU R37, [R1+0x17cc] ;  /* 0x0017cc0001257983 */ /* 0x000ea80000300800 */
[----:B------:R1:W-:Y:S04]  /*24a20*/  STS.U16 [R3+UR76+0x4be00], R15 ;  /* 0x04be000f03007988 */ /* 0x0003e8000800044c */
[----:B0-----:R-:W2:Y:S04]  /*24a30*/  LDL.LU R36, [R1+0x17c8] ;  /* 0x0017c80001247983 */ /* 0x001ea80000300800 */
[----:B------:R0:W-:Y:S04]  /*24a40*/  STS.U16 [R13+UR76+0x40280], R14 ;  /* 0x0402800e0d007988 */ /* 0x0001e8000800044c */
[----:B-1----:R-:W2:Y:S04]  /*24a50*/  LDL.LU R3, [R1+0x17c4] ;  /* 0x0017c40001037983 */ /* 0x002ea80000300800 */
[----:B------:R-:W2:Y:S04]  /*24a60*/  LDL.LU R15, [R1+0x1840] ;  /* 0x00184000010f7983 */ /* 0x000ea80000300800 */
[----:B0-----:R-:W2:Y:S04]  /*24a70*/  LDL.LU R14, [R1+0x183c] ;  /* 0x00183c00010e7983 */ /* 0x001ea80000300800 */
[----:B---3--:R0:W-:Y:S04]  /*24a80*/  STS.U16 [R13+UR76+0x48280], R12 ;  /* 0x0482800c0d007988 */ /* 0x0081e8000800044c */
[----:B----4-:R1:W-:Y:S04]  /*24a90*/  STS.U16 [R13+UR76+0x40680], R91 ;  /* 0x0406805b0d007988 */ /* 0x0103e8000800044c */
[----:B------:R3:W-:Y:S04]  /*24aa0*/  STS.U16 [R13+UR76+0x48680], R23 ;  /* 0x048680170d007988 */ /* 0x0007e8000800044c */
[----:B0-----:R-:W4:Y:S04]  /*24ab0*/  LDL.LU R12, [R1+0x1838] ;  /* 0x00183800010c7983 */ /* 0x001f280000300800 */
[----:B-1----:R-:W4:Y:S04]  /*24ac0*/  LDL.LU R91, [R1+0x1834] ;  /* 0x00183400015b7983 */ /* 0x002f280000300800 */
[----:B------:R0:W-:Y:S04]  /*24ad0*/  STS.U16 [R13+UR76+0x40a80], R22 ;  /* 0x040a80160d007988 */ /* 0x0001e8000800044c */
[----:B---3--:R-:W3:Y:S04]  /*24ae0*/  LDL.LU R23, [R1+0x2668] ;  /* 0x0026680001177983 */ /* 0x008ee80000300800 */
[----:B------:R1:W-:Y:S04]  /*24af0*/  STS.U16 [R13+UR76+0x48a80], R21 ;  /* 0x048a80150d007988 */ /* 0x0003e8000800044c */
[----:B0-----:R-:W3:Y:S04]  /*24b00*/  LDL.LU R22, [R1+0x2664] ;  /* 0x0026640001167983 */ /* 0x001ee80000300800 */
[----:B------:R0:W-:Y:S04]  /*24b10*/  STS.U16 [R13+UR76+0x40e80], R20 ;  /* 0x040e80140d007988 */ /* 0x0001e8000800044c */
[----:B-1----:R-:W3:Y:S04]  /*24b20*/  LDL.LU R21, [R1+0x2660] ;  /* 0x0026600001157983 */ /* 0x002ee80000300800 */
        /* <DEDUP_REMOVED lines=36> */
[----:B--2---:R1:W-:Y:S04]  /*24d70*/  STS.U16 [R13+UR76+0x4b280], R37 ;  /* 0x04b280250d007988 */ /* 0x0043e8000800044c */
[----:B0-----:R-:W2:Y:S04]  /*24d80*/  LDL.LU R38, [R1+0x2614] ;  /* 0x0026140001267983 */ /* 0x001ea80000300800 */
[----:B------:R0:W-:Y:S04]  /*24d90*/  STS.U16 [R13+UR76+0x43680], R36 ;  /* 0x043680240d007988 */ /* 0x0001e8000800044c */
[----:B-1----:R-:W2:Y:S04]  /*24da0*/  LDL.LU R37, [R1+0x2610] ;  /* 0x0026100001257983 */ /* 0x002ea80000300800 */
[----:B------:R-:W-:Y:S04]  /*24db0*/  STS.U16 [R13+UR76+0x4b680], R3 ;  /* 0x04b680030d007988 */ /* 0x000fe8000800044c */
[----:B0-----:R-:W2:Y:S04]  /*24dc0*/  LDL.LU R36, [R1+0x260c] ;  /* 0x00260c0001247983 */ /* 0x001ea80000300800 */
[----:B------:R0:W-:Y:S04]  /*24dd0*/  STS.U16 [R13+UR76+0x43a80], R15 ;  /* 0x043a800f0d007988 */ /* 0x0001e8000800044c */
[----:B------:R1:W-:Y:S04]  /*24de0*/  STS.U16 [R13+UR76+0x4ba80], R14 ;  /* 0x04ba800e0d007988 */ /* 0x0003e8000800044c */
[----:B0-----:R-:W2:Y:S04]  /*24df0*/  LDL.LU R15, [R1+0x2608] ;  /* 0x00260800010f7983 */ /* 0x001ea80000300800 */
[----:B-1----:R-:W2:Y:S01]  /*24e00*/  LDL.LU R14, [R1+0x2604] ;  /* 0x00260400010e7983 */ /* 0x002ea20000300800 */
[----:B------:R-:W-:-:S03]  /*24e10*/  LOP3.LUT R3, R0, 0x60, RZ, 0x3c, !PT ;  /* 0x0000006000037812 */ /* 0x000fc600078e3cff */
[----:B----4-:R0:W-:Y:S04]  /*24e20*/  STS.U16 [R13+UR76+0x43e80], R12 ;  /* 0x043e800c0d007988 */ /* 0x0101e8000800044c */
[----:B------:R1:W-:Y:S04]  /*24e30*/  STS.U16 [R13+UR76+0x4be80], R91 ;  /* 0x04be805b0d007988 */ /* 0x0003e8000800044c */
[----:B0-----:R0:W5:Y:S04]  /*24e40*/  LDL.LU R12, [R1+0x2600] ;  /* 0x00260000010c7983 */ /* 0x0011680000300800 */
[----:B-1----:R0:W5:Y:S01]  /*24e50*/  LDL.LU R13, [R1+0x25fc] ;  /* 0x0025fc00010d7983 */ /* 0x0021620000300800 */
[----:B------:R-:W1:Y:S02]  /*24e60*/  LDC R91, c[0x0][0x3a0] ;  /* 0x0000e800ff5b7b82 */ /* 0x000e640000000800 */
[----:B-1----:R-:W-:-:S05]  /*24e70*/  VIADD R91, R91, 0xff ;  /* 0x000000ff5b5b7836 */ /* 0x002fca0000000000 */
[----:B------:R-:W-:Y:S01]  /*24e80*/  ISETP.LT.OR P3, PT, R91, 0x100, P0 ;  /* 0x000001005b00780c */ /* 0x000fe20000761670 */
[----:B--2---:R1:W-:Y:S04]  /*24e90*/  STS.U16 [R3+UR76+0x40300], R14 ;  /* 0x0403000e03007988 */ /* 0x0043e8000800044c */
[----:B------:R2:W-:Y:S04]  /*24ea0*/  STS.U16 [R3+UR76+0x48300], R15 ;  /* 0x0483000f03007988 */ /* 0x0005e8000800044c */
[----:B------:R4:W-:Y:S04]  /*24eb0*/  STS.U16 [R3+UR76+0x40700], R36 ;  /* 0x0407002403007988 */ /* 0x0009e8000800044c */
[----:B------:R0:W-:Y:S04]  /*24ec0*/  STS.U16 [R3+UR76+0x48700], R37 ;  /* 0x0487002503007988 */ /* 0x0001e8000800044c */
[----:B------:R0:W-:Y:S04]  /*24ed0*/  STS.U16 [R3+UR76+0x40b00], R38 ;  /* 0x040b002603007988 */ /* 0x0001e8000800044c */
[----:B---3--:R3:W-:Y:S04]  /*24ee0*/  STS.U16 [R3+UR76+0x48b00], R39 ;  /* 0x048b002703007988 */ /* 0x0087e8000800044c */
[----:B------:R0:W-:Y:S04]  /*24ef0*/  STS.U16 [R3+UR76+0x40f00], R60 ;  /* 0x040f003c03007988 */ /* 0x0001e8000800044c */
[----:B------:R0:W-:Y:S04]  /*24f00*/  STS.U16 [R3+UR76+0x48f00], R61 ;  /* 0x048f003d03007988 */ /* 0x0001e8000800044c */
[----:B-1----:R1:W5:Y:S04]  /*24f10*/  LDL.LU R14, [R1+0x25f8] ;  /* 0x0025f800010e7983 */ /* 0x0023680000300800 */
[----:B------:R0:W-:Y:S04]  /*24f20*/  STS.U16 [R3+UR76+0x41300], R62 ;  /* 0x0413003e03007988 */ /* 0x0001e8000800044c */
[----:B--2---:R1:W5:Y:S04]  /*24f30*/  LDL.LU R15, [R1+0x25f4] ;  /* 0x0025f400010f7983 */ /* 0x0043680000300800 */
[----:B------:R2:W-:Y:S04]  /*24f40*/  STS.U16 [R3+UR76+0x49300], R63 ;  /* 0x0493003f03007988 */ /* 0x0005e8000800044c */
[----:B----4-:R1:W5:Y:S04]  /*24f50*/  LDL.LU R36, [R1+0x25f0] ;  /* 0x0025f00001247983 */ /* 0x0103680000300800 */
[----:B------:R4:W-:Y:S04]  /*24f60*/  STS.U16 [R3+UR76+0x41700], R16 ;  /* 0x0417001003007988 */ /* 0x0009e8000800044c */
[----:B0-----:R1:W5:Y:S04]  /*24f70*/  LDL.LU R37, [R1+0x25ec] ;  /* 0x0025ec0001257983 */ /* 0x0013680000300800 */
[----:B------:R0:W-:Y:S04]  /*24f80*/  STS.U16 [R3+UR76+0x49700], R17 ;  /* 0x0497001103007988 */ /* 0x0001e8000800044c */
[----:B------:R1:W5:Y:S04]  /*24f90*/  LDL.LU R38, [R1+0x25e8] ;  /* 0x0025e80001267983 */ /* 0x0003680000300800 */
[----:B------:R0:W-:Y:S04]  /*24fa0*/  STS.U16 [R3+UR76+0x41b00], R18 ;  /* 0x041b001203007988 */ /* 0x0001e8000800044c */
[----:B---3--:R1:W5:Y:S04]  /*24fb0*/  LDL.LU R39, [R1+0x25e4] ;  /* 0x0025e40001277983 */ /* 0x0083680000300800 */
[----:B------:R3:W-:Y:S04]  /*24fc0*/  STS.U16 [R3+UR76+0x49b00], R19 ;  /* 0x049b001303007988 */ /* 0x0007e8000800044c */
[----:B------:R1:W5:Y:S04]  /*24fd0*/  LDL.LU R60, [R1+0x25e0] ;  /* 0x0025e000013c7983 */ /* 0x0003680000300800 */
[----:B------:R0:W-:Y:S04]  /*24fe0*/  STS.U16 [R3+UR76+0x41f00], R40 ;  /* 0x041f002803007988 */ /* 0x0001e8000800044c */
[----:B------:R1:W5:Y:S04]  /*24ff0*/  LDL.LU R61, [R1+0x25dc] ;  /* 0x0025dc00013d7983 */ /* 0x0003680000300800 */
[----:B------:R0:W-:Y:S04]  /*25000*/  STS.U16 [R3+UR76+0x49f00], R41 ;  /* 0x049f002903007988 */ /* 0x0001e8000800044c */
[----:B------:R1:W5:Y:S04]  /*25010*/  LDL.LU R62, [R1+0x25d8] ;  /* 0x0025d800013e7983 */ /* 0x0003680000300800 */
        /* <DEDUP_REMOVED lines=12> */
[----:B------:R-:W-:Y:S04]  /*250e0*/  STS.U16 [R3+UR76+0x42f00], R20 ;  /* 0x042f001403007988 */ /* 0x000fe8000800044c */
[----:B------:R1:W5:Y:S04]  /*250f0*/  LDL.LU R41, [R1+0x25bc] ;  /* 0x0025bc0001297983 */ /* 0x0003680000300800 */
[----:B------:R-:W-:Y:S04]  /*25100*/  STS.U16 [R3+UR76+0x4af00], R21 ;  /* 0x04af001503007988 */ /* 0x000fe8000800044c */
[----:B------:R1:W5:Y:S04]  /*25110*/  LDL.LU R42, [R1+0x25b8] ;  /* 0x0025b800012a7983 */ /* 0x0003680000300800 */
[----:B------:R-:W-:Y:S04]  /*25120*/  STS.U16 [R3+UR76+0x43300], R22 ;  /* 0x0433001603007988 */ /* 0x000fe8000800044c */
[----:B--2---:R1:W5:Y:S04]  /*25130*/  LDL.LU R43, [R1+0x25b4] ;  /* 0x0025b400012b7983 */ /* 0x0043680000300800 */
[----:B------:R-:W-:Y:S04]  /*25140*/  STS.U16 [R3+UR76+0x4b300], R23 ;  /* 0x04b3001703007988 */ /* 0x000fe8000800044c */
[----:B----4-:R1:W5:Y:S04]  /*25150*/  LDL.LU R64, [R1+0x25b0] ;  /* 0x0025b00001407983 */ /* 0x0103680000300800 */
[----:B------:R-:W-:Y:S04]  /*25160*/  STS.U16 [R3+UR76+0x43700], R44 ;  /* 0x0437002c03007988 */ /* 0x000fe8000800044c */
[----:B0-----:R1:W5:Y:S04]  /*25170*/  LDL.LU R65, [R1+0x25ac] ;  /* 0x0025ac0001417983 */ /* 0x0013680000300800 */
[----:B------:R0:W-:Y:S04]  /*25180*/  STS.U16 [R3+UR76+0x4b700], R90 ;  /* 0x04b7005a03007988 */ /* 0x0001e8000800044c */
[----:B------:R1:W5:Y:S04]  /*25190*/  LDL.LU R66, [R1+0x25a8] ;  /* 0x0025a80001427983 */ /* 0x0003680000300800 */
[----:B---3--:R1:W5:Y:S01]  /*251a0*/  LDL.LU R67, [R1+0x25a4] ;  /* 0x0025a40001437983 */ /* 0x0083620000300800 */
[----:B0-----:R-:W-:-:S03]  /*251b0*/  LOP3.LUT R90, R0, 0x70, RZ, 0x3c, !PT ;  /* 0x00000070005a7812 */ /* 0x001fc600078e3cff */
[----:B------:R0:W-:Y:S04]  /*251c0*/  STS.U16 [R3+UR76+0x43b00], R45 ;  /* 0x043b002d03007988 */ /* 0x0001e8000800044c */
[----:B------:R1:W5:Y:S04]  /*251d0*/  LDL.LU R20, [R1+0x25a0] ;  /* 0x0025a00001147983 */ /* 0x0003680000300800 */
        /* <DEDUP_REMOVED lines=9> */
[----:B0-----:R0:W5:Y:S04]  /*25270*/  LDL.LU R45, [R1+0x258c] ;  /* 0x00258c00012d7983 */ /* 0x0011680000300800 */
[----:B------:R0:W-:Y:S04]  /*25280*/  STS.U16 [R90+UR76+0x40780], R25 ;  /* 0x040780195a007988 */ /* 0x0001e8000800044c */
[----:B--2---:R2:W5:Y:S04]  /*25290*/  LDL.LU R46, [R1+0x2588] ;  /* 0x00258800012e7983 */ /* 0x0045680000300800 */
[----:B------:R0:W-:Y:S04]  /*252a0*/  STS.U16 [R90+UR76+0x48780], R26 ;  /* 0x0487801a5a007988 */ /* 0x0001e8000800044c */
[----:B---3--:R2:W5:Y:S04]  /*252b0*/  LDL.LU R47, [R1+0x2584] ;  /* 0x00258400012f7983 */ /* 0x0085680000300800 */
[----:B------:R3:W-:Y:S04]  /*252c0*/  STS.U16 [R90+UR76+0x40b80], R27 ;  /* 0x040b801b5a007988 */ /* 0x0007e8000800044c */
[----:B----4-:R2:W5:Y:S04]  /*252d0*/  LDL.LU R68, [R1+0x2580] ;  /* 0x0025800001447983 */ /* 0x0105680000300800 */
[----:B------:R4:W-:Y:S04]  /*252e0*/  STS.U16 [R90+UR76+0x48b80], R48 ;  /* 0x048b80305a007988 */ /* 0x0009e8000800044c */
[----:B------:R2:W5:Y:S04]  /*252f0*/  LDL.LU R69, [R1+0x257c] ;  /* 0x00257c0001457983 */ /* 0x0005680000300800 */
[----:B------:R0:W-:Y:S04]  /*25300*/  STS.U16 [R90+UR76+0x40f80], R49 ;  /* 0x040f80315a007988 */ /* 0x0001e8000800044c */
[----:B-1----:R2:W5:Y:S04]  /*25310*/  LDL.LU R24, [R1+0x2578] ;  /* 0x0025780001187983 */ /* 0x0025680000300800 */
[----:B------:R1:W-:Y:S04]  /*25320*/  STS.U16 [R90+UR76+0x48f80], R50 ;  /* 0x048f80325a007988 */ /* 0x0003e8000800044c */
[----:B0-----:R2:W5:Y:S04]  /*25330*/  LDL.LU R25, [R1+0x2574] ;  /* 0x0025740001197983 */ /* 0x0015680000300800 */
[----:B------:R0:W-:Y:S04]  /*25340*/  STS.U16 [R90+UR76+0x41380], R51 ;  /* 0x041380335a007988 */ /* 0x0001e8000800044c */
[----:B------:R2:W5:Y:S04]  /*25350*/  LDL.LU R26, [R1+0x2570] ;  /* 0x00257000011a7983 */ /* 0x0005680000300800 */
        /* <DEDUP_REMOVED lines=8> */
[----:B------:R1:W-:Y:S01]  /*253e0*/  STS.U16 [R90+UR76+0x49b80], R72 ;  /* 0x049b80485a007988 */ /* 0x0003e2000800044c */
[----:B------:R-:W-:-:S03]  /*253f0*/  SHF.R.S32.HI R3, RZ, 0x1f, R91 ;  /* 0x0000001fff037819 */ /* 0x000fc6000001145b */
[----:B0-----:R2:W5:Y:S04]  /*25400*/  LDL.LU R51, [R1+0x255c] ;  /* 0x00255c0001337983 */ /* 0x0015680000300800 */
[----:B------:R0:W-:Y:S04]  /*25410*/  STS.U16 [R90+UR76+0x41f80], R73 ;  /* 0x041f80495a007988 */ /* 0x0001e8000800044c */
[----:B------:R2:W5:Y:S04]  /*25420*/  LDL.LU R2, [R1+0x2558] ;  /* 0x0025580001027983 */ /* 0x0005680000300800 */
[----:B------:R0:W-:Y:S04]  /*25430*/  STS.U16 [R90+UR76+0x49f80], R78 ;  /* 0x049f804e5a007988 */ /* 0x0001e8000800044c */
[----:B---3--:R2:W5:Y:S04]  /*25440*/  LDL.LU R93, [R1+0x2554] ;  /* 0x00255400015d7983 */ /* 0x0085680000300800 */
[----:B------:R3:W-:Y:S04]  /*25450*/  STS.U16 [R90+UR76+0x42380], R79 ;  /* 0x0423804f5a007988 */ /* 0x0007e8000800044c */
[----:B----4-:R2:W5:Y:S04]  /*25460*/  LDL.LU R70, [R1+0x2550] ;  /* 0x0025500001467983 */ /* 0x0105680000300800 */
[----:B------:R4:W-:Y:S01]  /*25470*/  STS.U16 [R90+UR76+0x4a380], R80 ;  /* 0x04a380505a007988 */ /* 0x0009e2000800044c */
[----:B------:R-:W-:-:S03]  /*25480*/  LEA.HI R3, R3, R91, RZ, 0x8 ;  /* 0x0000005b03037211 */ /* 0x000fc600078f40ff */
[----:B------:R2:W5:Y:S04]  /*25490*/  LDL.LU R71, [R1+0x254c] ;  /* 0x00254c0001477983 */ /* 0x0005680000300800 */
[----:B------:R0:W-:Y:S04]  /*254a0*/  STS.U16 [R90+UR76+0x42780], R81 ;  /* 0x042780515a007988 */ /* 0x0001e8000800044c */
[----:B-1----:R2:W5:Y:S04]  /*254b0*/  LDL.LU R72, [R1+0x2548] ;  /* 0x0025480001487983 */ /* 0x0025680000300800 */
[----:B------:R1:W-:Y:S04]  /*254c0*/  STS.U16 [R90+UR76+0x4a780], R74 ;  /* 0x04a7804a5a007988 */ /* 0x0003e8000800044c */
[----:B0-----:R2:W5:Y:S04]  /*254d0*/  LDL.LU R73, [R1+0x2544] ;  /* 0x0025440001497983 */ /* 0x0015680000300800 */
[----:B------:R0:W-:Y:S04]  /*254e0*/  STS.U16 [R90+UR76+0x42b80], R75 ;  /* 0x042b804b5a007988 */ /* 0x0001e8000800044c */
[----:B------:R2:W5:Y:S04]  /*254f0*/  LDL.LU R78, [R1+0x2540] ;  /* 0x00254000014e7983 */ /* 0x0005680000300800 */
[----:B------:R0:W-:Y:S01]  /*25500*/  STS.U16 [R90+UR76+0x4ab80], R76 ;  /* 0x04ab804c5a007988 */ /* 0x0001e2000800044c */
[----:B------:R-:W-:-:S03]  /*25510*/  SHF.R.S32.HI R3, RZ, 0x8, R3 ;  /* 0x00000008ff037819 */ /* 0x000fc60000011403 */
        /* <DEDUP_REMOVED lines=8> */
[----:B------:R-:W-:-:S03]  /*255a0*/  VIMNMX R3, PT, PT, R3, 0x1, !PT ;  /* 0x0000000103037848 */ /* 0x000fc60007fe0100 */
        /* <DEDUP_REMOVED lines=9> */
[----:B------:R0:W-:Y:S01]  /*25640*/  STS.U16 [R90+UR76+0x43f80], R89 ;  /* 0x043f80595a007988 */ /* 0x0001e2000800044c */
[----:B------:R-:W-:-:S03]  /*25650*/  VIADD R3, R3, 0xffffffff ;  /* 0xffffffff03037836 */ /* 0x000fc60000000000 */
[----:B-1----:R2:W5:Y:S04]  /*25660*/  LDL.LU R84, [R1+0x2518] ;  /* 0x0025180001547983 */ /* 0x0025680000300800 */
[----:B------:R1:W-:Y:S04]  /*25670*/  STS.U16 [R90+UR76+0x4bf80], R92 ;  /* 0x04bf805c5a007988 */ /* 0x0003e8000800044c */
[----:B0-----:R2:W5:Y:S01]  /*25680*/  LDL.LU R85, [R1+0x2514] ;  /* 0x0025140001557983 */ /* 0x0015620000300800 */
[----:B------:R0:W-:Y:S06]  /*25690*/  MEMBAR.ALL.CTA ;  /* 0x0000000000007992 */ /* 0x0001ec0000008000 */
[----:B0-----:R-:W0:Y:S04]  /*256a0*/  FENCE.VIEW.ASYNC.S ;  /* 0x00000000000073c6 */ /* 0x001e280000000000 */
[----:B------:R2:W5:Y:S04]  /*256b0*/  LDL.LU R86, [R1+0x2510] ;  /* 0x0025100001567983 */ /* 0x0005680000300800 */
[----:B---3--:R2:W5:Y:S04]  /*256c0*/  LDL.LU R87, [R1+0x250c] ;  /* 0x00250c0001577983 */ /* 0x0085680000300800 */
[----:B----4-:R2:W5:Y:S04]  /*256d0*/  LDL.LU R88, [R1+0x2508] ;  /* 0x0025080001587983 */ /* 0x0105680000300800 */
[----:B------:R2:W5:Y:S04]  /*256e0*/  LDL.LU R89, [R1+0x2504] ;  /* 0x0025040001597983 */ /* 0x0005680000300800 */
[----:B-1----:R2:W5:Y:S04]  /*256f0*/  LDL.LU R90, [R1+0x2500] ;  /* 0x00250000015a7983 */ /* 0x0025680000300800 */
[----:B------:R2:W5:Y:S04]  /*25700*/  LDL.LU R92, [R1+0x24fc] ;  /* 0x0024fc00015c7983 */ /* 0x0005680000300800 */
[----:B------:R2:W-:Y:S01]  /*25710*/  STL [R1+0x24f4], R3 ;  /* 0x0024f40301007387 */ /* 0x0005e20000100800 */
[----:B0-----:R-:W-:Y:S01]  /*25720*/  BAR.SYNC.DEFER_BLOCKING 0x0 ;  /* 0x0000000000007b1d */ /* 0x001fe20000010000 */
[----:B------:R-:W-:-:S05]  /*25730*/  ISETP.NE.U32.AND P2, PT, R3, RZ, PT ;  /* 0x000000ff0300720c */ /* 0x000fca0003f45070 */
[----:B------:R-:W-:Y:S08]  /*25740*/  @P3 BRA `(.L_x_6) ;  /* 0x0000000800943947 */ /* 0x000ff00003800000 */
[----:B--2---:R-:W-:Y:S01]  /*25750*/  IMAD.U32 R3, RZ, RZ, UR76 ;  /* 0x0000004cff037e24 */ /* 0x004fe2000f8e00ff */
[----:B------:R0:W-:Y:S04]  /*25760*/  STL.64 [R1+0x2500], R4 ;  /* 0x0025000401007387 */ /* 0x0001e80000100a00 */
[----:B------:R-:W-:-:S04]  /*25770*/  SHF.R.U32.HI R3, RZ, 0x4, R3 ;  /* 0x00000004ff037819 */ /* 0x000fc80000011603 */
[----:B------:R-:W-:-:S04]  /*25780*/  SGXT.U32 R3, R3, 0xe ;  /* 0x0000000e0303781a */ /* 0x000fc80000000000 */
[----:B------:R-:W-:-:S04]  /*25790*/  LOP3.LUT R91, R3, 0x8000000, RZ, 0xfc, !PT ;  /* 0x08000000035b7812 */ /* 0x000fc800078efcff */
[----:B------:R-:W-:Y:S02]  /*257a0*/  R2UR UR12, R91 ;  /* 0x000000005b0c72ca */ /* 0x000fe400000e0000 */
[----:B------:R-:W2:Y:S01]  /*257b0*/  LDL.LU R91, [R1+0x195c] ;  /* 0x00195c00015b7983 */ /* 0x000ea20000300800 */
[----:B------:R-:W-:-:S10]  /*257c0*/  ELECT P3, URZ, PT ;  /* 0x0000000000ff782f */ /* 0x000fd40003860000 */
[----:B0-----:R-:W-:-:S03]  /*257d0*/  IMAD.U32 R4, RZ, RZ, UR12 ;  /* 0x0000000cff047e24 */ /* 0x001fc6000f8e00ff */
[----:B------:R-:W-:Y:S02]  /*257e0*/  @P3 IMAD.MOV.U32 R5, RZ, RZ, 0x40004040 ;  /* 0x40004040ff053424 */ /* 0x000fe400078e00ff */
[----:B------:R-:W-:-:S03]  /*257f0*/  @P3 R2UR UR52, R4 ;  /* 0x00000000043432ca */ /* 0x000fc600000e0000 */
[----:B------:R-:W-:Y:S02]  /*25800*/  @P3 R2UR UR53, R5 ;  /* 0x00000000053532ca */ /* 0x000fe400000e0000 */
[----:B------:R0:W5:Y:S02]  /*25810*/  LDL.LU.64 R4, [R1+0x2500] ;  /* 0x0025000001047983 */ /* 0x0001640000300a00 */
[----:B-----5:R-:W-:Y:S01]  /*25820*/  IMAD.MOV.U32 R93, RZ, RZ, RZ ;  /* 0x000000ffff5d7224 */ /* 0x020fe200078e00ff */
[----:B------:R-:W-:Y:S01]  /*25830*/  UMOV UR32, 0x0 ;  /* 0x0000000000207882 */ /* 0x000fe20000000000 */
[----:B------:R-:W-:Y:S01]  /*25840*/  UMOV UR33, 0x8208490 ;  /* 0x0820849000217882 */ /* 0x000fe20000000000 */
[----:B------:R-:W-:Y:S01]  /*25850*/  UMOV UR15, 0x40004040 ;  /* 0x40004040000f7882 */ /* 0x000fe20000000000 */
[----:B------:R-:W-:Y:S01]  /*25860*/  UMOV UR34, 0x0 ;  /* 0x0000000000227882 */ /* 0x000fe20000000000 */
[----:B------:R-:W-:Y:S01]  /*25870*/  @P3 MOV R92, R92 ;  /* 0x0000005c005c3202 */ /* 0x000fe20000000f00 */
[----:B------:R-:W-:Y:S01]  /*25880*/  UMOV UR35, 0x8208490 ;  /* 0x0820849000237882 */ /* 0x000fe20000000000 */
[----:B------:R-:W-:Y:S01]  /*25890*/  UMOV UR48, 0x0 ;  /* 0x0000000000307882 */ /* 0x000fe20000000000 */
[----:B------:R-:W-:Y:S01]  /*258a0*/  UMOV UR49, 0x8208490 ;  /* 0x0820849000317882 */ /* 0x000fe20000000000 */
[----:B------:R-:W-:Y:S01]  /*258b0*/  @P3 R2UR UR12, R92 ;  /* 0x000000005c0c32ca */ /* 0x000fe200000e0000 */
[----:B------:R-:W-:Y:S01]  /*258c0*/  UMOV UR44, 0x0 ;  /* 0x00000000002c7882 */ /* 0x000fe20000000000 */
[----:B------:R-:W-:Y:S01]  /*258d0*/  IADD3 R3, P3, PT, R3, 0x8000080, RZ ;  /* 0x0800008003037810 */ /* 0x000fe20007f7e0ff */
[----:B------:R-:W-:Y:S01]  /*258e0*/  UMOV UR45, 0x8208490 ;  /* 0x08208490002d7882 */ /* 0x000fe20000000000 */
[----:B------:R-:W-:Y:S01]  /*258f0*/  UMOV UR40, 0x0 ;  /* 0x0000000000287882 */ /* 0x000fe20000000000 */
[----:B------:R-:W-:Y:S01]  /*25900*/  UMOV UR41, 0x8208490 ;  /* 0x0820849000297882 */ /* 0x000fe20000000000 */
[----:B------:R-:W-:Y:S01]  /*25910*/  R2UR UR58, R3 ;  /* 0x00000000033a72ca */ /* 0x000fe200000e0000 */
[----:B------:R-:W-:Y:S01]  /*25920*/  IMAD.MOV.U32 R3, RZ, RZ, RZ ;  /* 0x000000ffff037224 */ /* 0x000fe200078e00ff */
[----:B------:R-:W-:Y:S01]  /*25930*/  UMOV UR36, 0x0 ;  /* 0x0000000000247882 */ /* 0x000fe20000000000 */
        /* <DEDUP_REMOVED lines=11> */
[----:B------:R-:W-:Y:S01]  /*259f0*/  UIADD3 UR61, UPT, UPT, UR5, 0x80, URZ ;  /* 0x00000080053d7890 */ /* 0x000fe2000fffe0ff */
[----:B------:R-:W-:Y:S01]  /*25a00*/  UMOV UR50, 0x0 ;  /* 0x0000000000327882 */ /* 0x000fe20000000000 */
[----:B------:R-:W-:Y:S01]  /*25a10*/  UMOV UR51, 0x8208490 ;  /* 0x0820849000337882 */ /* 0x000fe20000000000 */
[----:B------:R-:W-:Y:S01]  /*25a20*/  UMOV UR18, 0x0 ;  /* 0x0000000000127882 */ /* 0x000fe20000000000 */
[----:B------:R-:W-:Y:S01]  /*25a30*/  UMOV UR19, 0x8208490 ;  /* 0x0820849000137882 */ /* 0x000fe20000000000 */
[----:B------:R-:W-:Y:S01]  /*25a40*/  UMOV UR46, 0x0 ;  /* 0x00000000002e7882 */ /* 0x000fe20000000000 */
[----:B------:R-:W-:Y:S01]  /*25a50*/  UMOV UR47, 0x8208490 ;  /* 0x08208490002f7882 */ /* 0x000fe20000000000 */
[----:B------:R-:W-:-:S02]  /*25a60*/  UIADD3 UR60, UPT, UPT, UR5, 0x80, URZ ;  /* 0x00000080053c7890 */ /* 0x000fc4000fffe0ff */
[----:B------:R-:W-:Y:S02]  /*25a70*/  UIADD3 UR55, UPT, UPT, UR5, 0x80, URZ ;  /* 0x0000008005377890 */ /* 0x000fe4000fffe0ff */
[----:B------:R-:W-:Y:S02]  /*25a80*/  UIADD3 UR54, UPT, UPT, UR5, 0x80, URZ ;  /* 0x0000008005367890 */ /* 0x000fe4000fffe0ff */
[----:B------:R-:W-:Y:S02]  /*25a90*/  UIADD3 UR43, UPT, UPT, UR5, 0x80, URZ ;  /* 0x00000080052b7890 */ /* 0x000fe4000fffe0ff */
[----:B------:R-:W-:Y:S02]  /*25aa0*/  UIADD3 UR42, UPT, UPT, UR5, 0x80, URZ ;  /* 0x00000080052a7890 */ /* 0x000fe4000fffe0ff */
[----:B------:R-:W-:Y:S02]  /*25ab0*/  UIADD3 UR77, UPT, UPT, UR5, 0x80, URZ ;  /* 0x00000080054d7890 */ /* 0x000fe4000fffe0ff */
[----:B------:R-:W-:Y:S01]  /*25ac0*/  UIADD3 UR13, UPT, UPT, UR5, 0x80, URZ ;  /* 0x00000080050d7890 */ /* 0x000fe2000fffe0ff */
[----:B--2---:R-:W-:-:S05]  /*25ad0*/  VIADD R91, R91, 0x40000 ;  /* 0x000400005b5b7836 */ /* 0x004fca0000000000 */
[----:B------:R-:W-:-:S04]  /*25ae0*/  SHF.R.U32.HI R91, RZ, 0x4, R91 ;  /* 0x00000004ff5b7819 */ /* 0x000fc8000001165b */
[----:B------:R-:W-:-:S04]  /*25af0*/  SGXT.U32 R91, R91, 0xe ;  /* 0x0000000e5b5b781a */ /* 0x000fc80000000000 */
[C---:B------:R-:W-:Y:S02]  /*25b00*/  R2UR UR14, R91.reuse ;  /* 0x000000005b0e72ca */ /* 0x040fe400000e0000 */
[----:B------:R-:W-:-:S04]  /*25b10*/  IADD3 R91, P5, PT, R91, 0x2, RZ ;  /* 0x000000025b5b7810 */ /* 0x000fc80007fbe0ff */
[----:B------:R-:W-:Y:S01]  /*25b20*/  R2UR UR28, R91 ;  /* 0x000000005b1c72ca */ /* 0x000fe200000e0000 */
[----:B------:R-:W-:Y:S01]  /*25b30*/  HFMA2 R91, -RZ, RZ, 0, 0 ;  /* 0x00000000ff5b7431 */ /* 0x000fe200000001ff */
[----:B------:R-:W-:-:S04]  /*25b40*/  IADD3.X R3, PT, PT, R3, 0x40004040, RZ, P5, !PT ;  /* 0x4000404003037810 */ /* 0x000fc80002ffe4ff */
[----:B------:R-:W-:Y:S01]  /*25b50*/  R2UR UR29, R3 ;  /* 0x00000000031d72ca */ /* 0x000fe200000e0000 */
[----:B------:R1:W-:Y:S01]  /*25b60*/  UTCHMMA gdesc[UR52], gdesc[UR14], tmem[UR5], tmem[UR32], idesc[UR33], !UPT ;  /* 0x00ff200e340075ea */ /* 0x0003e2000f800005 */
[----:B------:R-:W-:-:S04]  /*25b70*/  IADD3.X R91, PT, PT, R91, 0x40004040, RZ, P3, !PT ;  /* 0x400040405b5b7810 */ /* 0x000fc80001ffe4ff */
[----:B------:R-:W-:-:S07]  /*25b80*/  R2UR UR59, R91 ;  /* 0x000000005b3b72ca */ /* 0x000fce00000e0000 */
[----:B------:R-:W-:Y:S02]  /*25b90*/  UIADD3.64 UR22, UPT, UPT, UR28, 0x2, URZ ;  /* 0x000000021c167897 */ /* 0x000fe4000fffe0ff */
[----:B------:R-:W-:Y:S02]  /*25ba0*/  UIADD3.64 UR38, UPT, UPT, UR28, 0x4, URZ ;  /* 0x000000041c267897 */ /* 0x000fe4000fffe0ff */
[----:B------:R-:W-:Y:S02]  /*25bb0*/  UIADD3.64 UR30, UPT, UPT, UR28, 0x3fe, URZ ;  /* 0x000003fe1c1e7897 */ /* 0x000fe4000fffe0ff */
[----:B------:R-:W-:Y:S02]  /*25bc0*/  UIADD3.64 UR72, UPT, UPT, UR28, 0x400, URZ ;  /* 0x000004001c487897 */ /* 0x000fe4000fffe0ff */
[----:B------:R-:W-:Y:S02]  /*25bd0*/  UIADD3.64 UR62, UPT, UPT, UR28, 0x402, URZ ;  /* 0x000004021c3e7897 */ /* 0x000fe4000fffe0ff */
[----:B------:R2:W-:Y:S01]  /*25be0*/  UTCHMMA gdesc[UR58], gdesc[UR28], tmem[UR5], tmem[UR34], idesc[UR35], UPT ;  /* 0x00ff221c3a0075ea */ /* 0x0005e2000b800005 */
[----:B------:R-:W-:-:S02]  /*25bf0*/  UIADD3.64 UR16, UPT, UPT, UR58, 0x80, URZ ;  /* 0x000000803a107897 */ /* 0x000fc4000fffe0ff */
[----:B------:R-:W-:Y:S02]  /*25c00*/  UIADD3.64 UR74, UPT, UPT, UR58, 0x100, URZ ;  /* 0x000001003a4a7897 */ /* 0x000fe4000fffe0ff */
[----:B------:R-:W-:Y:S02]  /*25c10*/  UIADD3.64 UR64, UPT, UPT, UR58, 0x180, URZ ;  /* 0x000001803a407897 */ /* 0x000fe4000fffe0ff */
[----:B------:R-:W-:Y:S02]  /*25c20*/  UIADD3.64 UR70, UPT, UPT, UR58, 0x200, URZ ;  /* 0x000002003a467897 */ /* 0x000fe4000fffe0ff */
[----:B------:R-:W-:Y:S01]  /*25c30*/  UIADD3.64 UR56, UPT, UPT, UR28, 0x404, URZ ;  /* 0x000004041c387897 */ /* 0x000fe2000fffe0ff */
[----:B------:R3:W-:Y:S01]  /*25c40*/  UTCHMMA gdesc[UR16], gdesc[UR22], tmem[UR5], tmem[UR48], idesc[UR49], UPT ;  /* 0x00ff3016100075ea */ /* 0x0007e2000b800005 */
[----:B-1----:R-:W-:Y:S01]  /*25c50*/  UIADD3.64 UR32, UPT, UPT, UR58, 0x300, URZ ;  /* 0x000003003a207897 */ /* 0x002fe2000fffe0ff */
[----:B------:R1:W-:Y:S01]  /*25c60*/  UTCHMMA gdesc[UR74], gdesc[UR38], tmem[UR5], tmem[UR44], idesc[UR45], UPT ;  /* 0x00ff2c264a0075ea */ /* 0x0003e2000b800005 */
[----:B------:R-:W-:Y:S01]  /*25c70*/  UIADD3.64 UR52, UPT, UPT, UR28, 0x7fe, URZ ;  /* 0x000007fe1c347897 */ /* 0x000fe2000fffe0ff */
[----:B------:R4:W-:Y:S01]  /*25c80*/  UTCHMMA gdesc[UR64], gdesc[UR30], tmem[UR5], tmem[UR40], idesc[UR41], UPT ;  /* 0x00ff281e400075ea */ /* 0x0009e2000b800005 */
[----:B--2---:R-:W-:Y:S01]  /*25c90*/  UIADD3.64 UR34, UPT, UPT, UR58, 0x380, URZ ;  /* 0x000003803a227897 */ /* 0x004fe2000fffe0ff */
[----:B------:R2:W-:Y:S01]  /*25ca0*/  UTCHMMA gdesc[UR70], gdesc[UR72], tmem[UR5], tmem[UR36], idesc[UR37], UPT ;  /* 0x00ff2448460075ea */ /* 0x0005e2000b800005 */
[----:B---3--:R-:W-:-:S02]  /*25cb0*/  UIADD3.64 UR16, UPT, UPT, UR58, 0x280, URZ ;  /* 0x000002803a107897 */ /* 0x008fc4000fffe0ff */
[----:B------:R-:W-:Y:S02]  /*25cc0*/  UIADD3.64 UR48, UPT, UPT, UR28, 0x800, URZ ;  /* 0x000008001c307897 */ /* 0x000fe4000fffe0ff */
[----:B-1----:R-:W-:Y:S02]  /*25cd0*/  UIADD3.64 UR44, UPT, UPT, UR28, 0x802, URZ ;  /* 0x000008021c2c7897 */ /* 0x002fe4000fffe0ff */
[----:B------:R-:W-:Y:S02]  /*25ce0*/  UIADD3.64 UR74, UPT, UPT, UR58, 0x480, URZ ;  /* 0x000004803a4a7897 */ /* 0x000fe4000fffe0ff */
[----:B----4-:R-:W-:Y:S01]  /*25cf0*/  UIADD3.64 UR40, UPT, UPT, UR28, 0x804, URZ ;  /* 0x000008041c287897 */ /* 0x010fe2000fffe0ff */
[----:B------:R1:W-:Y:S01]  /*25d00*/  UTCHMMA gdesc[UR16], gdesc[UR62], tmem[UR5], tmem[UR66], idesc[UR67], UPT ;  /* 0x00ff423e100075ea */ /* 0x0003e2000b800005 */
[----:B------:R3:W-:Y:S01]  /*25d10*/  UTCHMMA gdesc[UR32], gdesc[UR56], tmem[UR5], tmem[UR26], idesc[UR27], UPT ;  /* 0x00ff1a38200075ea */ /* 0x0007e2000b800005 */
[----:B------:R-:W-:Y:S01]  /*25d20*/  UIADD3.64 UR64, UPT, UPT, UR58, 0x500, URZ ;  /* 0x000005003a407897 */ /* 0x000fe2000fffe0ff */
[----:B------:R4:W-:Y:S01]  /*25d30*/  UTCHMMA gdesc[UR34], gdesc[UR52], tmem[UR5], tmem[UR20], idesc[UR21], UPT ;  /* 0x00ff1434220075ea */ /* 0x0009e2000b800005 */
[----:B--2---:R-:W-:-:S02]  /*25d40*/  UIADD3.64 UR36, UPT, UPT, UR28, 0xbfe, URZ ;  /* 0x00000bfe1c247897 */ /* 0x004fc4000fffe0ff */
[----:B------:R-:W-:Y:S02]  /*25d50*/  UIADD3.64 UR70, UPT, UPT, UR58, 0x580, URZ ;  /* 0x000005803a467897 */ /* 0x000fe4000fffe0ff */
[----:B-1----:R-:W-:Y:S02]  /*25d60*/  UIADD3.64 UR16, UPT, UPT, UR58, 0x400, URZ ;  /* 0x000004003a107897 */ /* 0x002fe4000fffe0ff */
[----:B---3--:R-:W-:Y:S02]  /*25d70*/  UIADD3.64 UR32, UPT, UPT, UR28, 0xc00, URZ ;  /* 0x00000c001c207897 */ /* 0x008fe4000fffe0ff */
[----:B------:R-:W-:Y:S02]  /*25d80*/  UIADD3.64 UR66, UPT, UPT, UR58, 0x600, URZ ;  /* 0x000006003a427897 */ /* 0x000fe4000fffe0ff */
[----:B------:R-:W-:Y:S02]  /*25d90*/  UIADD3.64 UR26, UPT, UPT, UR28, 0xc02, URZ ;  /* 0x00000c021c1a7897 */ /* 0x000fe4000fffe0ff */
[----:B----4-:R-:W-:Y:S01]  /*25da0*/  UIADD3.64 UR20, UPT, UPT, UR28, 0xc04, URZ ;  /* 0x00000c041c147897 */ /* 0x010fe2000fffe0ff */
[----:B------:R1:W-:Y:S01]  /*25db0*/  UTCHMMA gdesc[UR16], gdesc[UR48], tmem[UR5], tmem[UR68], idesc[UR69], UPT ;  /* 0x00ff4430100075ea */ /* 0x0003e2000b800005 */
[----:B------:R2:W-:Y:S01]  /*25dc0*/  UTCHMMA gdesc[UR74], gdesc[UR44], tmem[UR5], tmem[UR24], idesc[UR25], UPT ;  /* 0x00ff182c4a0075ea */ /* 0x0005e2000b800005 */
[----:B------:R-:W-:Y:S01]  /*25dd0*/  UIADD3.64 UR34, UPT, UPT, UR58, 0x700, URZ ;  /* 0x000007003a227897 */ /* 0x000fe2000fffe0ff */
[----:B------:R-:W-:Y:S01]  /*25de0*/  UTCHMMA gdesc[UR64], gdesc[UR40], tmem[UR5], tmem[UR50], idesc[UR51], UPT ;  /* 0x00ff3228400075ea */ /* 0x000fe2000b800005 */
[----:B------:R-:W-:Y:S01]  /*25df0*/  UTCHMMA gdesc[UR70], gdesc[UR36], tmem[UR5], tmem[UR18], idesc[UR19], UPT ;  /* 0x00ff1224460075ea */ /* 0x000fe2000b800005 */
[----:B------:R3:W-:Y:S01]  /*25e00*/  UTCHMMA gdesc[UR66], gdesc[UR32], tmem[UR5], tmem[UR46], idesc[UR47], UPT ;  /* 0x00ff2e20420075ea */ /* 0x0007e2000b800005 */
[----:B-1----:R-:W-:-:S02]  /*25e10*/  UIADD3.64 UR16, UPT, UPT, UR58, 0x680, URZ ;  /* 0x000006803a107897 */ /* 0x002fc4000fffe0ff */
[----:B--2---:R-:W-:Y:S01]  /*25e20*/  UIADD3.64 UR24, UPT, UPT, UR58, 0xf80, URZ ;  /* 0x00000f803a187897 */ /* 0x004fe2000fffe0ff */
[----:B------:R-:W-:Y:S01]  /*25e30*/  UMOV UR74, 0x0 ;  /* 0x00000000004a7882 */ /* 0x000fe20000000000 */
[----:B------:R-:W-:Y:S01]  /*25e40*/  UMOV UR75, 0x8208490 ;  /* 0x08208490004b7882 */ /* 0x000fe20000000000 */
[----:B---3--:R-:W-:Y:S02]  /*25e50*/  UIADD3.64 UR46, UPT, UPT, UR58, 0x1080, URZ ;  /* 0x000010803a2e7897 */ /* 0x008fe4000fffe0ff */
[----:B------:R-:W-:Y:S02]  /*25e60*/  UIADD3.64 UR70, UPT, UPT, UR58, 0x1200, URZ ;  /* 0x000012003a467897 */ /* 0x000fe4000fffe0ff */
[----:B------:R1:W-:Y:S01]  /*25e70*/  UTCHMMA gdesc[UR16], gdesc[UR26], tmem[UR5], tmem[UR50], idesc[UR51], UPT ;  /* 0x00ff321a100075ea */ /* 0x0003e2000b800005 */
[----:B------:R2:W-:Y:S01]  /*25e80*/  UTCHMMA gdesc[UR34], gdesc[UR20], tmem[UR5], tmem[UR74], idesc[UR75], UPT ;  /* 0x00ff4a14220075ea */ /* 0x0005e2000b800005 */
[----:B------:R3:W-:Y:S01]  /*25e90*/  UTCHMMA gdesc[UR24], gdesc[UR14], tmem[UR61], tmem[UR74], idesc[UR75], !UPT ;  /* 0x00ff4a0e180075ea */ /* 0x0007e2000f80003d */
[----:B------:R-:W-:Y:S01]  /*25ea0*/  UMOV UR66, 0x0 ;  /* 0x0000000000427882 */ /* 0x000fe20000000000 */
[----:B------:R-:W-:Y:S01]  /*25eb0*/  UMOV UR67, 0x8208490 ;  /* 0x0820849000437882 */ /* 0x000fe20000000000 */
[----:B------:R-:W-:-:S02]  /*25ec0*/  UIADD3 UR19, UPT, UPT, UR5, 0x80, URZ ;  /* 0x0000008005137890 */ /* 0x000fc4000fffe0ff */
[----:B------:R-:W-:Y:S01]  /*25ed0*/  UIADD3 UR18, UPT, UPT, UR5, 0x80, URZ ;  /* 0x0000008005127890 */ /* 0x000fe2000fffe0ff */
[----:B------:R-:W-:Y:S01]  /*25ee0*/  UMOV UR64, 0x0 ;  /* 0x0000000000407882 */ /* 0x000fe20000000000 */
[----:B-1----:R-:W-:Y:S02]  /*25ef0*/  UIADD3.64 UR50, UPT, UPT, UR58, 0x1000, URZ ;  /* 0x000010003a327897 */ /* 0x002fe4000fffe0ff */
[----:B--2---:R-:W-:Y:S02]  /*25f00*/  UIADD3.64 UR34, UPT, UPT, UR58, 0x1100, URZ ;  /* 0x000011003a227897 */ /* 0x004fe4000fffe0ff */
[----:B---3--:R-:W-:Y:S02]  /*25f10*/  UIADD3.64 UR24, UPT, UPT, UR58, 0x1180, URZ ;  /* 0x000011803a187897 */ /* 0x008fe4000fffe0ff */
[----:B------:R-:W-:Y:S02]  /*25f20*/  UIADD3 UR17, UPT, UPT, UR5, 0x80, URZ ;  /* 0x0000008005117890 */ /* 0x000fe4000fffe0ff */
[----:B------:R-:W-:Y:S01]  /*25f30*/  UIADD3 UR16, UPT, UPT, UR5, 0x80, URZ ;  /* 0x0000008005107890 */ /* 0x000fe2000fffe0ff */
[----:B------:R1:W-:Y:S01]  /*25f40*/  UTCHMMA gdesc[UR50], gdesc[UR28], tmem[UR60], tmem[UR74], idesc[UR75], UPT ;  /* 0x00ff4a1c320075ea */ /* 0x0003e2000b80003c */
[----:B------:R-:W-:Y:S01]  /*25f50*/  UTCHMMA gdesc[UR46], gdesc[UR22], tmem[UR55], tmem[UR74], idesc[UR75], UPT ;  /* 0x00ff4a162e0075ea */ /* 0x000fe2000b800037 */
[----:B------:R2:W-:Y:S01]  /*25f60*/  UTCHMMA gdesc[UR34], gdesc[UR38], tmem[UR54], tmem[UR74], idesc[UR75], UPT ;  /* 0x00ff4a26220075ea */ /* 0x0005e2000b800036 */
[----:B------:R-:W-:Y:S01]  /*25f70*/  UIADD3 UR15, UPT, UPT, UR5, 0x80, URZ ;  /* 0x00000080050f7890 */ /* 0x000fe2000fffe0ff */
[----:B------:R3:W-:Y:S01]  /*25f80*/  UTCHMMA gdesc[UR24], gdesc[UR30], tmem[UR43], tmem[UR66], idesc[UR67], UPT ;  /* 0x00ff421e180075ea */ /* 0x0007e2000b80002b */
[----:B------:R4:W-:Y:S01]  /*25f90*/  UTCHMMA gdesc[UR70], gdesc[UR72], tmem[UR42], tmem[UR68], idesc[UR69], UPT ;  /* 0x00ff4448460075ea */ /* 0x0009e2000b80002a */
[----:B------:R-:W-:Y:S01]  /*25fa0*/  UMOV UR65, 0x8208490 ;  /* 0x0820849000417882 */ /* 0x000fe20000000000 */
[----:B------:R-:W-:-:S02]  /*25fb0*/  UIADD3 UR14, UPT, UPT, UR5, 0x80, URZ ;  /* 0x00000080050e7890 */ /* 0x000fc4000fffe0ff */
[----:B-1----:R-:W-:Y:S02]  /*25fc0*/  UIADD3.64 UR50, UPT, UPT, UR58, 0x1380, URZ ;  /* 0x000013803a327897 */ /* 0x002fe4000fffe0ff */
[----:B--2---:R-:W-:Y:S02]  /*25fd0*/  UIADD3.64 UR54, UPT, UPT, UR58, 0x1300, URZ ;  /* 0x000013003a367897 */ /* 0x004fe4000fffe0ff */
[----:B---3--:R-:W-:Y:S02]  /*25fe0*/  UIADD3.64 UR66, UPT, UPT, UR58, 0x1280, URZ ;  /* 0x000012803a427897 */ /* 0x008fe4000fffe0ff */
[----:B------:R-:W-:Y:S02]  /*25ff0*/  UIADD3.64 UR46, UPT, UPT, UR58, 0x1400, URZ ;  /* 0x000014003a2e7897 */ /* 0x000fe4000fffe0ff */
[----:B----4-:R-:W-:Y:S02]  /*26000*/  UIADD3.64 UR42, UPT, UPT, UR58, 0x1480, URZ ;  /* 0x000014803a2a7897 */ /* 0x010fe4000fffe0ff */
[----:B------:R-:W-:-:S02]  /*26010*/  UIADD3.64 UR38, UPT, UPT, UR58, 0x1500, URZ ;  /* 0x000015003a267897 */ /* 0x000fc4000fffe0ff */
[----:B------:R-:W-:Y:S01]  /*26020*/  UIADD3.64 UR34, UPT, UPT, UR58, 0x1580, URZ ;  /* 0x000015803a227897 */ /* 0x000fe2000fffe0ff */
[----:B------:R0:W-:Y:S01]  /*26030*/  UTCHMMA gdesc[UR66], gdesc[UR62], tmem[UR77], tmem[UR64], idesc[UR65], UPT ;  /* 0x00ff403e420075ea */ /* 0x0001e2000b80004d */
[----:B------:R-:W-:Y:S01]  /*26040*/  UIADD3.64 UR30, UPT, UPT, UR58, 0x1600, URZ ;  /* 0x000016003a1e7897 */ /* 0x000fe2000fffe0ff */
[----:B------:R-:W-:Y:S01]  /*26050*/  UMOV UR72, 0x0 ;  /* 0x0000000000487882 */ /* 0x000fe20000000000 */
[----:B------:R-:W-:Y:S01]  /*26060*/  UMOV UR73, 0x8208490 ;  /* 0x0820849000497882 */ /* 0x000fe20000000000 */
[----:B------:R-:W-:Y:S01]  /*26070*/  UIADD3.64 UR24, UPT, UPT, UR58, 0x1680, URZ ;  /* 0x000016803a187897 */ /* 0x000fe2000fffe0ff */
[----:B------:R0:W-:Y:S01]  /*26080*/  UTCHMMA gdesc[UR54], gdesc[UR56], tmem[UR13], tmem[UR72], idesc[UR73], UPT ;  /* 0x00ff4838360075ea */ /* 0x0001e2000b80000d */
[----:B------:R-:W-:Y:S01]  /*26090*/  UIADD3.64 UR58, UPT, UPT, UR58, 0x1700, URZ ;  /* 0x000017003a3a7897 */ /* 0x000fe2000fffe0ff */
[----:B------:R0:W-:Y:S01]  /*260a0*/  UTCHMMA gdesc[UR50], gdesc[UR52], tmem[UR19], tmem[UR68], idesc[UR69], UPT ;  /* 0x00ff4434320075ea */ /* 0x0001e2000b800013 */
[----:B------:R-:W-:Y:S01]  /*260b0*/  UMOV UR70, 0x0 ;  /* 0x0000000000467882 */ /* 0x000fe20000000000 */
[----:B------:R-:W-:Y:S01]  /*260c0*/  UMOV UR71, 0x8208490 ;  /* 0x0820849000477882 */ /* 0x000fe20000000000 */
[----:B------:R0:W-:Y:S01]  /*260d0*/  UTCHMMA gdesc[UR46], gdesc[UR48], tmem[UR18], tmem[UR64], idesc[UR65], UPT ;  /* 0x00ff40302e0075ea */ /* 0x0001e2000b800012 */
[----:B------:R0:W-:Y:S01]  /*260e0*/  UTCHMMA gdesc[UR42], gdesc[UR44], tmem[UR17], tmem[UR70], idesc[UR71], UPT ;  /* 0x00ff462c2a0075ea */ /* 0x0001e2000b800011 */
[----:B------:R0:W-:Y:S01]  /*260f0*/  UTCHMMA gdesc[UR38], gdesc[UR40], tmem[UR16], tmem[UR72], idesc[UR73], UPT ;  /* 0x00ff4828260075ea */ /* 0x0001e2000b800010 */
[----:B------:R-:W-:Y:S01]  /*26100*/  UMOV UR28, 0x0 ;  /* 0x00000000001c7882 */ /* 0x000fe20000000000 */
[----:B------:R-:W-:Y:S01]  /*26110*/  UMOV UR29, 0x8208490 ;  /* 0x08208490001d7882 */ /* 0x000fe20000000000 */
[----:B------:R0:W-:Y:S01]  /*26120*/  UTCHMMA gdesc[UR34], gdesc[UR36], tmem[UR15], tmem[UR68], idesc[UR69], UPT ;  /* 0x00ff4424220075ea */ /* 0x0001e2000b80000f */
[----:B------:R-:W-:Y:S01]  /*26130*/  UMOV UR22, 0x0 ;  /* 0x0000000000167882 */ /* 0x000fe20000000000 */
[----:B------:R-:W-:Y:S01]  /*26140*/  UMOV UR23, 0x8208490 ;  /* 0x0820849000177882 */ /* 0x000fe20000000000 */
[----:B------:R0:W-:Y:S01]  /*26150*/  UTCHMMA gdesc[UR30], gdesc[UR32], tmem[UR14], tmem[UR74], idesc[UR75], UPT ;  /* 0x00ff4a201e0075ea */ /* 0x0001e2000b80000e */
[----:B------:R0:W-:Y:S01]  /*26160*/  UTCHMMA gdesc[UR24], gdesc[UR26], tmem[UR60], tmem[UR28], idesc[UR29], UPT ;  /* 0x00ff1c1a180075ea */ /* 0x0001e2000b80003c */
[----:B------:R0:W-:Y:S01]  /*26170*/  UTCHMMA gdesc[UR58], gdesc[UR20], tmem[UR61], tmem[UR22], idesc[UR23], UPT ;  /* 0x00ff16143a0075ea */ /* 0x0001e2000b80003d */
[----:B------:R0:W-:Y:S01]  /*26180*/  UTCBAR [UR12], URZ ;  /* 0x000000ff0c0073e9 */ /* 0x0001e200080000ff */
[----:B------:R-:W-:Y:S01]  /*26190*/  NOP ;  /* 0x0000000000007918 */ /* 0x000fe20000000000 */
.L_x_6:
[----:B--2---:R-:W1:Y:S01]  /*261a0*/  LDC R3, c[0x0][0x3ac] ;  /* 0x0000eb00ff037b82 */ /* 0x004e620000000800 */
[----:B------:R2:W-:Y:S01]  /*261b0*/  STL [R1+0x16bc], RZ ;  /* 0x0016bcff01007387 */ /* 0x0005e20000100800 */
[----:B-----5:R-:W-:-:S03]  /*261c0*/  IMAD.SHL.U32 R92, R90, 0x100, RZ ;  /* 0x000001005a5c7824 */ /* 0x020fc600078e00ff */
[----:B------:R2:W-:Y:S01]  /*261d0*/  STL [R1+0x16b0], RZ ;  /* 0x0016b0ff01007387 */ /* 0x0005e20000100800 */
[----:B-1----:R-:W-:Y:S01]  /*261e0*/  IMAD.SHL.U32 R93, R3, 0x100, RZ ;  /* 0x00000100035d7824 */ /* 0x002fe200078e00ff */
[----:B--2---:R-:W-:Y:S06]  /*261f0*/  @!P2 BRA `(.L_x_7) ;  /* 0x000003a0007ca947 */ /* 0x004fec0003800000 */
[----:B------:R-:W2:Y:S02]  /*26200*/  LDL.LU R3, [R1+0x1944] ;  /* 0x0019440001037983 */ /* 0x000ea40000300800 */
[----:B0-2---:R-:W-:Y:S02]  /*26210*/  R2UR UR12, R3 ;  /* 0x00000000030c72ca */ /* 0x005fe400000e0000 */
[----:B------:R-:W2:Y:S01]  /*26220*/  LDL.LU R3, [R1+0x1948] ;  /* 0x0019480001037983 */ /* 0x000ea20000300800 */
[----:B------:R-:W-:Y:S01]  /*26230*/  SHF.R.S32.HI R91, RZ, 0x1f, R92 ;  /* 0x0000001fff5b7819 */ /* 0x000fe2000001145c */
[----:B------:R-:W-:Y:S02]  /*26240*/  UIADD3.64 UR16, UPT, UPT, UR8, 0x80, URZ ;  /* 0x0000008008107897 */ /* 0x000fe4000fffe0ff */
[----:B------:R-:W-:Y:S01]  /*26250*/  UIADD3.64 UR18, UPT, UPT, UR8, 0x100, URZ ;  /* 0x0000010008127897 */ /* 0x000fe2000fffe0ff */
[C---:B------:R-:W-:Y:S01]  /*26260*/  SHF.L.U64.HI R91, R92.reuse, 0x1, R91 ;  /* 0x000000015c5b7819 */ /* 0x040fe2000001025b */
[----:B------:R-:W-:Y:S01]  /*26270*/  IMAD.SHL.U32 R92, R92, 0x2, RZ ;  /* 0x000000025c5c7824 */ /* 0x000fe200078e00ff */
[----:B------:R-:W-:-:S02]  /*26280*/  UIADD3.64 UR20, UPT, UPT, UR8, 0x180, URZ ;  /* 0x0000018008147897 */ /* 0x000fc4000fffe0ff */
[----:B------:R-:W-:Y:S02]  /*26290*/  UIADD3.64 UR22, UPT, UPT, UR8, 0x200, URZ ;  /* 0x0000020008167897 */ /* 0x000fe4000fffe0ff */
[----:B------:R-:W-:Y:S02]  /*262a0*/  UIADD3.64 UR24, UPT, UPT, UR8, 0x280, URZ ;  /* 0x0000028008187897 */ /* 0x000fe4000fffe0ff */
[----:B------:R-:W-:Y:S02]  /*262b0*/  UIADD3.64 UR26, UPT, UPT, UR8, 0x300, URZ ;  /* 0x00000300081a7897 */ /* 0x000fe4000fffe0ff */
[----:B------:R-:W-:Y:S02]  /*262c0*/  UIADD3.64 UR28, UPT, UPT, UR8, 0x380, URZ ;  /* 0x00000380081c7897 */ /* 0x000fe4000fffe0ff */
[----:B------:R-:W-:Y:S02]  /*262d0*/  UIADD3.64 UR30, UPT, UPT, UR8, 0x400, URZ ;  /* 0x00000400081e7897 */ /* 0x000fe4000fffe0ff */
        /* <DEDUP_REMOVED lines=22> */
[----:B------:R-:W-:Y:S01]  /*26440*/  UIADD3.64 UR46, UPT, UPT, UR8, 0x1080, URZ ;  /* 0x00001080082e7897 */ /* 0x000fe2000fffe0ff */
[----:B------:R-:W-:Y:S01]  /*26450*/  UMOV UR13, 0x40004040 ;  /* 0x40004040000d7882 */ /* 0x000fe20000000000 */
        /* <DEDUP_REMOVED lines=12> */
[----:B------:R-:W-:Y:S01]  /*26520*/  UIADD3.64 UR72, UPT, UPT, UR8, 0x1700, URZ ;  /* 0x0000170008487897 */ /* 0x000fe2000fffe0ff */
[----:B--2---:R-:W-:Y:S02]  /*26530*/  LOP3.LUT R90, R3, 0x8000000, RZ, 0xfc, !PT ;  /* 0x08000000035a7812 */ /* 0x004fe400078efcff */
[----:B------:R-:W-:-:S03]  /*26540*/  SHF.R.S32.HI R3, RZ, 0x1f, R93 ;  /* 0x0000001fff037819 */ /* 0x000fc6000001145d */
[----:B------:R0:W-:Y:S01]  /*26550*/  STL [R1+0x24d4], R90 ;  /* 0x0024d45a01007387 */ /* 0x0001e20000100800 */
[----:B------:R-:W-:-:S03]  /*26560*/  SHF.L.U64.HI R3, R93, 0x1, R3 ;  /* 0x000000015d037819 */ /* 0x000fc60000010203 */
[----:B------:R1:W-:Y:S01]  /*26570*/  STL [R1+0x1ebc], RZ ;  /* 0x001ebcff01007387 */ /* 0x0003e20000100800 */
[----:B0-----:R-:W-:Y:S02]  /*26580*/  IMAD.SHL.U32 R90, R93, 0x2, RZ ;  /* 0x000000025d5a7824 */ /* 0x001fe400078e00ff */
[----:B------:R-:W-:-:S05]  /*26590*/  IMAD.MOV.U32 R93, RZ, RZ, 0x1 ;  /* 0x00000001ff5d7424 */ /* 0x000fca00078e00ff */
[----:B------:R1:W-:Y:S02]  /*265a0*/  STL [R1+0x1eb8], R93 ;  /* 0x001eb85d01007387 */ /* 0x0003e40000100800 */
.L_x_10:
[----:B-1----:R-:W2:Y:S02]  /*265b0*/  LDL.LU R93, [R1+0x16b0] ;  /* 0x0016b000015d7983 */ /* 0x002ea40000300800 */
[----:B--2---:R-:W-:-:S04]  /*265c0*/  IMAD.U32 R93, R93, -0x80000000, RZ ;  /* 0x800000005d5d7824 */ /* 0x004fc800078e00ff */
[----:B0-----:R-:W0:Y:S02]  /*265d0*/  SYNCS.PHASECHK.TRANS64.TRYWAIT P2, [UR4], R93 ;  /* 0x0000005dff0075a7 */ /* 0x001e240008041104 */
[----:B0----5:R-:W-:Y:S05]  /*265e0*/  @!P2 BRA `(.L_x_8) ;  /* 0x00000448002ca947 */ /* 0x021fea0003800000 */
.L_x_16:
[----:B------:R0:W-:Y:S04]  /*265f0*/  STL.64 [R1+0x4170], R86 ;  /* 0x0041705601007387 */ /* 0x0001e80000100a00 */
[----:B0-----:R-:W2:Y:S04]  /*26600*/  LDL.LU.64 R86, [R1+0x6f8] ;  /* 0x0006f80001567983 */ /* 0x001ea80000300a00 */
[----:B------:R0:W-:Y:S04]  /*26610*/  STL.64 [R1+0x4168], R88 ;  /* 0x0041685801007387 */ /* 0x0001e80000100a00 */
[----:B0-----:R-:W3:Y:S04]  /*26620*/  LDL.LU.64 R88, [R1+0x6f0] ;  /* 0x0006f00001587983 */ /* 0x001ee80000300a00 */
        /* <DEDUP_REMOVED lines=277> */
[----:B0-----:R-:W4:Y:S04]  /*27780*/  LDL.LU.64 R4, [R1+0x6e8] ;  /* 0x0006e80001047983 */ /* 0x001f280000300a00 */
[----:B------:R-:W-:Y:S04]  /*27790*/  STL [R1+0x3138], R6 ;  /* 0x0031380601007387 */ /* 0x000fe80000100800 */
[----:B------:R-:W-:Y:S04]  /*277a0*/  STL [R1+0x3134], R7 ;  /* 0x0031340701007387 */ /* 0x000fe80000100800 */
[----:B------:R0:W-:Y:S04]  /*277b0*/  STL.64 [R1+0x4158], R6 ;  /* 0x0041580601007387 */ /* 0x0001e80000100a00 */
[----:B0-----:R-:W2:Y:S04]  /*277c0*/  LDL.LU.64 R6, [R1+0x18] ;  /* 0x0000180001067983 */ /* 0x001ea80000300a00 */
[----:B------:R-:W-:Y:S04]  /*277d0*/  STL [R1+0x3130], R3 ;  /* 0x0031300301007387 */ /* 0x000fe80000100800 */
[----:B------:R-:W-:Y:S04]  /*277e0*/  STL [R1+0x312c], R8 ;  /* 0x00312c0801007387 */ /* 0x000fe80000100800 */
[----:B------:R-:W-:Y:S04]  /*277f0*/  STL [R1+0x3128], R9 ;  /* 0x0031280901007387 */ /* 0x000fe80000100800 */
[----:B------:R0:W-:Y:S04]  /*27800*/  STL.64 [R1+0x4160], R8 ;  /* 0x0041600801007387 */ /* 0x0001e80000100a00 */
[----:B0-----:R-:W2:Y:S04]  /*27810*/  LDL.LU.64 R8, [R1+0x10] ;  /* 0x0000100001087983 */ /* 0x001ea80000300a00 */
[----:B------:R-:W-:Y:S04]  /*27820*/  STL [R1+0x3124], R10 ;  /* 0x0031240a01007387 */ /* 0x000fe80000100800 */
[----:B------:R-:W-:Y:S04]  /*27830*/  STL [R1+0x3120], R11 ;  /* 0x0031200b01007387 */ /* 0x000fe80000100800 */
[----:B------:R0:W-:Y:S04]  /*27840*/  STL.64 [R1+0x4180], R10 ;  /* 0x0041800a01007387 */ /* 0x0001e80000100a00 */
[----:B0-----:R-:W3:Y:S04]  /*27850*/  LDL.LU.64 R10, [R1+0x8] ;  /* 0x00000800010a7983 */ /* 0x001ee80000300a00 */
[----:B------:R-:W-:Y:S04]  /*27860*/  STL [R1+0x311c], R12 ;  /* 0x00311c0c01007387 */ /* 0x000fe80000100800 */
[----:B------:R-:W-:Y:S04]  /*27870*/  STL [R1+0x3118], R13 ;  /* 0x0031180d01007387 */ /* 0x000fe80000100800 */
[----:B------:R0:W-:Y:S04]  /*27880*/  STL.64 [R1+0x4188], R12 ;  /* 0x0041880c01007387 */ /* 0x0001e80000100a00 */
[----:B0-----:R-:W3:Y:S04]  /*27890*/  LDL.LU.64 R12, [R1+0x6e0] ;  /* 0x0006e000010c7983 */ /* 0x001ee80000300a00 */
[----:B------:R-:W-:Y:S04]  /*278a0*/  STL [R1+0x3114], R14 ;  /* 0x0031140e01007387 */ /* 0x000fe80000100800 */
[----:B------:R-:W-:Y:S04]  /*278b0*/  STL [R1+0x3110], R15 ;  /* 0x0031100f01007387 */ /* 0x000fe80000100800 */
[----:B------:R0:W-:Y:S04]  /*278c0*/  STL.64 [R1+0x4190], R14 ;  /* 0x0041900e01007387 */ /* 0x0001e80000100a00 */
[----:B0-----:R-:W3:Y:S04]  /*278d0*/  LDL.LU.64 R14, [R1] ;  /* 0x00000000010e7983 */ /* 0x001ee80000300a00 */
        /* <DEDUP_REMOVED lines=9> */
[----:B------:R3:W-:Y:S04]  /*27970*/  STL.64 [R1+0x3518], R16 ;  /* 0x0035181001007387 */ /* 0x0007e80000100a00 */
[----:B------:R-:W-:Y:S04]  /*27980*/  STL [R1+0x3104], R18 ;  /* 0x0031041201007387 */ /* 0x000fe80000100800 */
[----:B------:R-:W-:Y:S04]  /*27990*/  STL [R1+0x3100], R19 ;  /* 0x0031001301007387 */ /* 0x000fe80000100800 */
[----:B------:R-:W-:Y:S04]  /*279a0*/  STL.64 [R1+0x33e0], R18 ;  /* 0x0033e01201007387 */ /* 0x000fe80000100a00 */
        /* <DEDUP_REMOVED lines=44> */
[----:B--2---:R-:W-:-:S03]  /*27c70*/  IADD3 R2, P5, PT, R8, R92, RZ ;  /* 0x0000005c08027210 */ /* 0x004fc60007fbe0ff */
        /* <DEDUP_REMOVED lines=18> */
[----:B---3--:R-:W-:-:S03]  /*27da0*/  IADD3 R16, P2, PT, R14, R92, RZ ;  /* 0x0000005c0e107210 */ /* 0x008fc60007f5e0ff */
[----:B------:R-:W-:Y:S02]  /*27db0*/  STL [R1+0x3020], R59 ;  /* 0x0030203b01007387 */ /* 0x000fe40000100800 */
[----:B------:R-:W-:Y:S02]  /*27dc0*/  IMAD.X R14, R15, 0x1, R91, P2 ;  /* 0x000000010f0e7824 */ /* 0x000fe400010e065b */
        /* <DEDUP_REMOVED lines=14> */
[----:B------:R0:W-:Y:S04]  /*27eb0*/  STL [R1+0x31fc], R0 ;  /* 0x0031fc0001007387 */ /* 0x0001e80000100800 */
[----:B------:R-:W-:Y:S04]  /*27ec0*/  STL [R1+0x24a8], R16 ;  /* 0x0024a81001007387 */ /* 0x000fe80000100800 */
[----:B------:R-:W-:Y:S01]  /*27ed0*/  STL [R1+0x3218], R2 ;  /* 0x0032180201007387 */ /* 0x000fe20000100800 */
[----:B0-----:R-:W-:-:S05]  /*27ee0*/  IADD3 R0, P3, PT, R10, R92, RZ ;  /* 0x0000005c0a007210 */ /* 0x001fca0007f7e0ff */
[----:B------:R0:W-:Y:S04]  /*27ef0*/  STL [R1+0x24ac], R0 ;  /* 0x0024ac0001007387 */ /* 0x0001e80000100800 */
[----:B------:R1:W-:Y:S01]  /*27f00*/  STL [R1+0x3230], R2 ;  /* 0x0032300201007387 */ /* 0x0003e20000100800 */
[----:B0-----:R-:W-:Y:S01]  /*27f10*/  IADD3 R0, P6, PT, R6, R92, RZ ;  /* 0x0000005c06007210 */ /* 0x001fe20007fde0ff */
[----:B-1----:R-:W-:-:S04]  /*27f20*/  IMAD.X R2, R11, 0x1, R91, P3 ;  /* 0x000000010b027824 */ /* 0x002fc800018e065b */
[----:B------:R0:W-:Y:S04]  /*27f30*/  STL [R1+0x24b4], R0 ;  /* 0x0024b40001007387 */ /* 0x0001e80000100800 */
[----:B------:R-:W-:Y:S01]  /*27f40*/  STL [R1+0x2498], R14 ;  /* 0x0024980e01007387 */ /* 0x000fe20000100800 */
[----:B0-----:R-:W-:-:S05]  /*27f50*/  IMAD.X R0, R9, 0x1, R91, P5 ;  /* 0x0000000109007824 */ /* 0x001fca00028e065b */
[----:B------:R0:W-:Y:S04]  /*27f60*/  STL [R1+0x3234], R0 ;  /* 0x0032340001007387 */ /* 0x0001e80000100800 */
[----:B------:R1:W-:Y:S04]  /*27f70*/  STL [R1+0x249c], R2 ;  /* 0x00249c0201007387 */ /* 0x0003e80000100800 */
[----:B------:R-:W2:Y:S01]  /*27f80*/  LDL.LU.64 R16, [R1+0x700] ;  /* 0x0007000001107983 */ /* 0x000ea20000300a00 */
[----:B0-----:R-:W-:-:S03]  /*27f90*/  IMAD.X R0, R7, 0x1, R91, P6 ;  /* 0x0000000107007824 */ /* 0x001fc600030e065b */
[----:B------:R-:W3:Y:S04]  /*27fa0*/  LDL.LU.64 R10, [R1+0x708] ;  /* 0x00070800010a7983 */ /* 0x000ee80000300a00 */
[----:B------:R4:W-:Y:S04]  /*27fb0*/  STL [R1+0x24a4], R0 ;  /* 0x0024a40001007387 */ /* 0x0009e80000100800 */
[----:B------:R-:W3:Y:S04]  /*27fc0*/  LDL.LU.64 R8, [R1+0x710] ;  /* 0x0007100001087983 */ /* 0x000ee80000300a00 */
[----:B------:R-:W3:Y:S01]  /*27fd0*/  LDL.LU.64 R6, [R1+0x718] ;  /* 0x0007180001067983 */ /* 0x000ee20000300a00 */
[----:B-1----:R-:W-:-:S02]  /*27fe0*/  IADD3 R2, P2, PT, R12, R92, RZ ;  /* 0x0000005c0c027210 */ /* 0x002fc40007f5e0ff */
[-C--:B----4-:R-:W-:Y:S02]  /*27ff0*/  IADD3 R0, P3, PT, R4, R92.reuse, RZ ;  /* 0x0000005c04007210 */ /* 0x090fe40007f7e0ff */
[-C--:B------:R-:W-:Y:S01]  /*28000*/  IADD3 R14, P5, PT, R88, R92.reuse, RZ ;  /* 0x0000005c580e7210 */ /* 0x080fe20007fbe0ff */
[----:B------:R0:W-:Y:S02]  /*28010*/  STL [R1+0x23c4], R2 ;  /* 0x0023c40201007387 */ /* 0x0001e40000100800 */
[----:B------:R-:W-:Y:S02]  /*28020*/  IMAD.X R4, R5, 0x1, R91, P3 ;  /* 0x0000000105047824 */ /* 0x000fe400018e065b */
[----:B------:R1:W-:Y:S01]  /*28030*/  STL [R1+0x23c8], R0 ;  /* 0x0023c80001007387 */ /* 0x0003e20000100800 */
[----:B0-----:R-:W-:-:S03]  /*28040*/  IADD3 R2, P6, PT, R86, R92, RZ ;  /* 0x0000005c56027210 */ /* 0x001fc60007fde0ff */
[----:B------:R-:W-:Y:S01]  /*28050*/  STL [R1+0x23cc], R14 ;  /* 0x0023cc0e01007387 */ /* 0x000fe20000100800 */
[----:B-1----:R-:W-:-:S03]  /*28060*/  IMAD.X R0, R13, 0x1, R91, P2 ;  /* 0x000000010d007824 */ /* 0x002fc600010e065b */
[----:B------:R0:W-:Y:S04]  /*28070*/  STL [R1+0x23d0], R2 ;  /* 0x0023d00201007387 */ /* 0x0001e80000100800 */
[----:B------:R1:W-:Y:S04]  /*28080*/  STL [R1+0x6e0], R0 ;  /* 0x0006e00001007387 */ /* 0x0003e80000100800 */
[----:B------:R4:W-:Y:S01]  /*28090*/  STL [R1+0x6e8], R4 ;  /* 0x0006e80401007387 */ /* 0x0009e20000100800 */
[----:B0-----:R-:W-:-:S03]  /*280a0*/  IMAD.X R2, R89, 0x1, R91, P5 ;  /* 0x0000000159027824 */ /* 0x001fc600028e065b */
[----:B------:R-:W3:Y:S01]  /*280b0*/  LDL.LU.64 R18, [R1+0x720] ;  /* 0x0007200001127983 */ /* 0x000ee20000300a00 */
[----:B-1----:R-:W-:-:S03]  /*280c0*/  IMAD.X R0, R87, 0x1, R91, P6 ;  /* 0x0000000157007824 */ /* 0x002fc600030e065b */
[----:B------:R2:W-:Y:S04]  /*280d0*/  STL [R1+0x6f0], R2 ;  /* 0x0006f00201007387 */ /* 0x0005e80000100800 */
[----:B------:R-:W3:Y:S04]  /*280e0*/  LDL.LU.64 R14, [R1+0x728] ;  /* 0x00072800010e7983 */ /* 0x000ee80000300a00 */
[----:B------:R3:W-:Y:S04]  /*280f0*/  STL [R1+0x6f8], R0 ;  /* 0x0006f80001007387 */ /* 0x0007e80000100800 */
[----:B------:R-:W3:Y:S04]  /*28100*/  LDL.LU.64 R12, [R1+0x730] ;  /* 0x00073000010c7983 */ /* 0x000ee80000300a00 */
[----:B----4-:R-:W4:Y:S01]  /*28110*/  LDL.LU.64 R4, [R1+0x738] ;  /* 0x0007380001047983 */ /* 0x010f220000300a00 */
[----:B--2---:R-:W-:-:S02]  /*28120*/  IADD3 R2, P2, PT, R16, R92, RZ ;  /* 0x0000005c10027210 */ /* 0x004fc40007f5e0ff */
[----:B---3--:R-:W-:-:S03]  /*28130*/  IADD3 R0, P3, PT, R10, R92, RZ ;  /* 0x0000005c0a007210 */ /* 0x008fc60007f7e0ff */
[----:B------:R0:W-:Y:S04]  /*28140*/  STL [R1+0x23d4], R2 ;  /* 0x0023d40201007387 */ /* 0x0001e80000100800 */
[----:B------:R1:W-:Y:S01]  /*28150*/  STL [R1+0x23d8], R0 ;  /* 0x0023d80001007387 */ /* 0x0003e20000100800 */
[-C--:B------:R-:W-:Y:S01]  /*28160*/  IADD3 R20, P5, PT, R8, R92.reuse, RZ ;  /* 0x0000005c08147210 */ /* 0x080fe20007fbe0ff */
[----:B------:R-:W-:Y:S01]  /*28170*/  IMAD.X R10, R11, 0x1, R91, P3 ;  /* 0x000000010b0a7824 */ /* 0x000fe200018e065b */
        /* <DEDUP_REMOVED lines=10> */
[----:B--2---:R-:W2:Y:S04]  /*28220*/  LDL.LU.64 R10, [R1+0x748] ;  /* 0x00074800010a7983 */ /* 0x004ea80000300a00 */
[----:B------:R1:W-:Y:S04]  /*28230*/  STL [R1+0x718], R0 ;  /* 0x0007180001007387 */ /* 0x0003e80000100800 */
[----:B------:R-:W2:Y:S04]  /*28240*/  LDL.LU.64 R8, [R1+0x750] ;  /* 0x0007500001087983 */ /* 0x000ea80000300a00 */
[----:B------:R-:W2:Y:S01]  /*28250*/  LDL.LU.64 R6, [R1+0x758] ;  /* 0x0007580001067983 */ /* 0x000ea20000300a00 */
[----:B0-----:R-:W-:-:S02]  /*28260*/  IADD3 R2, P2, PT, R18, R92, RZ ;  /* 0x0000005c12027210 */ /* 0x001fc40007f5e0ff */
[----:B-1----:R-:W-:-:S03]  /*28270*/  IADD3 R0, P3, PT, R14, R92, RZ ;  /* 0x0000005c0e007210 */ /* 0x002fc60007f7e0ff */
[----:B------:R4:W-:Y:S01]  /*28280*/  STL [R1+0x23e4], R2 ;  /* 0x0023e40201007387 */ /* 0x0009e20000100800 */
[----:B------:R-:W-:-:S03]  /*28290*/  IADD3 R20, P5, PT, R12, R92, RZ ;  /* 0x0000005c0c147210 */ /* 0x000fc60007fbe0ff */
[----:B------:R0:W-:Y:S01]  /*282a0*/  STL [R1+0x23e8], R0 ;  /* 0x0023e80001007387 */ /* 0x0001e20000100800 */
[----:B----4-:R-:W-:-:S03]  /*282b0*/  IADD3 R2, P6, PT, R4, R92, RZ ;  /* 0x0000005c04027210 */ /* 0x010fc60007fde0ff */
[----:B------:R-:W-:Y:S01]  /*282c0*/  STL [R1+0x23ec], R20 ;  /* 0x0023ec1401007387 */ /* 0x000fe20000100800 */
[----:B------:R-:W-:-:S03]  /*282d0*/  IMAD.X R14, R15, 0x1, R91, P3 ;  /* 0x000000010f0e7824 */ /* 0x000fc600018e065b */
[----:B------:R1:W-:Y:S01]  /*282e0*/  STL [R1+0x23f0], R2 ;  /* 0x0023f00201007387 */ /* 0x0003e20000100800 */
[----:B0-----:R-:W-:-:S05]  /*282f0*/  IMAD.X R0, R19, 0x1, R91, P2 ;  /* 0x0000000113007824 */ /* 0x001fca00010e065b */
[----:B------:R0:W-:Y:S01]  /*28300*/  STL [R1+0x720], R0 ;  /* 0x0007200001007387 */ /* 0x0001e20000100800 */
[----:B-1----:R-:W-:-:S03]  /*28310*/  IMAD.X R2, R13, 0x1, R91, P5 ;  /* 0x000000010d027824 */ /* 0x002fc600028e065b */
[----:B------:R1:W-:Y:S04]  /*28320*/  STL [R1+0x728], R14 ;  /* 0x0007280e01007387 */ /* 0x0003e80000100800 */
[----:B------:R-:W4:Y:S01]  /*28330*/  LDL.LU.64 R18, [R1+0x760] ;  /* 0x0007600001127983 */ /* 0x000f220000300a00 */
[----:B0-----:R-:W-:-:S03]  /*28340*/  IMAD.X R0, R5, 0x1, R91, P6 ;  /* 0x0000000105007824 */ /* 0x001fc600030e065b */
[----:B------:R3:W-:Y:S04]  /*28350*/  STL [R1+0x730], R2 ;  /* 0x0007300201007387 */ /* 0x0007e80000100800 */
[----:B-1----:R-:W4:Y:S04]  /*28360*/  LDL.LU.64 R14, [R1+0x768] ;  /* 0x00076800010e7983 */ /* 0x002f280000300a00 */
[----:B------:R0:W-:Y:S04]  /*28370*/  STL [R1+0x738], R0 ;  /* 0x0007380001007387 */ /* 0x0001e80000100800 */
[----:B------:R-:W4:Y:S04]  /*28380*/  LDL.LU.64 R12, [R1+0x770] ;  /* 0x00077000010c7983 */ /* 0x000f280000300a00 */
[----:B------:R-:W4:Y:S01]  /*28390*/  LDL.LU.64 R4, [R1+0x778] ;  /* 0x0007780001047983 */ /* 0x000f220000300a00 */
[----:B---3--:R-:W-:-:S05]  /*283a0*/  IADD3 R2, P2, PT, R16, R92, RZ ;  /* 0x0000005c10027210 */ /* 0x008fca0007f5e0ff */
[----:B------:R1:W-:Y:S01]  /*283b0*/  STL [R1+0x23f4], R2 ;  /* 0x0023f40201007387 */ /* 0x0003e20000100800 */
[-C--:B--2---:R-:W-:Y:S01]  /*283c0*/  IADD3 R20, P3, PT, R10, R92.reuse, RZ ;  /* 0x0000005c0a147210 */ /* 0x084fe20007f7e0ff */
[----:B------:R-:W-:Y:S01]  /*283d0*/  IMAD.X R16, R17, 0x1, R91, P2 ;  /* 0x0000000111107824 */ /* 0x000fe200010e065b */
[----:B0-----:R-:W-:-:S03]  /*283e0*/  IADD3 R0, P5, PT, R8, R92, RZ ;  /* 0x0000005c08007210 */ /* 0x001fc60007fbe0ff */
[----:B------:R-:W-:Y:S01]  /*283f0*/  STL [R1+0x23f8], R20 ;  /* 0x0023f81401007387 */ /* 0x000fe20000100800 */
[----:B-1----:R-:W-:-:S03]  /*28400*/  IADD3 R2, P6, PT, R6, R92, RZ ;  /* 0x0000005c06027210 */ /* 0x002fc60007fde0ff */
[----:B------:R0:W-:Y:S04]  /*28410*/  STL [R1+0x23fc], R0 ;  /* 0x0023fc0001007387 */ /* 0x0001e80000100800 */
[----:B------:R1:W-:Y:S04]  /*28420*/  STL [R1+0x2400], R2 ;  /* 0x0024000201007387 */ /* 0x0003e80000100800 */
[----:B------:R2:W-:Y:S01]  /*28430*/  STL [R1+0x740], R16 ;  /* 0x0007401001007387 */ /* 0x0005e20000100800 */
[--C-:B0-----:R-:W-:Y:S02]  /*28440*/  IMAD.X R0, R11, 0x1, R91.reuse, P3 ;  /* 0x000000010b007824 */ /* 0x101fe400018e065b */
[----:B-1----:R-:W-:Y:S01]  /*28450*/  IMAD.X R2, R9, 0x1, R91, P5 ;  /* 0x0000000109027824 */ /* 0x002fe200028e065b */
[----:B--2---:R-:W2:Y:S04]  /*28460*/  LDL.LU.64 R16, [R1+0x780] ;  /* 0x0007800001107983 */ /* 0x004ea80000300a00 */
[----:B------:R0:W-:Y:S04]  /*28470*/  STL [R1+0x748], R0 ;  /* 0x0007480001007387 */ /* 0x0001e80000100800 */
[----:B------:R4:W-:Y:S04]  /*28480*/  STL [R1+0x750], R2 ;  /* 0x0007500201007387 */ /* 0x0009e80000100800 */
[----:B------:R-:W3:Y:S01]  /*28490*/  LDL.LU.64 R10, [R1+0x788] ;  /* 0x00078800010a7983 */ /* 0x000ee20000300a00 */
[----:B0-----:R-:W-:-:S03]  /*284a0*/  IADD3.X R0, PT, PT, R7, R91, RZ, P6, !PT ;  /* 0x0000005b07007210 */ /* 0x001fc600037fe4ff */
[----:B------:R-:W3:Y:S04]  /*284b0*/  LDL.LU.64 R8, [R1+0x790] ;  /* 0x0007900001087983 */ /* 0x000ee80000300a00 */
[----:B------:R0:W-:Y:S04]  /*284c0*/  STL [R1+0x758], R0 ;  /* 0x0007580001007387 */ /* 0x0001e80000100800 */
[----:B------:R-:W3:Y:S01]  /*284d0*/  LDL.LU.64 R6, [R1+0x798] ;  /* 0x0007980001067983 */ /* 0x000ee20000300a00 */
[-C--:B----4-:R-:W-:Y:S02]  /*284e0*/  IADD3 R2, P2, PT, R18, R92.reuse, RZ ;  /* 0x0000005c12027210 */ /* 0x090fe40007f5e0ff */
[----:B0-----:R-:W-:-:S03]  /*284f0*/  IADD3 R0, P3, PT, R14, R92, RZ ;  /* 0x0000005c0e007210 */ /* 0x001fc60007f7e0ff */
[----:B------:R0:W-:Y:S01]  /*28500*/  STL [R1+0x2404], R2 ;  /* 0x0024040201007387 */ /* 0x0001e20000100800 */
[----:B------:R-:W-:-:S03]  /*28510*/  IADD3 R20, P5, PT, R12, R92, RZ ;  /* 0x0000005c0c147210 */ /* 0x000fc60007fbe0ff */
[----:B------:R1:W-:Y:S01]  /*28520*/  STL [R1+0x2408], R0 ;  /* 0x0024080001007387 */ /* 0x0003e20000100800 */
[--C-:B------:R-:W-:Y:S01]  /*28530*/  IMAD.X R14, R15, 0x1, R91.reuse, P3 ;  /* 0x000000010f0e7824 */ /* 0x100fe200018e065b */
[----:B0-----:R-:W-:Y:S02]  /*28540*/  IADD3 R2, P6, PT, R4, R92, RZ ;  /* 0x0000005c04027210 */ /* 0x001fe40007fde0ff */
[----:B------:R-:W-:Y:S01]  /*28550*/  STL [R1+0x240c], R20 ;  /* 0x00240c1401007387 */ /* 0x000fe20000100800 */
[----:B-1----:R-:W-:-:S03]  /*28560*/  IMAD.X R0, R19, 0x1, R91, P2 ;  /* 0x0000000113007824 */ /* 0x002fc600010e065b */
[----:B------:R0:W-:Y:S04]  /*28570*/  STL [R1+0x2410], R2 ;  /* 0x0024100201007387 */ /* 0x0001e80000100800 */
[----:B------:R1:W-:Y:S01]  /*28580*/  STL [R1+0x760], R0 ;  /* 0x0007600001007387 */ /* 0x0003e20000100800 */
[----:B0-----:R-:W-:-:S03]  /*28590*/  IMAD.X R2, R13, 0x1, R91, P5 ;  /* 0x000000010d027824 */ /* 0x001fc600028e065b */
[----:B------:R0:W-:Y:S01]  /*285a0*/  STL [R1+0x768], R14 ;  /* 0x0007680e01007387 */ /* 0x0001e20000100800 */
[----:B-1----:R-:W-:-:S03]  /*285b0*/  IMAD.X R0, R5, 0x1, R91, P6 ;  /* 0x0000000105007824 */ /* 0x002fc600030e065b */
[----:B0-----:R-:W4:Y:S04]  /*285c0*/  LDL.LU.64 R14, [R1+0x7a0] ;  /* 0x0007a000010e7983 */ /* 0x001f280000300a00 */
[----:B------:R-:W-:Y:S04]  /*285d0*/  STL [R1+0x770], R2 ;  /* 0x0007700201007387 */ /* 0x000fe80000100800 */
[----:B------:R-:W4:Y:S04]  /*285e0*/  LDL.LU.64 R12, [R1+0x7a8] ;  /* 0x0007a800010c7983 */ /* 0x000f280000300a00 */
[----:B------:R2:W-:Y:S04]  /*285f0*/  STL [R1+0x778], R0 ;  /* 0x0007780001007387 */ /* 0x0005e80000100800 */
[----:B------:R-:W4:Y:S04]  /*28600*/  LDL.LU.64 R4, [R1+0x7b0] ;  /* 0x0007b00001047983 */ /* 0x000f280000300a00 */
[----:B------:R-:W4:Y:S01]  /*28610*/  LDL.LU.64 R20, [R1+0x7b8] ;  /* 0x0007b80001147983 */ /* 0x000f220000300a00 */
[----:B--2---:R-:W-:-:S05]  /*28620*/  IADD3 R0, P2, PT, R16, R92, RZ ;  /* 0x0000005c10007210 */ /* 0x004fca0007f5e0ff */
[----:B------:R0:W-:Y:S01]  /*28630*/  STL [R1+0x2414], R0 ;  /* 0x0024140001007387 */ /* 0x0001e20000100800 */
[-C--:B---3--:R-:W-:Y:S02]  /*28640*/  IADD3 R2, P3, PT, R10, R92.reuse, RZ ;  /* 0x0000005c0a027210 */ /* 0x088fe40007f7e0ff */
[----:B0-----:R-:W-:-:S03]  /*28650*/  IADD3 R0, P5, PT, R8, R92, RZ ;  /* 0x0000005c08007210 */ /* 0x001fc60007fbe0ff */
[----:B------:R-:W-:Y:S04]  /*28660*/  STL [R1+0x3240], R2 ;  /* 0x0032400201007387 */ /* 0x000fe80000100800 */
[----:B------:R0:W-:Y:S01]  /*28670*/  STL [R1+0x325c], R2 ;  /* 0x00325c0201007387 */ /* 0x0001e20000100800 */
[----:B------:R-:W-:-:S03]  /*28680*/  IADD3 R18, P6, PT, R6, R92, RZ ;  /* 0x0000005c06127210 */ /* 0x000fc60007fde0ff */
[----:B------:R1:W-:Y:S01]  /*28690*/  STL [R1+0x2418], R0 ;  /* 0x0024180001007387 */ /* 0x0003e20000100800 */
[--C-:B0-----:R-:W-:Y:S02]  /*286a0*/  IMAD.X R2, R17, 0x1, R91.reuse, P2 ;  /* 0x0000000111027824 */ /* 0x101fe400010e065b */
[--C-:B-1----:R-:W-:Y:S01]  /*286b0*/  IMAD.X R0, R11, 0x1, R91.reuse, P3 ;  /* 0x000000010b007824 */ /* 0x102fe200018e065b */
[----:B------:R-:W-:Y:S04]  /*286c0*/  STL [R1+0x241c], R18 ;  /* 0x00241c1201007387 */ /* 0x000fe80000100800 */
[----:B------:R0:W-:Y:S04]  /*286d0*/  STL [R1+0x3258], R0 ;  /* 0x0032580001007387 */ /* 0x0001e80000100800 */
[----:B------:R1:W-:Y:S04]  /*286e0*/  STL [R1+0x780], R2 ;  /* 0x0007800201007387 */ /* 0x0003e80000100800 */
[----:B------:R-:W2:Y:S01]  /*286f0*/  LDL.LU.64 R10, [R1+0x7c0] ;  /* 0x0007c000010a7983 */ /* 0x000ea20000300a00 */
[----:B0-----:R-:W-:-:S02]  /*28700*/  IMAD.X R0, R7, 0x1, R91, P6 ;  /* 0x0000000107007824 */ /* 0x001fc400030e065b */
[----:B-1----:R-:W-:-:S05]  /*28710*/  IMAD.X R2, R9, 0x1, R91, P5 ;  /* 0x0000000109027824 */ /* 0x002fca00028e065b */
[----:B------:R0:W-:Y:S04]  /*28720*/  STL [R1+0x790], R2 ;  /* 0x0007900201007387 */ /* 0x0001e80000100800 */
[----:B------:R-:W3:Y:S04]  /*28730*/  LDL.LU.64 R8, [R1+0x7c8] ;  /* 0x0007c80001087983 */ /* 0x000ee80000300a00 */
[----:B------:R1:W-:Y:S04]  /*28740*/  STL [R1+0x798], R0 ;  /* 0x0007980001007387 */ /* 0x0003e80000100800 */
[----:B------:R-:W3:Y:S04]  /*28750*/  LDL.LU.64 R6, [R1+0x7d0] ;  /* 0x0007d00001067983 */ /* 0x000ee80000300a00 */
[----:B------:R-:W3:Y:S01]  /*28760*/  LDL.LU.64 R16, [R1+0x7d8] ;  /* 0x0007d80001107983 */ /* 0x000ee20000300a00 */
[----:B----4-:R-:W-:-:S02]  /*28770*/  IADD3 R18, P2, PT, R14, R92, RZ ;  /* 0x0000005c0e127210 */ /* 0x010fc40007f5e0ff */
[----:B0-----:R-:W-:-:S03]  /*28780*/  IADD3 R2, P3, PT, R12, R92, RZ ;  /* 0x0000005c0c027210 */ /* 0x001fc60007f7e0ff */
[--C-:B------:R-:W-:Y:S01]  /*28790*/  IMAD.X R14, R15, 0x1, R91.reuse, P2 ;  /* 0x000000010f0e7824 */ /* 0x100fe200010e065b */
[----:B-1----:R-:W-:Y:S01]  /*287a0*/  IADD3 R0, P5, PT, R4, R92, RZ ;  /* 0x0000005c04007210 */ /* 0x002fe20007fbe0ff */
[----:B------:R-:W-:Y:S04]  /*287b0*/  STL [R1+0x23a8], R18 ;  /* 0x0023a81201007387 */ /* 0x000fe80000100800 */
[----:B------:R0:W-:Y:S04]  /*287c0*/  STL [R1+0x23ac], R2 ;  /* 0x0023ac0201007387 */ /* 0x0001e80000100800 */
[----:B------:R1:W-:Y:S04]  /*287d0*/  STL [R1+0x23b0], R0 ;  /* 0x0023b00001007387 */ /* 0x0003e80000100800 */
[----:B------:R4:W-:Y:S01]  /*287e0*/  STL [R1+0x7a0], R14 ;  /* 0x0007a00e01007387 */ /* 0x0009e20000100800 */
[----:B0-----:R-:W-:-:S03]  /*287f0*/  IMAD.X R2, R13, 0x1, R91, P3 ;  /* 0x000000010d027824 */ /* 0x001fc600018e065b */
[----:B------:R-:W3:Y:S01]  /*28800*/  LDL.LU.64 R18, [R1+0x7e0] ;  /* 0x0007e00001127983 */ /* 0x000ee20000300a00 */
[----:B-1----:R-:W-:-:S03]  /*28810*/  IMAD.X R0, R5, 0x1, R91, P5 ;  /* 0x0000000105007824 */ /* 0x002fc600028e065b */
[----:B------:R-:W-:Y:S04]  /*28820*/  STL [R1+0x7a8], R2 ;  /* 0x0007a80201007387 */ /* 0x000fe80000100800 */
[----:B----4-:R-:W4:Y:S04]  /*28830*/  LDL.LU.64 R14, [R1+0x7e8] ;  /* 0x0007e800010e7983 */ /* 0x010f280000300a00 */
[----:B------:R2:W-:Y:S04]  /*28840*/  STL [R1+0x7b0], R0 ;  /* 0x0007b00001007387 */ /* 0x0005e80000100800 */
[----:B------:R-:W4:Y:S04]  /*28850*/  LDL.LU.64 R12, [R1+0x7f0] ;  /* 0x0007f000010c7983 */ /* 0x000f280000300a00 */
[----:B------:R-:W4:Y:S01]  /*28860*/  LDL.LU.64 R4, [R1+0x7f8] ;  /* 0x0007f80001047983 */ /* 0x000f220000300a00 */
[----:B------:R-:W-:-:S05]  /*28870*/  IADD3 R70, P6, PT, R20, R92, RZ ;  /* 0x0000005c14467210 */ /* 0x000fca0007fde0ff */
[----:B------:R-:W-:Y:S01]  /*28880*/  IMAD.X R71, R21, 0x1, R91, P6 ;  /* 0x0000000115477824 */ /* 0x000fe200030e065b */
[----:B--2---:R-:W-:-:S05]  /*28890*/  IADD3 R0, P2, PT, R10, R92, RZ ;  /* 0x0000005c0a007210 */ /* 0x004fca0007f5e0ff */
[----:B------:R0:W-:Y:S01]  /*288a0*/  STL [R1+0x23b8], R0 ;  /* 0x0023b80001007387 */ /* 0x0001e20000100800 */
[----:B------:R-:W-:Y:S01]  /*288b0*/  IMAD.X R10, R11, 0x1, R91, P2 ;  /* 0x000000010b0a7824 */ /* 0x000fe200010e065b */
[----:B---3--:R-:W-:-:S05]  /*288c0*/  IADD3 R20, P3, PT, R8, R92, RZ ;  /* 0x0000005c08147210 */ /* 0x008fca0007f7e0ff */
[----:B------:R-:W-:Y:S01]  /*288d0*/  STL [R1+0x23bc], R20 ;  /* 0x0023bc1401007387 */ /* 0x000fe20000100800 */
[-C--:B------:R-:W-:Y:S02]  /*288e0*/  IADD3 R2, P5, PT, R6, R92.reuse, RZ ;  /* 0x0000005c06027210 */ /* 0x080fe40007fbe0ff */
[----:B0-----:R-:W-:-:S05]  /*288f0*/  IADD3 R0, P6, PT, R16, R92, RZ ;  /* 0x0000005c10007210 */ /* 0x001fca0007fde0ff */
[----:B------:R-:W-:Y:S04]  /*28900*/  STL [R1+0x3260], R0 ;  /* 0x0032600001007387 */ /* 0x000fe80000100800 */
[----:B------:R0:W-:Y:S04]  /*28910*/  STL [R1+0x23c0], R2 ;  /* 0x0023c00201007387 */ /* 0x0001e80000100800 */
[----:B------:R1:W-:Y:S04]  /*28920*/  STL [R1+0x3290], R0 ;  /* 0x0032900001007387 */ /* 0x0003e80000100800 */
[----:B------:R2:W-:Y:S01]  /*28930*/  STL [R1+0x7c0], R10 ;  /* 0x0007c00a01007387 */ /* 0x0005e20000100800 */
[----:B0-----:R-:W-:-:S02]  /*28940*/  IMAD.X R2, R9, 0x1, R91, P3 ;  /* 0x0000000109027824 */ /* 0x001fc400018e065b */
[--C-:B-1----:R-:W-:Y:S01]  /*28950*/  IMAD.X R0, R7, 0x1, R91.reuse, P5 ;  /* 0x0000000107007824 */ /* 0x102fe200028e065b */
[----:B--2---:R-:W2:Y:S04]  /*28960*/  LDL.LU.64 R10, [R1+0x800] ;  /* 0x00080000010a7983 */ /* 0x004ea80000300a00 */
[----:B------:R0:W-:Y:S04]  /*28970*/  STL [R1+0x7c8], R2 ;  /* 0x0007c80201007387 */ /* 0x0001e80000100800 */
[----:B------:R-:W3:Y:S04]  /*28980*/  LDL.LU.64 R8, [R1+0x808] ;  /* 0x0008080001087983 */ /* 0x000ee80000300a00 */
[----:B------:R4:W-:Y:S01]  /*28990*/  STL [R1+0x7d0], R0 ;  /* 0x0007d00001007387 */ /* 0x0009e20000100800 */
[----:B0-----:R-:W-:-:S03]  /*289a0*/  IMAD.X R2, R17, 0x1, R91, P6 ;  /* 0x0000000111027824 */ /* 0x001fc600030e065b */
[----:B------:R-:W3:Y:S04]  /*289b0*/  LDL.LU.64 R6, [R1+0x810] ;  /* 0x0008100001067983 */ /* 0x000ee80000300a00 */
[----:B------:R-:W3:Y:S04]  /*289c0*/  LDL.LU.64 R16, [R1+0x818] ;  /* 0x0008180001107983 */ /* 0x000ee80000300a00 */
[----:B------:R-:W-:Y:S04]  /*289d0*/  STL [R1+0x3270], R2 ;  /* 0x0032700201007387 */ /* 0x000fe80000100800 */
[----:B------:R0:W-:Y:S01]  /*289e0*/  STL [R1+0x3294], R2 ;  /* 0x0032940201007387 */ /* 0x0001e20000100800 */
[----:B----4-:R-:W-:-:S02]  /*289f0*/  IADD3 R0, P3, PT, R14, R92, RZ ;  /* 0x0000005c0e007210 */ /* 0x010fc40007f7e0ff */
[-C--:B------:R-:W-:Y:S02]  /*28a00*/  IADD3 R20, P5, PT, R12, R92.reuse, RZ ;  /* 0x0000005c0c147210 */ /* 0x080fe40007fbe0ff */
[----:B0-----:R-:W-:-:S05]  /*28a10*/  IADD3 R2, P2, PT, R18, R92, RZ ;  /* 0x0000005c12027210 */ /* 0x001fca0007f5e0ff */
[----:B------:R0:W-:Y:S01]  /*28a20*/  STL [R1+0x238c], R2 ;  /* 0x00238c0201007387 */ /* 0x0001e20000100800 */
[----:B------:R-:W-:-:S03]  /*28a30*/  IMAD.X R14, R15, 0x1, R91, P3 ;  /* 0x000000010f0e7824 */ /* 0x000fc600018e065b */
[----:B------:R1:W-:Y:S01]  /*28a40*/  STL [R1+0x2390], R0 ;  /* 0x0023900001007387 */ /* 0x0003e20000100800 */
[----:B0-----:R-:W-:-:S03]  /*28a50*/  IADD3 R2, P6, PT, R4, R92, RZ ;  /* 0x0000005c04027210 */ /* 0x001fc60007fde0ff */
[----:B------:R-:W-:Y:S01]  /*28a60*/  STL [R1+0x2394], R20 ;  /* 0x0023941401007387 */ /* 0x000fe20000100800 */
[----:B-1----:R-:W-:-:S03]  /*28a70*/  IMAD.X R0, R19, 0x1, R91, P2 ;  /* 0x0000000113007824 */ /* 0x002fc600010e065b */
[----:B------:R0:W-:Y:S04]  /*28a80*/  STL [R1+0x2398], R2 ;  /* 0x0023980201007387 */ /* 0x0001e80000100800 */
[----:B------:R1:W-:Y:S01]  /*28a90*/  STL [R1+0x7e0], R0 ;  /* 0x0007e00001007387 */ /* 0x0003e20000100800 */
[----:B0-----:R-:W-:-:S03]  /*28aa0*/  IMAD.X R2, R13, 0x1, R91, P5 ;  /* 0x000000010d027824 */ /* 0x001fc600028e065b */
[----:B------:R0:W-:Y:S01]  /*28ab0*/  STL [R1+0x7e8], R14 ;  /* 0x0007e80e01007387 */ /* 0x0001e20000100800 */
[----:B-1----:R-:W-:-:S03]  /*28ac0*/  IMAD.X R0, R5, 0x1, R91, P6 ;  /* 0x0000000105007824 */ /* 0x002fc600030e065b */
[----:B------:R-:W4:Y:S04]  /*28ad0*/  LDL.LU.64 R18, [R1+0x820] ;  /* 0x0008200001127983 */ /* 0x000f280000300a00 */
[----:B------:R-:W-:Y:S04]  /*28ae0*/  STL [R1+0x7f0], R2 ;  /* 0x0007f00201007387 */ /* 0x000fe80000100800 */
[----:B0-----:R-:W4:Y:S04]  /*28af0*/  LDL.LU.64 R14, [R1+0x828] ;  /* 0x00082800010e7983 */ /* 0x001f280000300a00 */
[----:B------:R2:W-:Y:S04]  /*28b00*/  STL [R1+0x7f8], R0 ;  /* 0x0007f80001007387 */ /* 0x0005e80000100800 */
[----:B------:R-:W4:Y:S04]  /*28b10*/  LDL.LU.64 R12, [R1+0x830] ;  /* 0x00083000010c7983 */ /* 0x000f280000300a00 */
[----:B------:R-:W4:Y:S01]  /*28b20*/  LDL.LU.64 R4, [R1+0x838] ;  /* 0x0008380001047983 */ /* 0x000f220000300a00 */
[----:B--2---:R-:W-:-:S05]  /*28b30*/  IADD3 R0, P2, PT, R10, R92, RZ ;  /* 0x0000005c0a007210 */ /* 0x004fca0007f5e0ff */
[----:B------:R0:W-:Y:S01]  /*28b40*/  STL [R1+0x239c], R0 ;  /* 0x00239c0001007387 */ /* 0x0001e20000100800 */
[----:B---3--:R-:W-:Y:S01]  /*28b50*/  IADD3 R20, P3, PT, R8, R92, RZ ;  /* 0x0000005c08147210 */ /* 0x008fe20007f7e0ff */
[----:B------:R-:W-:-:S04]  /*28b60*/  IMAD.X R10, R11, 0x1, R91, P2 ;  /* 0x000000010b0a7824 */ /* 0x000fc800010e065b */
[----:B------:R-:W-:Y:S01]  /*28b70*/  STL [R1+0x23a0], R20 ;  /* 0x0023a01401007387 */ /* 0x000fe20000100800 */
[-C--:B------:R-:W-:Y:S02]  /*28b80*/  IADD3 R2, P5, PT, R6, R92.reuse, RZ ;  /* 0x0000005c06027210 */ /* 0x080fe40007fbe0ff */
[----:B0-----:R-:W-:-:S05]  /*28b90*/  IADD3 R0, P6, PT, R16, R92, RZ ;  /* 0x0000005c10007210 */ /* 0x001fca0007fde0ff */
[----:B------:R-:W-:Y:S04]  /*28ba0*/  STL [R1+0x32ac], R0 ;  /* 0x0032ac0001007387 */ /* 0x000fe80000100800 */
[----:B------:R0:W-:Y:S04]  /*28bb0*/  STL [R1+0x23a4], R2 ;  /* 0x0023a40201007387 */ /* 0x0001e80000100800 */
[----:B------:R1:W-:Y:S01]  /*28bc0*/  STL [R1+0x800], R10 ;  /* 0x0008000a01007387 */ /* 0x0003e20000100800 */
[--C-:B0-----:R-:W-:Y:S02]  /*28bd0*/  IMAD.X R2, R9, 0x1, R91.reuse, P3 ;  /* 0x0000000109027824 */ /* 0x101fe400018e065b */
[--C-:B------:R-:W-:Y:S01]  /*28be0*/  IMAD.X R0, R7, 0x1, R91.reuse, P5 ;  /* 0x0000000107007824 */ /* 0x100fe200028e065b */
[----:B-1----:R-:W2:Y:S04]  /*28bf0*/  LDL.LU.64 R10, [R1+0x840] ;  /* 0x00084000010a7983 */ /* 0x002ea80000300a00 */
[----:B------:R0:W-:Y:S04]  /*28c00*/  STL [R1+0x808], R2 ;  /* 0x0008080201007387 */ /* 0x0001e80000100800 */
[----:B------:R-:W3:Y:S04]  /*28c10*/  LDL.LU.64 R8, [R1+0x848] ;  /* 0x0008480001087983 */ /* 0x000ee80000300a00 */
[----:B------:R-:W-:Y:S01]  /*28c20*/  STL [R1+0x810], R0 ;  /* 0x0008100001007387 */ /* 0x000fe20000100800 */
[----:B0-----:R-:W-:-:S03]  /*28c30*/  IMAD.X R2, R17, 0x1, R91, P6 ;  /* 0x0000000111027824 */ /* 0x001fc600030e065b */
[----:B------:R-:W3:Y:S04]  /*28c40*/  LDL.LU.64 R6, [R1+0x850] ;  /* 0x0008500001067983 */ /* 0x000ee80000300a00 */
[----:B------:R-:W3:Y:S04]  /*28c50*/  LDL.LU.64 R16, [R1+0x858] ;  /* 0x0008580001107983 */ /* 0x000ee80000300a00 */
[----:B------:R4:W-:Y:S02]  /*28c60*/  STL [R1+0x32b0], R2 ;  /* 0x0032b00201007387 */ /* 0x0009e40000100800 */
[----:B----4-:R-:W-:-:S02]  /*28c70*/  IADD3 R2, P2, PT, R18, R92, RZ ;  /* 0x0000005c12027210 */ /* 0x010fc40007f5e0ff */
[----:B------:R-:W-:-:S03]  /*28c80*/  IADD3 R0, P3, PT, R14, R92, RZ ;  /* 0x0000005c0e007210 */ /* 0x000fc60007f7e0ff */
[----:B------:R0:W-:Y:S04]  /*28c90*/  STL [R1+0x2374], R2 ;  /* 0x0023740201007387 */ /* 0x0001e80000100800 */
[----:B------:R1:W-:Y:S01]  /*28ca0*/  STL [R1+0x2378], R0 ;  /* 0x0023780001007387 */ /* 0x0003e20000100800 */
[-C--:B------:R-:W-:Y:S02]  /*28cb0*/  IADD3 R68, P5, PT, R12, R92.reuse, RZ ;  /* 0x0000005c0c447210 */ /* 0x080fe40007fbe0ff */
[----:B------:R-:W-:Y:S01]  /*28cc0*/  IADD3 R20, P6, PT, R4, R92, RZ ;  /* 0x0000005c04147210 */ /* 0x000fe20007fde0ff */
[--C-:B0-----:R-:W-:Y:S02]  /*28cd0*/  IMAD.X R2, R15, 0x1, R91.reuse, P3 ;  /* 0x000000010f027824 */ /* 0x101fe400018e065b */
[----:B-1----:R-:W-:-:S02]  /*28ce0*/  IMAD.X R0, R19, 0x1, R91, P2 ;  /* 0x0000000113007824 */ /* 0x002fc400010e065b */
[----:B------:R-:W-:Y:S01]  /*28cf0*/  STL [R1+0x2380], R20 ;  /* 0x0023801401007387 */ /* 0x000fe20000100800 */
[----:B------:R-:W-:-:S03]  /*28d00*/  IADD3.X R69, PT, PT, R13, R91, RZ, P5, !PT ;  /* 0x0000005b0d457210 */ /* 0x000fc60002ffe4ff */
[----:B------:R0:W-:Y:S04]  /*28d10*/  STL [R1+0x820], R0 ;  /* 0x0008200001007387 */ /* 0x0001e80000100800 */
[----:B------:R2:W-:Y:S04]  /*28d20*/  STL [R1+0x828], R2 ;  /* 0x0008280201007387 */ /* 0x0005e80000100800 */
[----:B------:R-:W4:Y:S01]  /*28d30*/  LDL.LU.64 R14, [R1+0x860] ;  /* 0x00086000010e7983 */ /* 0x000f220000300a00 */
[----:B0-----:R-:W-:-:S03]  /*28d40*/  IMAD.X R0, R5, 0x1, R91, P6 ;  /* 0x0000000105007824 */ /* 0x001fc600030e065b */
[----:B------:R-:W4:Y:S04]  /*28d50*/  LDL.LU.64 R12, [R1+0x868] ;  /* 0x00086800010c7983 */ /* 0x000f280000300a00 */
[----:B------:R3:W-:Y:S04]  /*28d60*/  STL [R1+0x838], R0 ;  /* 0x0008380001007387 */ /* 0x0007e80000100800 */
[----:B------:R-:W4:Y:S04]  /*28d70*/  LDL.LU.64 R4, [R1+0x870] ;  /* 0x0008700001047983 */ /* 0x000f280000300a00 */
[----:B------:R-:W4:Y:S01]  /*28d80*/  LDL.LU.64 R20, [R1+0x878] ;  /* 0x0008780001147983 */ /* 0x000f220000300a00 */
[----:B--2---:R-:W-:-:S02]  /*28d90*/  IADD3 R2, P2, PT, R10, R92, RZ ;  /* 0x0000005c0a027210 */ /* 0x004fc40007f5e0ff */
[----:B---3--:R-:W-:-:S03]  /*28da0*/  IADD3 R0, P3, PT, R8, R92, RZ ;  /* 0x0000005c08007210 */ /* 0x008fc60007f7e0ff */
[----:B------:R0:W-:Y:S04]  /*28db0*/  STL [R1+0x2384], R2 ;  /* 0x0023840201007387 */ /* 0x0001e80000100800 */
[----:B------:R1:W-:Y:S01]  /*28dc0*/  STL [R1+0x2388], R0 ;  /* 0x0023880001007387 */ /* 0x0003e20000100800 */
[----:B------:R-:W-:Y:S01]  /*28dd0*/  IMAD.X R10, R11, 0x1, R91, P2 ;  /* 0x000000010b0a7824 */ /* 0x000fe200010e065b */
[-C--:B0-----:R-:W-:Y:S02]  /*28de0*/  IADD3 R2, P5, PT, R6, R92.reuse, RZ ;  /* 0x0000005c06027210 */ /* 0x081fe40007fbe0ff */
[----:B-1----:R-:W-:-:S05]  /*28df0*/  IADD3 R0, P6, PT, R16, R92, RZ ;  /* 0x0000005c10007210 */ /* 0x002fca0007fde0ff */
[----:B------:R0:W-:Y:S04]  /*28e00*/  STL [R1+0x32b4], R0 ;  /* 0x0032b40001007387 */ /* 0x0001e80000100800 */
[----:B------:R1:W-:Y:S04]  /*28e10*/  STL [R1+0x2478], R2 ;  /* 0x0024780201007387 */ /* 0x0003e80000100800 */
[----:B------:R2:W-:Y:S01]  /*28e20*/  STL [R1+0x840], R10 ;  /* 0x0008400a01007387 */ /* 0x0005e20000100800 */
[----:B0-----:R-:W-:-:S03]  /*28e30*/  IMAD.X R0, R7, 0x1, R91, P5 ;  /* 0x0000000107007824 */ /* 0x001fc600028e065b */
[----:B------:R-:W3:Y:S01]  /*28e40*/  LDL.LU.64 R18, [R1+0x880] ;  /* 0x0008800001127983 */ /* 0x000ee20000300a00 */
[----:B-1----:R-:W-:-:S05]  /*28e50*/  IMAD.X R2, R9, 0x1, R91, P3 ;  /* 0x0000000109027824 */ /* 0x002fca00018e065b */
[----:B------:R0:W-:Y:S04]  /*28e60*/  STL [R1+0x848], R2 ;  /* 0x0008480201007387 */ /* 0x0001e80000100800 */
[----:B--2---:R-:W2:Y:S04]  /*28e70*/  LDL.LU.64 R10, [R1+0x888] ;  /* 0x00088800010a7983 */ /* 0x004ea80000300a00 */
[----:B------:R4:W-:Y:S01]  /*28e80*/  STL [R1+0x2470], R0 ;  /* 0x0024700001007387 */ /* 0x0009e20000100800 */
[----:B0-----:R-:W-:-:S03]  /*28e90*/  IMAD.X R2, R17, 0x1, R91, P6 ;  /* 0x0000000111027824 */ /* 0x001fc600030e065b */
[----:B------:R-:W2:Y:S04]  /*28ea0*/  LDL.LU.64 R8, [R1+0x890] ;  /* 0x0008900001087983 */ /* 0x000ea80000300a00 */
[----:B------:R-:W2:Y:S04]  /*28eb0*/  LDL.LU.64 R6, [R1+0x898] ;  /* 0x0008980001067983 */ /* 0x000ea80000300a00 */
[----:B------:R0:W-:Y:S01]  /*28ec0*/  STL [R1+0x32b8], R2 ;  /* 0x0032b80201007387 */ /* 0x0001e20000100800 */
[-C--:B----4-:R-:W-:Y:S02]  /*28ed0*/  IADD3 R0, P3, PT, R12, R92.reuse, RZ ;  /* 0x0000005c0c007210 */ /* 0x090fe40007f7e0ff */
[----:B0-----:R-:W-:-:S03]  /*28ee0*/  IADD3 R2, P2, PT, R14, R92, RZ ;  /* 0x0000005c0e027210 */ /* 0x001fc60007f5e0ff */
[----:B------:R0:W-:Y:S04]  /*28ef0*/  STL [R1+0x32bc], R0 ;  /* 0x0032bc0001007387 */ /* 0x0001e80000100800 */
[----:B------:R1:W-:Y:S01]  /*28f00*/  STL [R1+0x2468], R2 ;  /* 0x0024680201007387 */ /* 0x0003e20000100800 */
[-C--:B0-----:R-:W-:Y:S02]  /*28f10*/  IADD3 R0, P6, PT, R20, R92.reuse, RZ ;  /* 0x0000005c14007210 */ /* 0x081fe40007fde0ff */
[----:B-1----:R-:W-:-:S03]  /*28f20*/  IADD3 R2, P5, PT, R4, R92, RZ ;  /* 0x0000005c04027210 */ /* 0x002fc60007fbe0ff */
[----:B------:R0:W-:Y:S04]  /*28f30*/  STL [R1+0x32c4], R0 ;  /* 0x0032c40001007387 */ /* 0x0001e80000100800 */
[----:B------:R1:W-:Y:S01]  /*28f40*/  STL [R1+0x2460], R2 ;  /* 0x0024600201007387 */ /* 0x0003e20000100800 */
[--C-:B0-----:R-:W-:Y:S02]  /*28f50*/  IMAD.X R0, R15, 0x1, R91.reuse, P2 ;  /* 0x000000010f007824 */ /* 0x101fe400010e065b */
[----:B-1----:R-:W-:-:S05]  /*28f60*/  IMAD.X R2, R13, 0x1, R91, P3 ;  /* 0x000000010d027824 */ /* 0x002fca00018e065b */
[----:B------:R-:W-:Y:S04]  /*28f70*/  STL [R1+0x32c0], R2 ;  /* 0x0032c00201007387 */ /* 0x000fe80000100800 */
[----:B------:R0:W-:Y:S02]  /*28f80*/  STL [R1+0x2458], R0 ;  /* 0x0024580001007387 */ /* 0x0001e40000100800 */
[--C-:B0-----:R-:W-:Y:S02]  /*28f90*/  IMAD.X R0, R5, 0x1, R91.reuse, P5 ;  /* 0x0000000105007824 */ /* 0x101fe400028e065b */
[----:B------:R-:W4:Y:S04]  /*28fa0*/  LDL.LU.64 R4, [R1+0x8a0] ;  /* 0x0008a00001047983 */ /* 0x000f280000300a00 */
[----:B------:R-:W4:Y:S04]  /*28fb0*/  LDL.LU.64 R16, [R1+0x8a8] ;  /* 0x0008a80001107983 */ /* 0x000f280000300a00 */
[----:B------:R-:W-:Y:S04]  /*28fc0*/  STL [R1+0x2450], R0 ;  /* 0x0024500001007387 */ /* 0x000fe80000100800 */
[----:B------:R-:W4:Y:S04]  /*28fd0*/  LDL.LU.64 R14, [R1+0x8b0] ;  /* 0x0008b000010e7983 */ /* 0x000f280000300a00 */
[----:B------:R-:W4:Y:S01]  /*28fe0*/  LDL.LU.64 R12, [R1+0x8b8] ;  /* 0x0008b800010c7983 */ /* 0x000f220000300a00 */
[----:B------:R-:W-:-:S05]  /*28ff0*/  IMAD.X R2, R21, 0x1, R91, P6 ;  /* 0x0000000115027824 */ /* 0x000fca00030e065b */
[----:B------:R3:W-:Y:S02]  /*29000*/  STL [R1+0x32c8], R2 ;  /* 0x0032c80201007387 */ /* 0x0007e40000100800 */
[-C--:B---3--:R-:W-:Y:S02]  /*29010*/  IADD3 R2, P2, PT, R18, R92.reuse, RZ ;  /* 0x0000005c12027210 */ /* 0x088fe40007f5e0ff */
[----:B--2---:R-:W-:-:S05]  /*29020*/  IADD3 R0, P3, PT, R10, R92, RZ ;  /* 0x0000005c0a007210 */ /* 0x004fca0007f7e0ff */
        /* <DEDUP_REMOVED lines=8> */
[----:B------:R0:W-:Y:S04]  /*290b0*/  STL [R1+0x32e4], R2 ;  /* 0x0032e40201007387 */ /* 0x0001e80000100800 */
[----:B------:R1:W-:Y:S01]  /*290c0*/  STL [R1+0x243c], R0 ;  /* 0x00243c0001007387 */ /* 0x0003e20000100800 */
[--C-:B0-----:R-:W-:Y:S02]  /*290d0*/  IMAD.X R2, R7, 0x1, R91.reuse, P6 ;  /* 0x0000000107027824 */ /* 0x101fe400030e065b */
[----:B-1----:R-:W-:-:S03]  /*290e0*/  IMAD.X R0, R9, 0x1, R91, P5 ;  /* 0x0000000109007824 */ /* 0x002fc600028e065b */
[----:B------:R4:W-:Y:S04]  /*290f0*/  STL [R1+0x32ec], R2 ;  /* 0x0032ec0201007387 */ /* 0x0009e80000100800 */
[----:B------:R0:W-:Y:S01]  /*29100*/  STL [R1+0x890], R0 ;  /* 0x0008900001007387 */ /* 0x0001e20000100800 */
[-C--:B----4-:R-:W-:Y:S02]  /*29110*/  IADD3 R2, P2, PT, R4, R92.reuse, RZ ;  /* 0x0000005c04027210 */ /* 0x090fe40007f5e0ff */
[----:B0-----:R-:W-:-:S05]  /*29120*/  IADD3 R0, P3, PT, R16, R92, RZ ;  /* 0x0000005c10007210 */ /* 0x001fca0007f7e0ff */
[----:B------:R0:W-:Y:S01]  /*29130*/  STL [R1+0x3324], R0 ;  /* 0x0033240001007387 */ /* 0x0001e20000100800 */
[----:B------:R-:W-:-:S03]  /*29140*/  IADD3 R6, P5, PT, R14, R92, RZ ;  /* 0x0000005c0e067210 */ /* 0x000fc60007fbe0ff */
[----:B------:R1:W-:Y:S04]  /*29150*/  STL [R1+0x2430], R2 ;  /* 0x0024300201007387 */ /* 0x0003e80000100800 */
[----:B------:R2:W-:Y:S01]  /*29160*/  STL [R1+0x2368], R6 ;  /* 0x0023680601007387 */ /* 0x0005e20000100800 */
[----:B0-----:R-:W-:-:S03]  /*29170*/  IMAD.X R0, R5, 0x1, R91, P2 ;  /* 0x0000000105007824 */ /* 0x001fc600010e065b */
[----:B------:R-:W3:Y:S01]  /*29180*/  LDL.LU.64 R10, [R1+0x8c0] ;  /* 0x0008c000010a7983 */ /* 0x000ee20000300a00 */
[----:B-1----:R-:W-:-:S05]  /*29190*/  IADD3 R2, P6, PT, R12, R92, RZ ;  /* 0x0000005c0c027210 */ /* 0x002fca0007fde0ff */
[----:B------:R0:W-:Y:S04]  /*291a0*/  STL [R1+0x236c], R2 ;  /* 0x00236c0201007387 */ /* 0x0001e80000100800 */
[----:B------:R-:W4:Y:S04]  /*291b0*/  LDL.LU.64 R8, [R1+0x8c8] ;  /* 0x0008c80001087983 */ /* 0x000f280000300a00 */
[----:B------:R1:W-:Y:S04]  /*291c0*/  STL [R1+0x2428], R0 ;  /* 0x0024280001007387 */ /* 0x0003e80000100800 */
[----:B--2---:R-:W2:Y:S04]  /*291d0*/  LDL.LU.64 R6, [R1+0x8d0] ;  /* 0x0008d00001067983 */ /* 0x004ea80000300a00 */
[----:B------:R-:W2:Y:S01]  /*291e0*/  LDL.LU.64 R4, [R1+0x8d8] ;  /* 0x0008d80001047983 */ /* 0x000ea20000300a00 */
[----:B0-----:R-:W-:-:S02]  /*291f0*/  IMAD.X R2, R17, 0x1, R91, P3 ;  /* 0x0000000111027824 */ /* 0x001fc400018e065b */
[----:B------:R-:W-:-:S03]  /*29200*/  IMAD.X R14, R15, 0x1, R91, P5 ;  /* 0x000000010f0e7824 */ /* 0x000fc600028e065b */
[----:B------:R-:W-:Y:S04]  /*29210*/  STL [R1+0x3330], R2 ;  /* 0x0033300201007387 */ /* 0x000fe80000100800 */
[----:B------:R-:W-:Y:S01]  /*29220*/  STL [R1+0x33f0], R2 ;  /* 0x0033f00201007387 */ /* 0x000fe20000100800 */
[----:B-1----:R-:W-:-:S03]  /*29230*/  IMAD.X R0, R13, 0x1, R91, P6 ;  /* 0x000000010d007824 */ /* 0x002fc600030e065b */
[----:B------:R-:W-:Y:S04]  /*29240*/  STL [R1+0x3400], R2 ;  /* 0x0034000201007387 */ /* 0x000fe80000100800 */
[----:B------:R-:W-:Y:S04]  /*29250*/  STL [R1+0x3428], R2 ;  /* 0x0034280201007387 */ /* 0x000fe80000100800 */
[----:B------:R-:W-:Y:S04]  /*29260*/  STL [R1+0x3490], R2 ;  /* 0x0034900201007387 */ /* 0x000fe80000100800 */
[----:B------:R-:W-:Y:S04]  /*29270*/  STL [R1+0x3508], R2 ;  /* 0x0035080201007387 */ /* 0x000fe80000100800 */
[----:B------:R-:W-:Y:S04]  /*29280*/  STL [R1+0x3538], R2 ;  /* 0x0035380201007387 */ /* 0x000fe80000100800 */
[----:B------:R-:W2:Y:S04]  /*29290*/  LDL.LU.64 R18, [R1+0x8e0] ;  /* 0x0008e00001127983 */ /* 0x000ea80000300a00 */
[----:B------:R0:W-:Y:S04]  /*292a0*/  STL [R1+0x8b0], R14 ;  /* 0x0008b00e01007387 */ /* 0x0001e80000100800 */
[----:B------:R-:W2:Y:S04]  /*292b0*/  LDL.LU.64 R16, [R1+0x8e8] ;  /* 0x0008e80001107983 */ /* 0x000ea80000300a00 */
[----:B------:R4:W-:Y:S04]  /*292c0*/  STL [R1+0x8b8], R0 ;  /* 0x0008b80001007387 */ /* 0x0009e80000100800 */
[----:B0-----:R-:W2:Y:S04]  /*292d0*/  LDL.LU.64 R14, [R1+0x8f0] ;  /* 0x0008f000010e7983 */ /* 0x001ea80000300a00 */
[----:B------:R-:W2:Y:S01]  /*292e0*/  LDL.LU.64 R12, [R1+0x8f8] ;  /* 0x0008f800010c7983 */ /* 0x000ea20000300a00 */
[----:B---3--:R-:W-:-:S05]  /*292f0*/  IADD3 R20, P2, PT, R10, R92, RZ ;  /* 0x0000005c0a147210 */ /* 0x008fca0007f5e0ff */
[----:B------:R0:W-:Y:S01]  /*29300*/  STL [R1+0x234c], R20 ;  /* 0x00234c1401007387 */ /* 0x0001e20000100800 */
[----:B----4-:R-:W-:-:S05]  /*29310*/  IADD3 R0, P3, PT, R8, R92, RZ ;  /* 0x0000005c08007210 */ /* 0x010fca0007f7e0ff */
[----:B------:R1:W-:Y:S01]  /*29320*/  STL [R1+0x2350], R0 ;  /* 0x0023500001007387 */ /* 0x0003e20000100800 */
[-C--:B--2---:R-:W-:Y:S01]  /*29330*/  IADD3 R21, P5, PT, R6, R92.reuse, RZ ;  /* 0x0000005c06157210 */ /* 0x084fe20007fbe0ff */
[--C-:B------:R-:W-:Y:S01]  /*29340*/  IMAD.X R8, R9, 0x1, R91.reuse, P3 ;  /* 0x0000000109087824 */ /* 0x100fe200018e065b */
[----:B0-----:R-:W-:Y:S01]  /*29350*/  IADD3 R20, P6, PT, R4, R92, RZ ;  /* 0x0000005c04147210 */ /* 0x001fe20007fde0ff */
[--C-:B-1----:R-:W-:Y:S02]  /*29360*/  IMAD.X R0, R11, 0x1, R91.reuse, P2 ;  /* 0x000000010b007824 */ /* 0x102fe400010e065b */
[----:B------:R-:W-:Y:S01]  /*29370*/  STL [R1+0x2354], R21 ;  /* 0x0023541501007387 */ /* 0x000fe20000100800 */
[----:B------:R-:W-:-:S03]  /*29380*/  IMAD.X R6, R7, 0x1, R91, P5 ;  /* 0x0000000107067824 */ /* 0x000fc600028e065b */
[----:B------:R-:W-:Y:S04]  /*29390*/  STL [R1+0x2358], R20 ;  /* 0x0023581401007387 */ /* 0x000fe80000100800 */
[----:B------:R0:W-:Y:S04]  /*293a0*/  STL [R1+0x8c0], R0 ;  /* 0x0008c00001007387 */ /* 0x0001e80000100800 */
[----:B------:R1:W-:Y:S04]  /*293b0*/  STL [R1+0x8c8], R8 ;  /* 0x0008c80801007387 */ /* 0x0003e80000100800 */
[----:B------:R-:W2:Y:S01]  /*293c0*/  LDL.LU.64 R10, [R1+0x900] ;  /* 0x00090000010a7983 */ /* 0x000ea20000300a00 */
[----:B0-----:R-:W-:-:S03]  /*293d0*/  IMAD.X R0, R5, 0x1, R91, P6 ;  /* 0x0000000105007824 */ /* 0x001fc600030e065b */
[----:B------:R0:W-:Y:S04]  /*293e0*/  STL [R1+0x8d0], R6 ;  /* 0x0008d00601007387 */ /* 0x0001e80000100800 */
[----:B-1----:R-:W3:Y:S04]  /*293f0*/  LDL.LU.64 R8, [R1+0x908] ;  /* 0x0009080001087983 */ /* 0x002ee80000300a00 */
[----:B------:R1:W-:Y:S04]  /*29400*/  STL [R1+0x8d8], R0 ;  /* 0x0008d80001007387 */ /* 0x0003e80000100800 */
[----:B0-----:R-:W4:Y:S04]  /*29410*/  LDL.LU.64 R6, [R1+0x910] ;  /* 0x0009100001067983 */ /* 0x001f280000300a00 */
[----:B------:R-:W4:Y:S01]  /*29420*/  LDL.LU.64 R4, [R1+0x918] ;  /* 0x0009180001047983 */ /* 0x000f220000300a00 */
[----:B------:R-:W-:-:S02]  /*29430*/  IADD3 R21, P2, PT, R18, R92, RZ ;  /* 0x0000005c12157210 */ /* 0x000fc40007f5e0ff */
[----:B------:R-:W-:-:S03]  /*29440*/  IADD3 R20, P3, PT, R16, R92, RZ ;  /* 0x0000005c10147210 */ /* 0x000fc60007f7e0ff */
[--C-:B------:R-:W-:Y:S01]  /*29450*/  IMAD.X R18, R19, 0x1, R91.reuse, P2 ;  /* 0x0000000113127824 */ /* 0x100fe200010e065b */
[----:B------:R-:W-:Y:S01]  /*29460*/  STL [R1+0x235c], R21 ;  /* 0x00235c1501007387 */ /* 0x000fe20000100800 */
[-C--:B-1----:R-:W-:Y:S02]  /*29470*/  IADD3 R0, P5, PT, R14, R92.reuse, RZ ;  /* 0x0000005c0e007210 */ /* 0x082fe40007fbe0ff */
[----:B------:R-:W-:Y:S01]  /*29480*/  IADD3 R90, P6, PT, R12, R92, RZ ;  /* 0x0000005c0c5a7210 */ /* 0x000fe20007fde0ff */
[----:B------:R-:W-:Y:S01]  /*29490*/  STL [R1+0x2360], R20 ;  /* 0x0023601401007387 */ /* 0x000fe20000100800 */
[----:B------:R-:W-:-:S03]  /*294a0*/  IMAD.X R16, R17, 0x1, R91, P3 ;  /* 0x0000000111107824 */ /* 0x000fc600018e065b */
[----:B------:R-:W-:Y:S04]  /*294b0*/  STL [R1+0x3548], R90 ;  /* 0x0035485a01007387 */ /* 0x000fe80000100800 */
[----:B------:R0:W-:Y:S04]  /*294c0*/  STL [R1+0x2364], R0 ;  /* 0x0023640001007387 */ /* 0x0001e80000100800 */
[----:B------:R1:W-:Y:S01]  /*294d0*/  STL [R1+0x8e0], R18 ;  /* 0x0008e01201007387 */ /* 0x0003e20000100800 */
[----:B0-----:R-:W-:-:S03]  /*294e0*/  IMAD.X R0, R15, 0x1, R91, P5 ;  /* 0x000000010f007824 */ /* 0x001fc600028e065b */
[----:B-1----:R-:W4:Y:S04]  /*294f0*/  LDL.LU.64 R18, [R1+0x920] ;  /* 0x0009200001127983 */ /* 0x002f280000300a00 */
[----:B------:R0:W-:Y:S04]  /*29500*/  STL [R1+0x8e8], R16 ;  /* 0x0008e81001007387 */ /* 0x0001e80000100800 */
[----:B0-----:R-:W4:Y:S04]  /*29510*/  LDL.LU.64 R16, [R1+0x928] ;  /* 0x0009280001107983 */ /* 0x001f280000300a00 */
[----:B------:R0:W-:Y:S04]  /*29520*/  STL [R1+0x8f0], R0 ;  /* 0x0008f00001007387 */ /* 0x0001e80000100800 */
[----:B------:R-:W4:Y:S01]  /*29530*/  LDL.LU.64 R14, [R1+0x930] ;  /* 0x00093000010e7983 */ /* 0x000f220000300a00 */
[----:B0-----:R-:W-:-:S03]  /*29540*/  IMAD.X R0, R13, 0x1, R91, P6 ;  /* 0x000000010d007824 */ /* 0x001fc600030e065b */
[----:B------:R-:W4:Y:S04]  /*29550*/  LDL.LU.64 R12, [R1+0x938] ;  /* 0x00093800010c7983 */ /* 0x000f280000300a00 */
[----:B------:R-:W-:Y:S01]  /*29560*/  STL [R1+0x3558], R0 ;  /* 0x0035580001007387 */ /* 0x000fe20000100800 */
[----:B--2---:R-:W-:-:S05]  /*29570*/  IADD3 R20, P2, PT, R10, R92, RZ ;  /* 0x0000005c0a147210 */ /* 0x004fca0007f5e0ff */
[----:B------:R0:W-:Y:S01]  /*29580*/  STL [R1+0x225c], R20 ;  /* 0x00225c1401007387 */ /* 0x0001e20000100800 */
[----:B---3--:R-:W-:Y:S01]  /*29590*/  IADD3 R22, P3, PT, R8, R92, RZ ;  /* 0x0000005c08167210 */ /* 0x008fe20007f7e0ff */
[----:B------:R-:W-:-:S03]  /*295a0*/  IMAD.X R10, R11, 0x1, R91, P2 ;  /* 0x000000010b0a7824 */ /* 0x000fc600010e065b */
[----:B------:R-:W-:Y:S02]  /*295b0*/  IADD3.X R8, PT, PT, R9, R91, RZ, P3, !PT ;  /* 0x0000005b09087210 */ /* 0x000fe40001ffe4ff */
[-C--:B----4-:R-:W-:Y:S01]  /*295c0*/  IADD3 R21, P5, PT, R6, R92.reuse, RZ ;  /* 0x0000005c06157210 */ /* 0x090fe20007fbe0ff */
[----:B------:R-:W-:Y:S01]  /*295d0*/  STL [R1+0x2260], R22 ;  /* 0x0022601601007387 */ /* 0x000fe20000100800 */
[----:B0-----:R-:W-:-:S03]  /*295e0*/  IADD3 R20, P6, PT, R4, R92, RZ ;  /* 0x0000005c04147210 */ /* 0x001fc60007fde0ff */
[----:B------:R-:W-:Y:S01]  /*295f0*/  STL [R1+0x2264], R21 ;  /* 0x0022641501007387 */ /* 0x000fe20000100800 */
[----:B------:R-:W-:-:S03]  /*29600*/  IMAD.X R6, R7, 0x1, R91, P5 ;  /* 0x0000000107067824 */ /* 0x000fc600028e065b */
[----:B------:R-:W-:Y:S01]  /*29610*/  STL [R1+0x2268], R20 ;  /* 0x0022681401007387 */ /* 0x000fe20000100800 */
[----:B------:R-:W-:-:S03]  /*29620*/  IMAD.X R4, R5, 0x1, R91, P6 ;  /* 0x0000000105047824 */ /* 0x000fc600030e065b */
[----:B------:R0:W-:Y:S04]  /*29630*/  STL [R1+0x900], R10 ;  /* 0x0009000a01007387 */ /* 0x0001e80000100800 */
[----:B------:R1:W-:Y:S04]  /*29640*/  STL [R1+0x908], R8 ;  /* 0x0009080801007387 */ /* 0x0003e80000100800 */
[----:B0-----:R-:W2:Y:S04]  /*29650*/  LDL.LU.64 R10, [R1+0x940] ;  /* 0x00094000010a7983 */ /* 0x001ea80000300a00 */
[----:B------:R0:W-:Y:S04]  /*29660*/  STL [R1+0x910], R6 ;  /* 0x0009100601007387 */ /* 0x0001e80000100800 */
[----:B-1----:R-:W3:Y:S04]  /*29670*/  LDL.LU.64 R8, [R1+0x948] ;  /* 0x0009480001087983 */ /* 0x002ee80000300a00 */
[----:B------:R1:W-:Y:S04]  /*29680*/  STL [R1+0x918], R4 ;  /* 0x0009180401007387 */ /* 0x0003e80000100800 */
[----:B0-----:R-:W4:Y:S04]  /*29690*/  LDL.LU.64 R6, [R1+0x950] ;  /* 0x0009500001067983 */ /* 0x001f280000300a00 */
[----:B-1----:R-:W4:Y:S01]  /*296a0*/  LDL.LU.64 R4, [R1+0x958] ;  /* 0x0009580001047983 */ /* 0x002f220000300a00 */
[----:B------:R-:W-:-:S05]  /*296b0*/  IADD3 R21, P2, PT, R18, R92, RZ ;  /* 0x0000005c12157210 */ /* 0x000fca0007f5e0ff */
[--C-:B------:R-:W-:Y:S01]  /*296c0*/  IMAD.X R18, R19, 0x1, R91.reuse, P2 ;  /* 0x0000000113127824 */ /* 0x100fe200010e065b */
[-C--:B------:R-:W-:Y:S01]  /*296d0*/  IADD3 R20, P3, PT, R16, R92.reuse, RZ ;  /* 0x0000005c10147210 */ /* 0x080fe20007f7e0ff */
[----:B------:R-:W-:Y:S04]  /*296e0*/  STL [R1+0x226c], R21 ;  /* 0x00226c1501007387 */ /* 0x000fe80000100800 */
[----:B------:R-:W-:Y:S01]  /*296f0*/  IMAD.X R16, R17, 0x1, R91, P3 ;  /* 0x0000000111107824 */ /* 0x000fe200018e065b */
[----:B------:R-:W-:Y:S01]  /*29700*/  STL [R1+0x2270], R20 ;  /* 0x0022701401007387 */ /* 0x000fe20000100800 */
[----:B------:R-:W-:-:S03]  /*29710*/  IADD3 R26, P5, PT, R14, R92, RZ ;  /* 0x0000005c0e1a7210 */ /* 0x000fc60007fbe0ff */
[----:B------:R0:W-:Y:S04]  /*29720*/  STL [R1+0x920], R18 ;  /* 0x0009201201007387 */ /* 0x0001e80000100800 */
[----:B------:R1:W-:Y:S01]  /*29730*/  STL [R1+0x928], R16 ;  /* 0x0009281001007387 */ /* 0x0003e20000100800 */
[----:B------:R-:W-:-:S03]  /*29740*/  IADD3 R24, P6, PT, R12, R92, RZ ;  /* 0x0000005c0c187210 */ /* 0x000fc60007fde0ff */
[----:B0-----:R-:W4:Y:S01]  /*29750*/  LDL.LU.64 R18, [R1+0x960] ;  /* 0x0009600001127983 */ /* 0x001f220000300a00 */
[--C-:B------:R-:W-:Y:S02]  /*29760*/  IMAD.X R27, R15, 0x1, R91.reuse, P5 ;  /* 0x000000010f1b7824 */ /* 0x100fe400028e065b */
[----:B------:R-:W-:Y:S01]  /*29770*/  IMAD.X R25, R13, 0x1, R91, P6 ;  /* 0x000000010d197824 */ /* 0x000fe200030e065b */
[----:B-1----:R-:W4:Y:S04]  /*29780*/  LDL.LU.64 R16, [R1+0x968] ;  /* 0x0009680001107983 */ /* 0x002f280000300a00 */
[----:B------:R-:W4:Y:S04]  /*29790*/  LDL.LU.64 R14, [R1+0x970] ;  /* 0x00097000010e7983 */ /* 0x000f280000300a00 */
[----:B------:R-:W4:Y:S01]  /*297a0*/  LDL.LU.64 R12, [R1+0x978] ;  /* 0x00097800010c7983 */ /* 0x000f220000300a00 */
[----:B--2---:R-:W-:-:S05]  /*297b0*/  IADD3 R20, P2, PT, R10, R92, RZ ;  /* 0x0000005c0a147210 */ /* 0x004fca0007f5e0ff */
[----:B------:R0:W-:Y:S01]  /*297c0*/  STL [R1+0x227c], R20 ;  /* 0x00227c1401007387 */ /* 0x0001e20000100800 */
[----:B------:R-:W-:Y:S01]  /*297d0*/  IMAD.X R10, R11, 0x1, R91, P2 ;  /* 0x000000010b0a7824 */ /* 0x000fe200010e065b */
[-C--:B---3--:R-:W-:Y:S02]  /*297e0*/  IADD3 R22, P3, PT, R8, R92.reuse, RZ ;  /* 0x0000005c08167210 */ /* 0x088fe40007f7e0ff */
[-C--:B----4-:R-:W-:Y:S02]  /*297f0*/  IADD3 R21, P5, PT, R6, R92.reuse, RZ ;  /* 0x0000005c06157210 */ /* 0x090fe40007fbe0ff */
[----:B0-----:R-:W-:-:S03]  /*29800*/  IADD3 R20, P6, PT, R4, R92, RZ ;  /* 0x0000005c04147210 */ /* 0x001fc60007fde0ff */
[----:B------:R-:W-:Y:S01]  /*29810*/  STL [R1+0x2284], R21 ;  /* 0x0022841501007387 */ /* 0x000fe20000100800 */
[----:B------:R-:W-:-:S03]  /*29820*/  IMAD.X R6, R7, 0x1, R91, P5 ;  /* 0x0000000107067824 */ /* 0x000fc600028e065b */
[----:B------:R-:W-:Y:S01]  /*29830*/  STL [R1+0x2288], R20 ;  /* 0x0022881401007387 */ /* 0x000fe20000100800 */
[----:B------:R-:W-:-:S03]  /*29840*/  IMAD.X R4, R5, 0x1, R91, P6 ;  /* 0x0000000105047824 */ /* 0x000fc600030e065b */
[----:B------:R0:W-:Y:S01]  /*29850*/  STL [R1+0x940], R10 ;  /* 0x0009400a01007387 */ /* 0x0001e20000100800 */
[----:B------:R-:W-:-:S03]  /*29860*/  IMAD.X R23, R9, 0x1, R91, P3 ;  /* 0x0000000109177824 */ /* 0x000fc600018e065b */
[----:B0-----:R-:W2:Y:S04]  /*29870*/  LDL.LU.64 R10, [R1+0x980] ;  /* 0x00098000010a7983 */ /* 0x001ea80000300a00 */
[----:B------:R0:W-:Y:S04]  /*29880*/  STL [R1+0x950], R6 ;  /* 0x0009500601007387 */ /* 0x0001e80000100800 */
[----:B------:R-:W3:Y:S04]  /*29890*/  LDL.LU.64 R8, [R1+0x988] ;  /* 0x0009880001087983 */ /* 0x000ee80000300a00 */
[----:B------:R1:W-:Y:S04]  /*298a0*/  STL [R1+0x958], R4 ;  /* 0x0009580401007387 */ /* 0x0003e80000100800 */
[----:B0-----:R-:W4:Y:S04]  /*298b0*/  LDL.LU.64 R6, [R1+0x990] ;  /* 0x0009900001067983 */ /* 0x001f280000300a00 */
[----:B-1----:R-:W4:Y:S01]  /*298c0*/  LDL.LU.64 R4, [R1+0x998] ;  /* 0x0009980001047983 */ /* 0x002f220000300a00 */
[----:B------:R-:W-:-:S02]  /*298d0*/  IADD3 R64, P2, PT, R18, R92, RZ ;  /* 0x0000005c12407210 */ /* 0x000fc40007f5e0ff */
[----:B------:R-:W-:-:S03]  /*298e0*/  IADD3 R21, P5, PT, R14, R92, RZ ;  /* 0x0000005c0e157210 */ /* 0x000fc60007fbe0ff */
[----:B------:R0:W-:Y:S01]  /*298f0*/  STL [R1+0x228c], R64 ;  /* 0x00228c4001007387 */ /* 0x0001e20000100800 */
[--C-:B------:R-:W-:Y:S01]  /*29900*/  IMAD.X R18, R19, 0x1, R91.reuse, P2 ;  /* 0x0000000113127824 */ /* 0x100fe200010e065b */
[-C--:B------:R-:W-:Y:S01]  /*29910*/  IADD3 R20, P3, PT, R16, R92.reuse, RZ ;  /* 0x0000005c10147210 */ /* 0x080fe20007f7e0ff */
[----:B------:R-:W-:Y:S01]  /*29920*/  IMAD.X R14, R15, 0x1, R91, P5 ;  /* 0x000000010f0e7824 */ /* 0x000fe200028e065b */
[----:B------:R1:W-:Y:S01]  /*29930*/  STL [R1+0x2294], R21 ;  /* 0x0022941501007387 */ /* 0x0003e20000100800 */
[----:B0-----:R-:W-:-:S05]  /*29940*/  IADD3 R64, P6, PT, R12, R92, RZ ;  /* 0x0000005c0c407210 */ /* 0x001fca0007fde0ff */
[----:B------:R-:W-:Y:S01]  /*29950*/  STL [R1+0x2298], R64 ;  /* 0x0022984001007387 */ /* 0x000fe20000100800 */
[----:B------:R-:W-:-:S03]  /*29960*/  IMAD.X R12, R13, 0x1, R91, P6 ;  /* 0x000000010d0c7824 */ /* 0x000fc600030e065b */
[----:B------:R0:W-:Y:S01]  /*29970*/  STL [R1+0x960], R18 ;  /* 0x0009601201007387 */ /* 0x0001e20000100800 */
[----:B-1----:R-:W-:-:S03]  /*29980*/  IMAD.X R21, R17, 0x1, R91, P3 ;  /* 0x0000000111157824 */ /* 0x002fc600018e065b */
[----:B0-----:R-:W4:Y:S04]  /*29990*/  LDL.LU.64 R18, [R1+0x9a0] ;  /* 0x0009a00001127983 */ /* 0x001f280000300a00 */
[----:B------:R0:W-:Y:S04]  /*299a0*/  STL [R1+0x970], R14 ;  /* 0x0009700e01007387 */ /* 0x0001e80000100800 */
[----:B------:R-:W4:Y:S04]  /*299b0*/  LDL.LU.64 R16, [R1+0x9a8] ;  /* 0x0009a80001107983 */ /* 0x000f280000300a00 */
[----:B------:R1:W-:Y:S04]  /*299c0*/  STL [R1+0x978], R12 ;  /* 0x0009780c01007387 */ /* 0x0003e80000100800 */
[----:B0-----:R-:W4:Y:S04]  /*299d0*/  LDL.LU.64 R14, [R1+0x9b0] ;  /* 0x0009b000010e7983 */ /* 0x001f280000300a00 */
[----:B-1----:R-:W4:Y:S01]  /*299e0*/  LDL.LU.64 R12, [R1+0x9b8] ;  /* 0x0009b800010c7983 */ /* 0x002f220000300a00 */
[----:B--2---:R-:W-:-:S05]  /*299f0*/  IADD3 R64, P2, PT, R10, R92, RZ ;  /* 0x0000005c0a407210 */ /* 0x004fca0007f5e0ff */
[----:B------:R0:W-:Y:S01]  /*29a00*/  STL [R1+0x229c], R64 ;  /* 0x00229c4001007387 */ /* 0x0001e20000100800 */
[----:B---3--:R-:W-:Y:S01]  /*29a10*/  IADD3 R66, P3, PT, R8, R92, RZ ;  /* 0x0000005c08427210 */ /* 0x008fe20007f7e0ff */
[----:B------:R-:W-:-:S04]  /*29a20*/  IMAD.X R10, R11, 0x1, R91, P2 ;  /* 0x000000010b0a7824 */ /* 0x000fc800010e065b */
[----:B------:R-:W-:Y:S01]  /*29a30*/  IMAD.X R8, R9, 0x1, R91, P3 ;  /* 0x0000000109087824 */ /* 0x000fe200018e065b */
        /* <DEDUP_REMOVED lines=21> */
[----:B------:R-:W-:Y:S01]  /*29b90*/  STL [R1+0x22b0], R66 ;  /* 0x0022b04201007387 */ /* 0x000fe20000100800 */
[----:B0-----:R-:W-:-:S03]  /*29ba0*/  IADD3 R64, P6, PT, R12, R92, RZ ;  /* 0x0000005c0c407210 */ /* 0x001fc60007fde0ff */
[----:B------:R-:W-:Y:S01]  /*29bb0*/  STL [R1+0x22b4], R65 ;  /* 0x0022b44101007387 */ /* 0x000fe20000100800 */
[----:B------:R-:W-:-:S03]  /*29bc0*/  IMAD.X R14, R15, 0x1, R91, P5 ;  /* 0x000000010f0e7824 */ /* 0x000fc600028e065b */
[----:B------:R0:W-:Y:S01]  /*29bd0*/  STL [R1+0x22b8], R64 ;  /* 0x0022b84001007387 */ /* 0x0001e20000100800 */
[----:B------:R-:W-:-:S03]  /*29be0*/  IMAD.X R12, R13, 0x1, R91, P6 ;  /* 0x000000010d0c7824 */ /* 0x000fc600030e065b */
[----:B------:R-:W-:Y:S04]  /*29bf0*/  STL [R1+0x9a0], R18 ;  /* 0x0009a01201007387 */ /* 0x000fe80000100800 */
[----:B------:R1:W-:Y:S04]  /*29c00*/  STL [R1+0x9a8], R16 ;  /* 0x0009a81001007387 */ /* 0x0003e80000100800 */
[----:B0-----:R-:W4:Y:S04]  /*29c10*/  LDL.LU.64 R64, [R1+0x9e0] ;  /* 0x0009e00001407983 */ /* 0x001f280000300a00 */
[----:B------:R0:W-:Y:S04]  /*29c20*/  STL [R1+0x9b0], R14 ;  /* 0x0009b00e01007387 */ /* 0x0001e80000100800 */
[----:B-1----:R-:W4:Y:S04]  /*29c30*/  LDL.LU.64 R16, [R1+0x9e8] ;  /* 0x0009e80001107983 */ /* 0x002f280000300a00 */
[----:B------:R1:W-:Y:S04]  /*29c40*/  STL [R1+0x9b8], R12 ;  /* 0x0009b80c01007387 */ /* 0x0003e80000100800 */
[----:B0-----:R-:W4:Y:S04]  /*29c50*/  LDL.LU.64 R14, [R1+0x9f0] ;  /* 0x0009f000010e7983 */ /* 0x001f280000300a00 */
[----:B-1----:R-:W4:Y:S01]  /*29c60*/  LDL.LU.64 R12, [R1+0x9f8] ;  /* 0x0009f800010c7983 */ /* 0x002f220000300a00 */
[----:B--2---:R-:W-:-:S05]  /*29c70*/  IADD3 R19, P2, PT, R10, R92, RZ ;  /* 0x0000005c0a137210 */ /* 0x004fca0007f5e0ff */
[--C-:B------:R-:W-:Y:S01]  /*29c80*/  IMAD.X R10, R11, 0x1, R91.reuse, P2 ;  /* 0x000000010b0a7824 */ /* 0x100fe200010e065b */
[----:B------:R0:W-:Y:S01]  /*29c90*/  STL [R1+0x22bc], R19 ;  /* 0x0022bc1301007387 */ /* 0x0001e20000100800 */
[-C--:B---3--:R-:W-:Y:S02]  /*29ca0*/  IADD3 R18, P3, PT, R8, R92.reuse, RZ ;  /* 0x0000005c08127210 */ /* 0x088fe40007f7e0ff */
[-C--:B----4-:R-:W-:Y:S02]  /*29cb0*/  IADD3 R66, P5, PT, R6, R92.reuse, RZ ;  /* 0x0000005c06427210 */ /* 0x090fe40007fbe0ff */
[----:B------:R-:W-:Y:S01]  /*29cc0*/  IADD3 R67, P6, PT, R4, R92, RZ ;  /* 0x0000005c04437210 */ /* 0x000fe20007fde0ff */
[----:B0-----:R-:W-:-:S04]  /*29cd0*/  IMAD.X R19, R9, 0x1, R91, P3 ;  /* 0x0000000109137824 */ /* 0x001fc800018e065b */
[----:B------:R0:W-:Y:S01]  /*29ce0*/  STL [R1+0x22c8], R67 ;  /* 0x0022c84301007387 */ /* 0x0001e20000100800 */
[----:B------:R-:W-:-:S03]  /*29cf0*/  IMAD.X R4, R5, 0x1, R91, P6 ;  /* 0x0000000105047824 */ /* 0x000fc600030e065b */
[----:B------:R1:W-:Y:S01]  /*29d00*/  STL [R1+0x9c0], R10 ;  /* 0x0009c00a01007387 */ /* 0x0003e20000100800 */
[----:B0-----:R-:W-:-:S03]  /*29d10*/  IMAD.X R67, R7, 0x1, R91, P5 ;  /* 0x0000000107437824 */ /* 0x001fc600028e065b */
[----:B-1----:R-:W2:Y:S04]  /*29d20*/  LDL.LU.64 R10, [R1+0xa00] ;  /* 0x000a0000010a7983 */ /* 0x002ea80000300a00 */
[----:B------:R-:W3:Y:S04]  /*29d30*/  LDL.LU.64 R8, [R1+0xa08] ;  /* 0x000a080001087983 */ /* 0x000ee80000300a00 */
[----:B------:R0:W-:Y:S04]  /*29d40*/  STL [R1+0x9d8], R4 ;  /* 0x0009d80401007387 */ /* 0x0001e80000100800 */
[----:B------:R-:W4:Y:S04]  /*29d50*/  LDL.LU.64 R6, [R1+0xa10] ;  /* 0x000a100001067983 */ /* 0x000f280000300a00 */
[----:B0-----:R-:W4:Y:S01]  /*29d60*/  LDL.LU.64 R4, [R1+0xa18] ;  /* 0x000a180001047983 */ /* 0x001f220000300a00 */
[----:B------:R-:W-:-:S02]  /*29d70*/  IADD3 R72, P2, PT, R64, R92, RZ ;  /* 0x0000005c40487210 */ /* 0x000fc40007f5e0ff */
[----:B------:R-:W-:-:S03]  /*29d80*/  IADD3 R74, P3, PT, R16, R92, RZ ;  /* 0x0000005c104a7210 */ /* 0x000fc60007f7e0ff */
[----:B------:R0:W-:Y:S01]  /*29d90*/  STL [R1+0x22cc], R72 ;  /* 0x0022cc4801007387 */ /* 0x0001e20000100800 */
[----:B------:R-:W-:Y:S01]  /*29da0*/  IADD3.X R64, PT, PT, R65, R91, RZ, P2, !PT ;  /* 0x0000005b41407210 */ /* 0x000fe200017fe4ff */
[----:B------:R-:W-:Y:S01]  /*29db0*/  IMAD.X R16, R17, 0x1, R91, P3 ;  /* 0x0000000111107824 */ /* 0x000fe200018e065b */
[-C--:B------:R-:W-:Y:S01]  /*29dc0*/  IADD3 R73, P5, PT, R14, R92.reuse, RZ ;  /* 0x0000005c0e497210 */ /* 0x080fe20007fbe0ff */
        /* <DEDUP_REMOVED lines=8> */
[----:B0-----:R-:W4:Y:S04]  /*29e50*/  LDL.LU.64 R64, [R1+0xa20] ;  /* 0x000a200001407983 */ /* 0x001f280000300a00 */
[----:B------:R0:W-:Y:S04]  /*29e60*/  STL [R1+0x9f0], R14 ;  /* 0x0009f00e01007387 */ /* 0x0001e80000100800 */
[----:B-1----:R-:W4:Y:S04]  /*29e70*/  LDL.LU.64 R16, [R1+0xa28] ;  /* 0x000a280001107983 */ /* 0x002f280000300a00 */
[----:B------:R1:W-:Y:S04]  /*29e80*/  STL [R1+0x9f8], R12 ;  /* 0x0009f80c01007387 */ /* 0x0003e80000100800 */
[----:B0-----:R-:W4:Y:S04]  /*29e90*/  LDL.LU.64 R14, [R1+0xa30] ;  /* 0x000a3000010e7983 */ /* 0x001f280000300a00 */
[----:B-1----:R-:W4:Y:S01]  /*29ea0*/  LDL.LU.64 R12, [R1+0xa38] ;  /* 0x000a3800010c7983 */ /* 0x002f220000300a00 */
[----:B--2---:R-:W-:-:S02]  /*29eb0*/  IADD3 R72, P2, PT, R10, R92, RZ ;  /* 0x0000005c0a487210 */ /* 0x004fc40007f5e0ff */
[----:B---3--:R-:W-:-:S03]  /*29ec0*/  IADD3 R74, P3, PT, R8, R92, RZ ;  /* 0x0000005c084a7210 */ /* 0x008fc60007f7e0ff */
[----:B------:R0:W-:Y:S01]  /*29ed0*/  STL [R1+0x22dc], R72 ;  /* 0x0022dc4801007387 */ /* 0x0001e20000100800 */
[--C-:B------:R-:W-:Y:S02]  /*29ee0*/  IMAD.X R10, R11, 0x1, R91.reuse, P2 ;  /* 0x000000010b0a7824 */ /* 0x100fe400010e065b */
        /* <DEDUP_REMOVED lines=19> */
[--C-:B------:R-:W-:Y:S02]  /*2a020*/  IMAD.X R64, R65, 0x1, R91.reuse, P2 ;  /* 0x0000000141407824 */ /* 0x100fe400010e065b */
[----:B------:R-:W-:Y:S01]  /*2a030*/  IMAD.X R16, R17, 0x1, R91, P3 ;  /* 0x0000000111107824 */ /* 0x000fe200018e065b */
[-C--:B------:R-:W-:Y:S01]  /*2a040*/  IADD3 R73, P5, PT, R14, R92.reuse, RZ ;  /* 0x0000005c0e497210 */ /* 0x080fe20007fbe0ff */
        /* <DEDUP_REMOVED lines=15> */
[----:B---3--:R-:W-:-:S05]  /*2a140*/  IADD3 R65, P3, PT, R8, R92, RZ ;  /* 0x0000005c08417210 */ /* 0x008fca0007f7e0ff */
[----:B------:R-:W-:Y:S01]  /*2a150*/  IMAD.X R8, R9, 0x1, R91, P3 ;  /* 0x0000000109087824 */ /* 0x000fe200018e065b */
[-C--:B----4-:R-:W-:Y:S01]  /*2a160*/  IADD3 R75, P5, PT, R6, R92.reuse, RZ ;  /* 0x0000005c064b7210 */ /* 0x090fe20007fbe0ff */
[----:B------:R0:W-:Y:S01]  /*2a170*/  STL [R1+0x2300], R65 ;  /* 0x0023004101007387 */ /* 0x0001e20000100800 */
[----:B------:R-:W-:-:S03]  /*2a180*/  IADD3 R74, P6, PT, R4, R92, RZ ;  /* 0x0000005c044a7210 */ /* 0x000fc60007fde0ff */
[----:B------:R-:W-:Y:S01]  /*2a190*/  STL [R1+0x2304], R75 ;  /* 0x0023044b01007387 */ /* 0x000fe20000100800 */
[----:B------:R-:W-:-:S03]  /*2a1a0*/  IMAD.X R6, R7, 0x1, R91, P5 ;  /* 0x0000000107067824 */ /* 0x000fc600028e065b */
[----:B------:R-:W-:Y:S01]  /*2a1b0*/  STL [R1+0x2308], R74 ;  /* 0x0023084a01007387 */ /* 0x000fe20000100800 */
[--C-:B0-----:R-:W-:Y:S02]  /*2a1c0*/  IMAD.X R65, R11, 0x1, R91.reuse, P2 ;  /* 0x000000010b417824 */ /* 0x101fe400010e065b */
[----:B------:R-:W-:Y:S01]  /*2a1d0*/  IMAD.X R4, R5, 0x1, R91, P6 ;  /* 0x0000000105047824 */ /* 0x000fe200030e065b */
[----:B------:R0:W-:Y:S04]  /*2a1e0*/  STL [R1+0xa48], R8 ;  /* 0x000a480801007387 */ /* 0x0001e80000100800 */
[----:B------:R-:W2:Y:S04]  /*2a1f0*/  LDL.LU.64 R10, [R1+0xa80] ;  /* 0x000a8000010a7983 */ /* 0x000ea80000300a00 */
[----:B------:R1:W-:Y:S04]  /*2a200*/  STL [R1+0xa50], R6 ;  /* 0x000a500601007387 */ /* 0x0003e80000100800 */
[----:B0-----:R-:W3:Y:S04]  /*2a210*/  LDL.LU.64 R8, [R1+0xa88] ;  /* 0x000a880001087983 */ /* 0x001ee80000300a00 */
[----:B------:R0:W-:Y:S04]  /*2a220*/  STL [R1+0xa58], R4 ;  /* 0x000a580401007387 */ /* 0x0001e80000100800 */
[----:B-1----:R-:W4:Y:S04]  /*2a230*/  LDL.LU.64 R6, [R1+0xa90] ;  /* 0x000a900001067983 */ /* 0x002f280000300a00 */
[----:B0-----:R-:W4:Y:S01]  /*2a240*/  LDL.LU.64 R4, [R1+0xa98] ;  /* 0x000a980001047983 */ /* 0x001f220000300a00 */
[----:B------:R-:W-:-:S05]  /*2a250*/  IADD3 R74, P2, PT, R72, R92, RZ ;  /* 0x0000005c484a7210 */ /* 0x000fca0007f5e0ff */
[----:B------:R0:W-:Y:S01]  /*2a260*/  STL [R1+0x230c], R74 ;  /* 0x00230c4a01007387 */ /* 0x0001e20000100800 */
[----:B------:R-:W-:Y:S01]  /*2a270*/  IADD3 R86, P3, PT, R16, R92, RZ ;  /* 0x0000005c10567210 */ /* 0x000fe20007f7e0ff */
[----:B------:R-:W-:-:S04]  /*2a280*/  IMAD.X R72, R73, 0x1, R91, P2 ;  /* 0x0000000149487824 */ /* 0x000fc800010e065b */
        /* <DEDUP_REMOVED lines=8> */
[----:B------:R1:W-:Y:S04]  /*2a310*/  STL [R1+0xa60], R72 ;  /* 0x000a604801007387 */ /* 0x0003e80000100800 */
[----:B------:R-:W-:Y:S04]  /*2a320*/  STL [R1+0xa68], R16 ;  /* 0x000a681001007387 */ /* 0x000fe80000100800 */
[----:B0-----:R-:W4:Y:S04]  /*2a330*/  LDL.LU.64 R74, [R1+0xaa0] ;  /* 0x000aa000014a7983 */ /* 0x001f280000300a00 */
[----:B------:R0:W-:Y:S04]  /*2a340*/  STL [R1+0xa70], R14 ;  /* 0x000a700e01007387 */ /* 0x0001e80000100800 */
[----:B-1----:R-:W4:Y:S04]  /*2a350*/  LDL.LU.64 R72, [R1+0xaa8] ;  /* 0x000aa80001487983 */ /* 0x002f280000300a00 */
        /* <DEDUP_REMOVED lines=24> */
[----:B------:R-:W-:-:S05]  /*2a4e0*/  IADD3 R17, P3, PT, R72, R92, RZ ;  /* 0x0000005c48117210 */ /* 0x000fca0007f7e0ff */
[----:B------:R-:W-:Y:S01]  /*2a4f0*/  IMAD.X R72, R73, 0x1, R91, P3 ;  /* 0x0000000149487824 */ /* 0x000fe200018e065b */
[-C--:B------:R-:W-:Y:S01]  /*2a500*/  IADD3 R87, P5, PT, R14, R92.reuse, RZ ;  /* 0x0000005c0e577210 */ /* 0x080fe20007fbe0ff */
[----:B------:R0:W-:Y:S01]  /*2a510*/  STL [R1+0x2330], R17 ;  /* 0x0023301101007387 */ /* 0x0001e20000100800 */
[----:B------:R-:W-:-:S03]  /*2a520*/  IADD3 R86, P6, PT, R12, R92, RZ ;  /* 0x0000005c0c567210 */ /* 0x000fc60007fde0ff */
[----:B------:R-:W-:Y:S01]  /*2a530*/  STL [R1+0x2334], R87 ;  /* 0x0023345701007387 */ /* 0x000fe20000100800 */
[--C-:B------:R-:W-:Y:S01]  /*2a540*/  IMAD.X R14, R15, 0x1, R91.reuse, P5 ;  /* 0x000000010f0e7824 */ /* 0x100fe200028e065b */
[----:B------:R-:W-:Y:S02]  /*2a550*/  IADD3.X R12, PT, PT, R13, R91, RZ, P6, !PT ;  /* 0x0000005b0d0c7210 */ /* 0x000fe400037fe4ff */
[----:B------:R-:W-:Y:S01]  /*2a560*/  STL [R1+0x2338], R86 ;  /* 0x0023385601007387 */ /* 0x000fe20000100800 */
[----:B0-----:R-:W-:-:S03]  /*2a570*/  IMAD.X R17, R75, 0x1, R91, P2 ;  /* 0x000000014b117824 */ /* 0x001fc600010e065b */
[----:B------:R0:W-:Y:S04]  /*2a580*/  STL [R1+0xaa8], R72 ;  /* 0x000aa84801007387 */ /* 0x0001e80000100800 */
[----:B------:R-:W4:Y:S04]  /*2a590*/  LDL.LU.64 R74, [R1+0xae0] ;  /* 0x000ae000014a7983 */ /* 0x000f280000300a00 */
[----:B------:R1:W-:Y:S04]  /*2a5a0*/  STL [R1+0xab0], R14 ;  /* 0x000ab00e01007387 */ /* 0x0003e80000100800 */
[----:B0-----:R-:W4:Y:S04]  /*2a5b0*/  LDL.LU.64 R72, [R1+0xae8] ;  /* 0x000ae80001487983 */ /* 0x001f280000300a00 */
[----:B------:R0:W-:Y:S04]  /*2a5c0*/  STL [R1+0xab8], R12 ;  /* 0x000ab80c01007387 */ /* 0x0001e80000100800 */
[----:B-1----:R-:W4:Y:S04]  /*2a5d0*/  LDL.LU.64 R14, [R1+0xaf0] ;  /* 0x000af000010e7983 */ /* 0x002f280000300a00 */
[----:B0-----:R-:W4:Y:S01]  /*2a5e0*/  LDL.LU.64 R12, [R1+0xaf8] ;  /* 0x000af800010c7983 */ /* 0x001f220000300a00 */
        /* <DEDUP_REMOVED lines=23> */
[-C--:B------:R-:W-:Y:S01]  /*2a760*/  IADD3 R87, P5, PT, R14, R92.reuse, RZ ;  /* 0x0000005c0e577210 */ /* 0x080fe20007fbe0ff */
[--C-:B------:R-:W-:Y:S02]  /*2a770*/  IMAD.X R74, R75, 0x1, R91.reuse, P2 ;  /* 0x000000014b4a7824 */ /* 0x100fe400010e065b */
[----:B------:R-:W-:Y:S01]  /*2a780*/  STL [R1+0x2234], R88 ;  /* 0x0022345801007387 */ /* 0x000fe20000100800 */
[--C-:B------:R-:W-:Y:S01]  /*2a790*/  IMAD.X R72, R73, 0x1, R91.reuse, P3 ;  /* 0x0000000149487824 */ /* 0x100fe200018e065b */
[----:B0-----:R-:W-:Y:S02]  /*2a7a0*/  IADD3 R86, P6, PT, R12, R92, RZ ;  /* 0x0000005c0c567210 */ /* 0x001fe40007fde0ff */
        /* <DEDUP_REMOVED lines=101> */
[----:B------:R-:W-:-:S03]  /*2ae00*/  IADD3.X R6, PT, PT, R7, R91, RZ, P5, !PT ;  /* 0x0000005b07067210 */ /* 0x000fc60002ffe4ff */
        /* <DEDUP_REMOVED lines=134> */
[-C--:B------:R-:W-:Y:S02]  /*2b670*/  IADD3 R87, P5, PT, R14, R92.reuse, RZ ;  /* 0x0000005c0e577210 */ /* 0x080fe40007fbe0ff */
[----:B------:R-:W-:Y:S01]  /*2b680*/  STL [R1+0x212c], R88 ;  /* 0x00212c5801007387 */ /* 0x000fe20000100800 */
[----:B------:R-:W-:Y:S02]  /*2b690*/  IADD3.X R72, PT, PT, R73, R91, RZ, P3, !PT ;  /* 0x0000005b49487210 */ /* 0x000fe40001ffe4ff */
[----:B0-----:R-:W-:Y:S01]  /*2b6a0*/  IADD3 R86, P6, PT, R12, R92, RZ ;  /* 0x0000005c0c567210 */ /* 0x001fe20007fde0ff */
        /* <DEDUP_REMOVED lines=134> */
[----:B---3--:R-:W-:Y:S02]  /*2bf10*/  IADD3 R88, P3, PT, R8, R92, RZ ;  /* 0x0000005c08587210 */ /* 0x008fe40007f7e0ff */
[----:B------:R-:W-:-:S03]  /*2bf20*/  IADD3.X R10, PT, PT, R11, R91, RZ, P2, !PT ;  /* 0x0000005b0b0a7210 */ /* 0x000fc600017fe4ff */
        /* <DEDUP_REMOVED lines=127> */
[----:B------:R-:W-:-:S03]  /*2c720*/  IADD3.X R4, PT, PT, R5, R91, RZ, P6, !PT ;  /* 0x0000005b05047210 */ /* 0x000fc600037fe4ff */
        /* <DEDUP_REMOVED lines=411> */
[----:B------:R-:W-:Y:S02]  /*2e0e0*/  IADD3.X R74, PT, PT, R75, R91, RZ, P2, !PT ;  /* 0x0000005b4b4a7210 */ /* 0x000fe400017fe4ff */
        /* <DEDUP_REMOVED lines=831> */
[----:B------:R-:W-:Y:S04]  /*314e0*/  STL [R1+0xb90], R7 ;  /* 0x000b900701007387 */ /* 0x000fe80000100800 */
[----:B------:R-:W3:Y:S04]  /*314f0*/  LDL.LU.64 R4, [R1+0x1608] ;  /* 0x0016080001047983 */ /* 0x000ee80000300a00 */
[----:B------:R0:W-:Y:S04]  /*31500*/  STL [R1+0xb94], R6 ;  /* 0x000b940601007387 */ /* 0x0001e80000100800 */
[----:B-1----:R-:W4:Y:S04]  /*31510*/  LDL.LU.64 R8, [R1+0x1610] ;  /* 0x0016100001087983 */ /* 0x002f280000300a00 */
[----:B0-----:R-:W4:Y:S01]  /*31520*/  LDL.LU.64 R6, [R1+0x1618] ;  /* 0x0016180001067983 */ /* 0x001f220000300a00 */
        /* <DEDUP_REMOVED lines=22> */
[-C--:B---3--:R-:W-:Y:S02]  /*31690*/  IADD3 R87, P3, PT, R4, R92.reuse, RZ ;  /* 0x0000005c04577210 */ /* 0x088fe40007f7e0ff */
[----:B----4-:R-:W-:-:S03]  /*316a0*/  IADD3 R86, P5, PT, R8, R92, RZ ;  /* 0x0000005c08567210 */ /* 0x010fc60007fbe0ff */
[----:B------:R1:W-:Y:S01]  /*316b0*/  STL [R1+0xb1c], R87 ;  /* 0x000b1c5701007387 */ /* 0x0003e20000100800 */
[----:B0-----:R-:W-:-:S03]  /*316c0*/  IADD3 R88, P6, PT, R6, R92, RZ ;  /* 0x0000005c06587210 */ /* 0x001fc60007fde0ff */
[----:B------:R0:W-:Y:S01]  /*316d0*/  STL [R1+0xb48], R86 ;  /* 0x000b485601007387 */ /* 0x0001e20000100800 */
[----:B-1----:R-:W-:-:S03]  /*316e0*/  IMAD.X R87, R11, 0x1, R91, P2 ;  /* 0x000000010b577824 */ /* 0x002fc600010e065b */
[----:B------:R-:W-:Y:S04]  /*316f0*/  STL [R1+0xb4c], R88 ;  /* 0x000b4c5801007387 */ /* 0x000fe80000100800 */
[----:B------:R-:W2:Y:S01]  /*31700*/  LDL.LU.64 R10, [R1+0x1640] ;  /* 0x00164000010a7983 */ /* 0x000ea20000300a00 */
[----:B0-----:R-:W-:-:S03]  /*31710*/  IMAD.X R86, R5, 0x1, R91, P3 ;  /* 0x0000000105567824 */ /* 0x001fc600018e065b */
[----:B------:R0:W-:Y:S04]  /*31720*/  STL [R1+0xad0], R87 ;  /* 0x000ad05701007387 */ /* 0x0001e80000100800 */
[----:B------:R-:W3:Y:S01]  /*31730*/  LDL.LU.64 R4, [R1+0x1648] ;  /* 0x0016480001047983 */ /* 0x000ee20000300a00 */
[----:B0-----:R-:W-:-:S03]  /*31740*/  IMAD.X R87, R9, 0x1, R91, P5 ;  /* 0x0000000109577824 */ /* 0x001fc600028e065b */
[----:B------:R0:W-:Y:S04]  /*31750*/  STL [R1+0xad4], R86 ;  /* 0x000ad45601007387 */ /* 0x0001e80000100800 */
[----:B------:R-:W4:Y:S04]  /*31760*/  LDL.LU.64 R8, [R1+0x1650] ;  /* 0x0016500001087983 */ /* 0x000f280000300a00 */
[----:B------:R-:W-:Y:S01]  /*31770*/  STL [R1+0xad8], R87 ;  /* 0x000ad85701007387 */ /* 0x000fe20000100800 */
[----:B0-----:R-:W-:-:S03]  /*31780*/  IMAD.X R86, R7, 0x1, R91, P6 ;  /* 0x0000000107567824 */ /* 0x001fc600030e065b */
[----:B------:R-:W4:Y:S04]  /*31790*/  LDL.LU.64 R6, [R1+0x1658] ;  /* 0x0016580001067983 */ /* 0x000f280000300a00 */
[----:B------:R0:W-:Y:S01]  /*317a0*/  STL [R1+0xadc], R86 ;  /* 0x000adc5601007387 */ /* 0x0001e20000100800 */
[-C--:B------:R-:W-:Y:S02]  /*317b0*/  IADD3 R88, P3, PT, R72, R92.reuse, RZ ;  /* 0x0000005c48587210 */ /* 0x080fe40007f7e0ff */
[-C--:B0-----:R-:W-:Y:S02]  /*317c0*/  IADD3 R86, P2, PT, R74, R92.reuse, RZ ;  /* 0x0000005c4a567210 */ /* 0x081fe40007f5e0ff */
[----:B------:R-:W-:-:S03]  /*317d0*/  IADD3 R87, P5, PT, R14, R92, RZ ;  /* 0x0000005c0e577210 */ /* 0x000fc60007fbe0ff */
[----:B------:R0:W-:Y:S01]  /*317e0*/  STL [R1+0x888], R86 ;  /* 0x0008885601007387 */ /* 0x0001e20000100800 */
[--C-:B------:R-:W-:Y:S02]  /*317f0*/  IMAD.X R74, R75, 0x1, R91.reuse, P2 ;  /* 0x000000014b4a7824 */ /* 0x100fe400010e065b */
[--C-:B------:R-:W-:Y:S01]  /*31800*/  IMAD.X R72, R73, 0x1, R91.reuse, P3 ;  /* 0x0000000149487824 */ /* 0x100fe200018e065b */
[----:B------:R-:W-:Y:S01]  /*31810*/  STL [R1+0x88c], R88 ;  /* 0x00088c5801007387 */ /* 0x000fe20000100800 */
[--C-:B------:R-:W-:Y:S01]  /*31820*/  IMAD.X R14, R15, 0x1, R91.reuse, P5 ;  /* 0x000000010f0e7824 */ /* 0x100fe200028e065b */
[----:B0-----:R-:W-:Y:S02]  /*31830*/  IADD3 R86, P6, PT, R12, R92, RZ ;  /* 0x0000005c0c567210 */ /* 0x001fe40007fde0ff */
[----:B------:R-:W-:Y:S04]  /*31840*/  STL [R1+0x898], R87 ;  /* 0x0008985701007387 */ /* 0x000fe80000100800 */
[----:B------:R-:W-:Y:S04]  /*31850*/  STL [R1+0x89c], R86 ;  /* 0x00089c5601007387 */ /* 0x000fe80000100800 */
[----:B------:R0:W-:Y:S01]  /*31860*/  STL [R1+0x868], R74 ;  /* 0x0008684a01007387 */ /* 0x0001e20000100800 */
[----:B------:R-:W-:-:S03]  /*31870*/  IMAD.X R12, R13, 0x1, R91, P6 ;  /* 0x000000010d0c7824 */ /* 0x000fc600030e065b */
[----:B------:R1:W-:Y:S04]  /*31880*/  STL [R1+0x86c], R72 ;  /* 0x00086c4801007387 */ /* 0x0003e80000100800 */
[----:B0-----:R-:W4:Y:S04]  /*31890*/  LDL.LU.64 R74, [R1+0x1660] ;  /* 0x00166000014a7983 */ /* 0x001f280000300a00 */
[----:B------:R0:W-:Y:S04]  /*318a0*/  STL [R1+0x870], R14 ;  /* 0x0008700e01007387 */ /* 0x0001e80000100800 */
[----:B-1----:R-:W4:Y:S04]  /*318b0*/  LDL.LU.64 R72, [R1+0x1668] ;  /* 0x0016680001487983 */ /* 0x002f280000300a00 */
[----:B------:R2:W-:Y:S04]  /*318c0*/  STL [R1+0x874], R12 ;  /* 0x0008740c01007387 */ /* 0x0005e80000100800 */
[----:B0-----:R-:W4:Y:S01]  /*318d0*/  LDL.LU.64 R14, [R1+0x1670] ;  /* 0x00167000010e7983 */ /* 0x001f220000300a00 */
[----:B--2---:R-:W-:-:S05]  /*318e0*/  IADD3 R12, P2, PT, R10, R92, RZ ;  /* 0x0000005c0a0c7210 */ /* 0x004fca0007f5e0ff */
[----:B------:R0:W-:Y:S04]  /*318f0*/  STL [R1+0x8a0], R12 ;  /* 0x0008a00c01007387 */ /* 0x0001e80000100800 */
[----:B0-----:R-:W2:Y:S01]  /*31900*/  LDL.LU.64 R12, [R1+0x1678] ;  /* 0x00167800010c7983 */ /* 0x001ea20000300a00 */
[----:B---3--:R-:W-:-:S05]  /*31910*/  IADD3 R86, P3, PT, R4, R92, RZ ;  /* 0x0000005c04567210 */ /* 0x008fca0007f7e0ff */
[----:B------:R0:W-:Y:S01]  /*31920*/  STL [R1+0x8a4], R86 ;  /* 0x0008a45601007387 */ /* 0x0001e20000100800 */
[----:B------:R-:W-:Y:S01]  /*31930*/  IMAD.X R87, R11, 0x1, R91, P2 ;  /* 0x000000010b577824 */ /* 0x000fe200010e065b */
[-C--:B----4-:R-:W-:Y:S02]  /*31940*/  IADD3 R88, P6, PT, R6, R92.reuse, RZ ;  /* 0x0000005c06587210 */ /* 0x090fe40007fde0ff */
[----:B0-----:R-:W-:-:S05]  /*31950*/  IADD3 R86, P5, PT, R8, R92, RZ ;  /* 0x0000005c08567210 */ /* 0x001fca0007fbe0ff */
[----:B------:R0:W-:Y:S04]  /*31960*/  STL [R1+0x8a8], R86 ;  /* 0x0008a85601007387 */ /* 0x0001e80000100800 */
[----:B------:R-:W-:Y:S04]  /*31970*/  STL [R1+0x8ac], R88 ;  /* 0x0008ac5801007387 */ /* 0x000fe80000100800 */
[----:B------:R-:W3:Y:S01]  /*31980*/  LDL.LU.64 R10, [R1+0x1680] ;  /* 0x00168000010a7983 */ /* 0x000ee20000300a00 */
[----:B0-----:R-:W-:-:S03]  /*31990*/  IMAD.X R86, R5, 0x1, R91, P3 ;  /* 0x0000000105567824 */ /* 0x001fc600018e065b */
[----:B------:R-:W-:Y:S04]  /*319a0*/  STL [R1+0x878], R87 ;  /* 0x0008785701007387 */ /* 0x000fe80000100800 */
[----:B------:R-:W4:Y:S04]  /*319b0*/  LDL.LU.64 R4, [R1+0x1688] ;  /* 0x0016880001047983 */ /* 0x000f280000300a00 */
[----:B------:R0:W-:Y:S04]  /*319c0*/  STL [R1+0x87c], R86 ;  /* 0x00087c5601007387 */ /* 0x0001e80000100800 */
[----:B0-----:R-:W3:Y:S04]  /*319d0*/  LDL.LU.64 R86, [R1+0x1690] ;  /* 0x0016900001567983 */ /* 0x001ee80000300a00 */
[----:B------:R-:W3:Y:S01]  /*319e0*/  LDL.LU.64 R88, [R1+0x1698] ;  /* 0x0016980001587983 */ /* 0x000ee20000300a00 */
[----:B------:R-:W-:-:S02]  /*319f0*/  IMAD.X R8, R9, 0x1, R91, P5 ;  /* 0x0000000109087824 */ /* 0x000fc400028e065b */
[----:B------:R-:W-:Y:S01]  /*31a00*/  IMAD.X R7, R7, 0x1, R91, P6 ;  /* 0x0000000107077824 */ /* 0x000fe200030e065b */
[-C--:B------:R-:W-:Y:S02]  /*31a10*/  IADD3 R6, P2, PT, R74, R92.reuse, RZ ;  /* 0x0000005c4a067210 */ /* 0x080fe40007f5e0ff */
[----:B------:R0:W-:Y:S04]  /*31a20*/  STL [R1+0x880], R8 ;  /* 0x0008800801007387 */ /* 0x0001e80000100800 */
[----:B------:R-:W-:Y:S01]  /*31a30*/  STL [R1+0x884], R7 ;  /* 0x0008840701007387 */ /* 0x000fe20000100800 */
[----:B------:R-:W-:-:S03]  /*31a40*/  IADD3 R93, P3, PT, R72, R92, RZ ;  /* 0x0000005c485d7210 */ /* 0x000fc60007f7e0ff */
[----:B0-----:R-:W3:Y:S04]  /*31a50*/  LDL.LU.64 R8, [R1+0x16a0] ;  /* 0x0016a00001087983 */ /* 0x001ee80000300a00 */
[----:B------:R0:W-:Y:S04]  /*31a60*/  STL [R1+0x818], R6 ;  /* 0x0008180601007387 */ /* 0x0001e80000100800 */
[----:B0-----:R-:W4:Y:S04]  /*31a70*/  LDL.LU.64 R6, [R1+0x16a8] ;  /* 0x0016a80001067983 */ /* 0x001f280000300a00 */
[----:B------:R0:W-:Y:S02]  /*31a80*/  STL [R1+0x81c], R93 ;  /* 0x00081c5d01007387 */ /* 0x0001e40000100800 */
[----:B0-----:R-:W-:-:S05]  /*31a90*/  IADD3 R93, P5, PT, R14, R92, RZ ;  /* 0x0000005c0e5d7210 */ /* 0x001fca0007fbe0ff */
[----:B------:R2:W-:Y:S02]  /*31aa0*/  STL [R1+0x850], R93 ;  /* 0x0008505d01007387 */ /* 0x0005e40000100800 */
[----:B--2---:R-:W-:-:S05]  /*31ab0*/  IADD3 R93, P6, PT, R12, R92, RZ ;  /* 0x0000005c0c5d7210 */ /* 0x004fca0007fde0ff */
[----:B------:R0:W-:Y:S02]  /*31ac0*/  STL [R1+0x854], R93 ;  /* 0x0008545d01007387 */ /* 0x0001e40000100800 */
[--C-:B0-----:R-:W-:Y:S02]  /*31ad0*/  IMAD.X R93, R75, 0x1, R91.reuse, P2 ;  /* 0x000000014b5d7824 */ /* 0x101fe400010e065b */
[----:B------:R-:W2:Y:S04]  /*31ae0*/  LDL.LU.64 R74, [R1+0x41a0] ;  /* 0x0041a000014a7983 */ /* 0x000ea80000300a00 */
[----:B------:R0:W-:Y:S02]  /*31af0*/  STL [R1+0x10], R93 ;  /* 0x0000105d01007387 */ /* 0x0001e40000100800 */
[----:B0-----:R-:W-:-:S02]  /*31b00*/  IMAD.X R93, R73, 0x1, R91, P3 ;  /* 0x00000001495d7824 */ /* 0x001fc400018e065b */
[----:B------:R-:W2:Y:S04]  /*31b10*/  LDL.LU.64 R72, [R1+0x4198] ;  /* 0x0041980001487983 */ /* 0x000ea80000300a00 */
[----:B------:R0:W-:Y:S02]  /*31b20*/  STL [R1+0x14], R93 ;  /* 0x0000145d01007387 */ /* 0x0001e40000100800 */
[--C-:B0-----:R-:W-:Y:S02]  /*31b30*/  IMAD.X R93, R15, 0x1, R91.reuse, P5 ;  /* 0x000000010f5d7824 */ /* 0x101fe400028e065b */
[----:B------:R-:W2:Y:S04]  /*31b40*/  LDL.LU.64 R14, [R1+0x4190] ;  /* 0x00419000010e7983 */ /* 0x000ea80000300a00 */
[----:B------:R0:W-:Y:S02]  /*31b50*/  STL [R1+0x18], R93 ;  /* 0x0000185d01007387 */ /* 0x0001e40000100800 */
[----:B0-----:R-:W-:-:S02]  /*31b60*/  IMAD.X R93, R13, 0x1, R91, P6 ;  /* 0x000000010d5d7824 */ /* 0x001fc400030e065b */
[----:B------:R-:W2:Y:S04]  /*31b70*/  LDL.LU.64 R12, [R1+0x4188] ;  /* 0x00418800010c7983 */ /* 0x000ea80000300a00 */
[----:B------:R3:W-:Y:S02]  /*31b80*/  STL [R1+0x1c], R93 ;  /* 0x00001c5d01007387 */ /* 0x0007e40000100800 */
[----:B---3--:R-:W-:-:S05]  /*31b90*/  IADD3 R93, P2, PT, R10, R92, RZ ;  /* 0x0000005c0a5d7210 */ /* 0x008fca0007f5e0ff */
[----:B------:R4:W-:Y:S02]  /*31ba0*/  STL [R1+0x858], R93 ;  /* 0x0008585d01007387 */ /* 0x0009e40000100800 */
[----:B----4-:R-:W-:-:S05]  /*31bb0*/  IADD3 R93, P3, PT, R4, R92, RZ ;  /* 0x0000005c045d7210 */ /* 0x010fca0007f7e0ff */
[----:B------:R0:W-:Y:S02]  /*31bc0*/  STL [R1+0x85c], R93 ;  /* 0x00085c5d01007387 */ /* 0x0001e40000100800 */
[----:B0-----:R-:W-:-:S05]  /*31bd0*/  IADD3 R93, P5, PT, R86, R92, RZ ;  /* 0x0000005c565d7210 */ /* 0x001fca0007fbe0ff */
[----:B------:R0:W-:Y:S01]  /*31be0*/  STL [R1+0x860], R93 ;  /* 0x0008605d01007387 */ /* 0x0001e20000100800 */
[----:B------:R-:W-:Y:S02]  /*31bf0*/  IADD3.X R4, PT, PT, R5, R91, RZ, P3, !PT ;  /* 0x0000005b05047210 */ /* 0x000fe40001ffe4ff */
[----:B0-----:R-:W-:-:S05]  /*31c00*/  IADD3 R93, P6, PT, R88, R92, RZ ;  /* 0x0000005c585d7210 */ /* 0x001fca0007fde0ff */
[----:B------:R0:W-:Y:S02]  /*31c10*/  STL [R1+0x864], R93 ;  /* 0x0008645d01007387 */ /* 0x0001e40000100800 */
[--C-:B0-----:R-:W-:Y:S02]  /*31c20*/  IMAD.X R93, R11, 0x1, R91.reuse, P2 ;  /* 0x000000010b5d7824 */ /* 0x101fe400010e065b */
[----:B------:R-:W3:Y:S04]  /*31c30*/  LDL.LU.64 R10, [R1+0x4180] ;  /* 0x00418000010a7983 */ /* 0x000ee80000300a00 */
[----:B------:R0:W-:Y:S04]  /*31c40*/  STL [R1+0x788], R93 ;  /* 0x0007885d01007387 */ /* 0x0001e80000100800 */
[----:B0-----:R-:W4:Y:S04]  /*31c50*/  LDL.LU R93, [R1+0x417c] ;  /* 0x00417c00015d7983 */ /* 0x001f280000300800 */
[----:B------:R-:W2:Y:S04]  /*31c60*/  LDL.LU R5, [R1+0x4178] ;  /* 0x0041780001057983 */ /* 0x000ea80000300800 */
[----:B------:R0:W-:Y:S02]  /*31c70*/  STL [R1+0x78c], R4 ;  /* 0x00078c0401007387 */ /* 0x0001e40000100800 */
[----:B0-----:R-:W-:-:S02]  /*31c80*/  IMAD.X R4, R87, 0x1, R91, P5 ;  /* 0x0000000157047824 */ /* 0x001fc400028e065b */
[----:B------:R-:W2:Y:S04]  /*31c90*/  LDL.LU.64 R86, [R1+0x4170] ;  /* 0x0041700001567983 */ /* 0x000ea80000300a00 */
[----:B------:R0:W-:Y:S02]  /*31ca0*/  STL [R1+0x7d8], R4 ;  /* 0x0007d80401007387 */ /* 0x0001e40000100800 */
[----:B0-----:R-:W-:Y:S02]  /*31cb0*/  IMAD.X R4, R89, 0x1, R91, P6 ;  /* 0x0000000159047824 */ /* 0x001fe400030e065b */
[----:B------:R-:W3:Y:S04]  /*31cc0*/  LDL.LU.64 R88, [R1+0x4168] ;  /* 0x0041680001587983 */ /* 0x000ee80000300a00 */
[----:B------:R0:W-:Y:S02]  /*31cd0*/  STL [R1+0x7dc], R4 ;  /* 0x0007dc0401007387 */ /* 0x0001e40000100800 */
[----:B0-----:R-:W-:-:S05]  /*31ce0*/  IADD3 R4, P2, PT, R8, R92, RZ ;  /* 0x0000005c08047210 */ /* 0x001fca0007f5e0ff */
[----:B------:R0:W-:Y:S02]  /*31cf0*/  STL [R1], R4 ;  /* 0x0000000401007387 */ /* 0x0001e40000100800 */
[----:B0-----:R-:W-:-:S05]  /*31d00*/  IADD3 R4, P3, PT, R6, R92, RZ ;  /* 0x0000005c06047210 */ /* 0x001fca0007f7e0ff */
[----:B------:R2:W-:Y:S02]  /*31d10*/  STL [R1+0x4], R4 ;  /* 0x0000040401007387 */ /* 0x0005e40000100800 */
[----:B--2---:R-:W-:-:S05]  /*31d20*/  IADD3 R4, P5, PT, R86, R92, RZ ;  /* 0x0000005c56047210 */ /* 0x004fca0007fbe0ff */
[----:B------:R0:W-:Y:S04]  /*31d30*/  STL [R1+0x8], R4 ;  /* 0x0000080401007387 */ /* 0x0001e80000100800 */
[----:B0-----:R-:W2:Y:S01]  /*31d40*/  LDL.LU R4, [R1+0x16bc] ;  /* 0x0016bc0001047983 */ /* 0x001ea20000300800 */
[----:B---3--:R-:W-:-:S03]  /*31d50*/  IADD3 R86, P6, PT, R88, R92, RZ ;  /* 0x0000005c58567210 */ /* 0x008fc60007fde0ff */
[----:B------:R-:W-:Y:S04]  /*31d60*/  STL [R1+0x24fc], R92 ;  /* 0x0024fc5c01007387 */ /* 0x000fe80000100800 */
[----:B------:R0:W-:Y:S04]  /*31d70*/  STL [R1+0xc], R86 ;  /* 0x00000c5601007387 */ /* 0x0001e80000100800 */
        /* <DEDUP_REMOVED lines=63> */
[----:B0-----:R-:W-:-:S03]  /*32170*/  IMAD.X R86, R9, 0x1, R91, P2 ;  /* 0x0000000109567824 */ /* 0x001fc600010e065b */
[----:B------:R-:W-:Y:S01]  /*32180*/  STL [R1+0x2c0c], R92 ;  /* 0x002c0c5c01007387 */ /* 0x000fe20000100800 */
[----:B------:R-:W-:-:S03]  /*32190*/  IMAD.X R88, R7, 0x1, R91, P3 ;  /* 0x0000000107587824 */ /* 0x000fc600018e065b */
[----:B------:R-:W-:Y:S01]  /*321a0*/  STL [R1+0x2c10], R92 ;  /* 0x002c105c01007387 */ /* 0x000fe20000100800 */
[----:B----4-:R-:W-:-:S03]  /*321b0*/  PRMT R93, RZ, 0x7610, R93 ;  /* 0x00007610ff5d7816 */ /* 0x010fc6000000005d */
[----:B------:R-:W-:Y:S04]  /*321c0*/  STL [R1+0x2c14], R92 ;  /* 0x002c145c01007387 */ /* 0x000fe80000100800 */
[----:B------:R-:W-:Y:S04]  /*321d0*/  STL [R1+0x2f50], R92 ;  /* 0x002f505c01007387 */ /* 0x000fe80000100800 */
[----:B------:R-:W3:Y:S04]  /*321e0*/  LDL.LU.64 R8, [R1+0x4160] ;  /* 0x0041600001087983 */ /* 0x000ee80000300a00 */
[----:B------:R-:W4:Y:S04]  /*321f0*/  LDL.LU.64 R6, [R1+0x4158] ;  /* 0x0041580001067983 */ /* 0x000f280000300a00 */
[----:B------:R-:W-:Y:S04]  /*32200*/  STL [R1+0x2500], R91 ;  /* 0x0025005b01007387 */ /* 0x000fe80000100800 */
[----:B------:R-:W-:Y:S04]  /*32210*/  STL [R1+0x2c18], R91 ;  /* 0x002c185b01007387 */ /* 0x000fe80000100800 */
[----:B------:R-:W-:Y:S04]  /*32220*/  STL [R1+0x2f54], R91 ;  /* 0x002f545b01007387 */ /* 0x000fe80000100800 */
[----:B------:R0:W-:Y:S04]  /*32230*/  STL.S16 [R1+0x1cf8], R93 ;  /* 0x001cf85d01007387 */ /* 0x0001e80000100600 */
[----:B0-----:R-:W2:Y:S02]  /*32240*/  LDL.LU R93, [R1+0x4154] ;  /* 0x00415400015d7983 */ /* 0x001ea40000300800 */
[----:B--2---:R-:W-:-:S05]  /*32250*/  PRMT R93, RZ, 0x7610, R93 ;  /* 0x00007610ff5d7816 */ /* 0x004fca000000005d */
[----:B------:R0:W-:Y:S04]  /*32260*/  STL.S16 [R1+0x1cf4], R93 ;  /* 0x001cf45d01007387 */ /* 0x0001e80000100600 */
[----:B0-----:R-:W2:Y:S01]  /*32270*/  LDL.LU R93, [R1+0x4150] ;  /* 0x00415000015d7983 */ /* 0x001ea20000300800 */
[----:B------:R-:W-:-:S05]  /*32280*/  VIADD R4, R4, 0x1 ;  /* 0x0000000104047836 */ /* 0x000fca0000000000 */
[----:B------:R-:W-:Y:S01]  /*32290*/  STL [R1+0x16bc], R4 ;  /* 0x0016bc0401007387 */ /* 0x000fe20000100800 */
        /* <DEDUP_REMOVED lines=44> */
[----:B------:R0:W-:Y:S02]  /*32560*/  STL.64 [R1+0x3cc8], R74 ;  /* 0x003cc84a01007387 */ /* 0x0001e40000100a00 */
[----:B0-----:R-:W-:Y:S02]  /*32570*/  IMAD.MOV.U32 R75, RZ, RZ, R4 ;  /* 0x000000ffff4b7224 */ /* 0x001fe400078e0004 */
[----:B------:R-:W3:Y:S01]  /*32580*/  LDL.LU R4, [R1+0x4114] ;  /* 0x0041140001047983 */ /* 0x000ee20000300800 */
        /* <DEDUP_REMOVED lines=294> */
[--C-:B------:R-:W-:Y:S02]  /*337f0*/  IMAD.X R87, R87, 0x1, R91.reuse, P5 ;  /* 0x0000000157577824 */ /* 0x100fe400028e065b */
[--C-:B------:R-:W-:Y:S01]  /*33800*/  IMAD.X R89, R89, 0x1, R91.reuse, P6 ;  /* 0x0000000159597824 */ /* 0x100fe200030e065b */
[----:B------:R-:W-:-:S05]  /*33810*/  PRMT R91, RZ, 0x7610, R91 ;  /* 0x00007610ff5b7816 */ /* 0x000fca000000005b */
        /* <DEDUP_REMOVED lines=462> */
[----:B---3--:R-:W-:Y:S02]  /*35500*/  PRMT R4, RZ, 0x7610, R4 ;  /* 0x00007610ff047816 */ /* 0x008fe40000000004 */
[----:B------:R-:W-:Y:S02]  /*35510*/  PRMT R84, RZ, 0x7610, R84 ;  /* 0x00007610ff547816 */ /* 0x000fe40000000054 */
[----:B------:R-:W-:Y:S01]  /*35520*/  PRMT R85, RZ, 0x7610, R85 ;  /* 0x00007610ff557816 */ /* 0x000fe20000000055 */
[----:B------:R-:W-:Y:S04]  /*35530*/  STL [R1+0x37c0], R4 ;  /* 0x0037c00401007387 */ /* 0x000fe80000100800 */
        /* <DEDUP_REMOVED lines=38> */
[----:B----4-:R-:W-:Y:S02]  /*357a0*/  PRMT R6, RZ, 0x7610, R6 ;  /* 0x00007610ff067816 */ /* 0x010fe40000000006 */
[----:B------:R-:W-:Y:S02]  /*357b0*/  PRMT R52, RZ, 0x7610, R52 ;  /* 0x00007610ff347816 */ /* 0x000fe40000000034 */
[----:B------:R-:W-:Y:S01]  /*357c0*/  PRMT R53, RZ, 0x7610, R53 ;  /* 0x00007610ff357816 */ /* 0x000fe20000000035 */
[----:B------:R-:W-:Y:S04]  /*357d0*/  STL [R1+0x3760], R5 ;  /* 0x0037600501007387 */ /* 0x000fe80000100800 */
        /* <DEDUP_REMOVED lines=70> */
[----:B--2---:R-:W-:-:S05]  /*35c40*/  PRMT R93, RZ, 0x7610, R93 ;  /* 0x00007610ff5d7816 */ /* 0x004fca000000005d */
[----:B------:R-:W-:Y:S04]  /*35c50*/  STL.S16 [R1+0x18fc], R93 ;  /* 0x0018fc5d01007387 */ /* 0x000fe80000100600 */
[----:B------:R-:W-:Y:S04]  /*35c60*/  STL.S16 [R1+0x18f8], R92 ;  /* 0x0018f85c01007387 */ /* 0x000fe80000100600 */
[----:B------:R-:W-:Y:S04]  /*35c70*/  STL.S16 [R1+0x1dc8], R91 ;  /* 0x001dc85b01007387 */ /* 0x000fe80000100600 */
[----:B------:R-:W-:Y:S04]  /*35c80*/  STL.S16 [R1+0x1dc4], R85 ;  /* 0x001dc45501007387 */ /* 0x000fe80000100600 */
[----:B------:R-:W-:Y:S04]  /*35c90*/  STL.S16 [R1+0x1dc0], R84 ;  /* 0x001dc05401007387 */ /* 0x000fe80000100600 */
[----:B------:R-:W-:Y:S04]  /*35ca0*/  STL [R1+0x3720], R7 ;  /* 0x0037200701007387 */ /* 0x000fe80000100800 */
[----:B------:R-:W-:Y:S04]  /*35cb0*/  STL.S16 [R1+0x1dbc], R83 ;  /* 0x001dbc5301007387 */ /* 0x000fe80000100600 */
[----:B------:R0:W-:Y:S04]  /*35cc0*/  STL.64 [R1+0x36e0], R54 ;  /* 0x0036e03601007387 */ /* 0x0001e80000100a00 */
[----:B------:R-:W-:Y:S04]  /*35cd0*/  STL.S16 [R1+0x18e4], R82 ;  /* 0x0018e45201007387 */ /* 0x000fe80000100600 */
[----:B------:R-:W-:Y:S04]  /*35ce0*/  STL.S16 [R1+0x18e0], R81 ;  /* 0x0018e05101007387 */ /* 0x000fe80000100600 */
[----:B------:R-:W-:Y:S04]  /*35cf0*/  STL.S16 [R1+0x18dc], R80 ;  /* 0x0018dc5001007387 */ /* 0x000fe80000100600 */
[----:B------:R-:W-:Y:S04]  /*35d00*/  STL.S16 [R1+0x18d8], R79 ;  /* 0x0018d84f01007387 */ /* 0x000fe80000100600 */
[----:B------:R-:W-:Y:S04]  /*35d10*/  STL.S16 [R1+0x18d4], R78 ;  /* 0x0018d44e01007387 */ /* 0x000fe80000100600 */
[----:B------:R-:W-:Y:S04]  /*35d20*/  STL.S16 [R1+0x18d0], R77 ;  /* 0x0018d04d01007387 */ /* 0x000fe80000100600 */
[----:B------:R-:W-:Y:S04]  /*35d30*/  STL.S16 [R1+0x18cc], R76 ;  /* 0x0018cc4c01007387 */ /* 0x000fe80000100600 */
[----:B------:R-:W-:Y:S01]  /*35d40*/  STL.S16 [R1+0x18c8], R74 ;  /* 0x0018c84a01007387 */ /* 0x000fe20000100600 */
[----:B------:R-:W-:-:S02]  /*35d50*/  PRMT R12, RZ, 0x7610, R12 ;  /* 0x00007610ff0c7816 */ /* 0x000fc4000000000c */
[----:B------:R-:W-:Y:S02]  /*35d60*/  PRMT R13, RZ, 0x7610, R13 ;  /* 0x00007610ff0d7816 */ /* 0x000fe4000000000d */
[----:B------:R-:W-:Y:S02]  /*35d70*/  PRMT R60, RZ, 0x7610, R60 ;  /* 0x00007610ff3c7816 */ /* 0x000fe4000000003c */
[----:B0-----:R-:W-:Y:S02]  /*35d80*/  PRMT R55, RZ, 0x7610, R55 ;  /* 0x00007610ff377816 */ /* 0x001fe40000000037 */
[----:B------:R-:W-:Y:S02]  /*35d90*/  PRMT R54, RZ, 0x7610, R54 ;  /* 0x00007610ff367816 */ /* 0x000fe40000000036 */
[----:B------:R-:W-:Y:S02]  /*35da0*/  PRMT R61, RZ, 0x7610, R61 ;  /* 0x00007610ff3d7816 */ /* 0x000fe4000000003d */
[----:B------:R-:W-:-:S02]  /*35db0*/  PRMT R6, RZ, 0x7610, R6 ;  /* 0x00007610ff067816 */ /* 0x000fc40000000006 */
[----:B------:R-:W-:Y:S01]  /*35dc0*/  PRMT R5, RZ, 0x7610, R5 ;  /* 0x00007610ff057816 */ /* 0x000fe20000000005 */
[----:B------:R-:W-:Y:S04]  /*35dd0*/  STL.S16 [R1+0x1db8], R55 ;  /* 0x001db83701007387 */ /* 0x000fe80000100600 */
[----:B------:R-:W-:Y:S04]  /*35de0*/  STL.S16 [R1+0x1db4], R54 ;  /* 0x001db43601007387 */ /* 0x000fe80000100600 */
[----:B------:R-:W-:Y:S04]  /*35df0*/  STL.S16 [R1+0x1db0], R53 ;  /* 0x001db03501007387 */ /* 0x000fe80000100600 */
[----:B------:R-:W-:Y:S04]  /*35e00*/  STL.S16 [R1+0x1dac], R52 ;  /* 0x001dac3401007387 */ /* 0x000fe80000100600 */
[----:B------:R-:W-:Y:S04]  /*35e10*/  STL.64 [R1+0x36a0], R8 ;  /* 0x0036a00801007387 */ /* 0x000fe80000100a00 */
[----:B------:R-:W-:Y:S04]  /*35e20*/  STL.64 [R1+0x3698], R56 ;  /* 0x0036983801007387 */ /* 0x000fe80000100a00 */
[----:B------:R-:W-:Y:S04]  /*35e30*/  STL.S16 [R1+0x18b4], R51 ;  /* 0x0018b43301007387 */ /* 0x000fe80000100600 */
        /* <DEDUP_REMOVED lines=16> */
[----:B------:R0:W-:Y:S04]  /*35f40*/  STL.S16 [R1+0x1878], R36 ;  /* 0x0018782401007387 */ /* 0x0001e80000100600 */
[----:B------:R-:W-:Y:S04]  /*35f50*/  STL.S16 [R1+0x1874], R35 ;  /* 0x0018742301007387 */ /* 0x000fe80000100600 */
[----:B------:R1:W-:Y:S04]  /*35f60*/  STL.S16 [R1+0x1870], R34 ;  /* 0x0018702201007387 */ /* 0x0003e80000100600 */
[----:B------:R-:W-:Y:S04]  /*35f70*/  STL.S16 [R1+0x186c], R33 ;  /* 0x00186c2101007387 */ /* 0x000fe80000100600 */
[----:B------:R2:W-:Y:S04]  /*35f80*/  STL.S16 [R1+0x1868], R32 ;  /* 0x0018682001007387 */ /* 0x0005e80000100600 */
[----:B------:R-:W-:Y:S04]  /*35f90*/  STL.S16 [R1+0x1d98], R31 ;  /* 0x001d981f01007387 */ /* 0x000fe80000100600 */
[----:B------:R3:W-:Y:S04]  /*35fa0*/  STL.S16 [R1+0x1d94], R30 ;  /* 0x001d941e01007387 */ /* 0x0007e80000100600 */
[----:B------:R-:W-:Y:S01]  /*35fb0*/  STL.S16 [R1+0x1d90], R29 ;  /* 0x001d901d01007387 */ /* 0x000fe20000100600 */
[----:B------:R-:W-:-:S02]  /*35fc0*/  PRMT R0, RZ, 0x7610, R0 ;  /* 0x00007610ff007816 */ /* 0x000fc40000000000 */
[----:B------:R-:W-:Y:S01]  /*35fd0*/  PRMT R4, RZ, 0x7610, R4 ;  /* 0x00007610ff047816 */ /* 0x000fe20000000004 */
[----:B0-----:R-:W4:Y:S04]  /*35fe0*/  LDL.LU R36, [R1+0x6e0] ;  /* 0x0006e00001247983 */ /* 0x001f280000300800 */
[----:B------:R0:W-:Y:S04]  /*35ff0*/  STL.S16 [R1+0x1d8c], R28 ;  /* 0x001d8c1c01007387 */ /* 0x0001e80000100600 */
[----:B------:R-:W4:Y:S04]  /*36000*/  LDL.LU R37, [R1+0x23c4] ;  /* 0x0023c40001257983 */ /* 0x000f280000300800 */
[----:B-1----:R-:W4:Y:S04]  /*36010*/  LDL.LU R34, [R1+0x6e8] ;  /* 0x0006e80001227983 */ /* 0x002f280000300800 */
[----:B------:R-:W4:Y:S04]  /*36020*/  LDL.LU R35, [R1+0x23c8] ;  /* 0x0023c80001237983 */ /* 0x000f280000300800 */
[----:B--2---:R-:W2:Y:S04]  /*36030*/  LDL.LU R32, [R1+0x6f0] ;  /* 0x0006f00001207983 */ /* 0x004ea80000300800 */
[----:B------:R-:W2:Y:S04]  /*36040*/  LDL.LU R33, [R1+0x23cc] ;  /* 0x0023cc0001217983 */ /* 0x000ea80000300800 */
[----:B---3--:R-:W3:Y:S04]  /*36050*/  LDL.LU R30, [R1+0x6f8] ;  /* 0x0006f800011e7983 */ /* 0x008ee80000300800 */
[----:B------:R-:W3:Y:S04]  /*36060*/  LDL.LU R31, [R1+0x23d0] ;  /* 0x0023d000011f7983 */ /* 0x000ee80000300800 */
[----:B0-----:R-:W3:Y:S04]  /*36070*/  LDL.LU R28, [R1+0x700] ;  /* 0x00070000011c7983 */ /* 0x001ee80000300800 */
[----:B------:R-:W3:Y:S04]  /*36080*/  LDL.LU R29, [R1+0x23d4] ;  /* 0x0023d400011d7983 */ /* 0x000ee80000300800 */
[----:B------:R-:W3:Y:S04]  /*36090*/  LDL.LU R76, [R1+0x708] ;  /* 0x00070800014c7983 */ /* 0x000ee80000300800 */
[----:B------:R-:W3:Y:S01]  /*360a0*/  LDL.LU R77, [R1+0x23d8] ;  /* 0x0023d800014d7983 */ /* 0x000ee20000300800 */
[----:B------:R-:W-:-:S03]  /*360b0*/  IMAD.MOV.U32 R91, RZ, RZ, R75 ;  /* 0x000000ffff5b7224 */ /* 0x000fc600078e004b */
[----:B------:R-:W3:Y:S04]  /*360c0*/  LDL.LU R74, [R1+0x710] ;  /* 0x00071000014a7983 */ /* 0x000ee80000300800 */
[----:B------:R-:W3:Y:S04]  /*360d0*/  LDL.LU R75, [R1+0x23dc] ;  /* 0x0023dc00014b7983 */ /* 0x000ee80000300800 */
[----:B------:R0:W-:Y:S01]  /*360e0*/  STL [R1+0x3618], R12 ;  /* 0x0036180c01007387 */ /* 0x0001e20000100800 */
[----:B------:R-:W-:Y:S02]  /*360f0*/  PRMT R11, RZ, 0x7610, R11 ;  /* 0x00007610ff0b7816 */ /* 0x000fe4000000000b */
[----:B------:R-:W-:Y:S01]  /*36100*/  PRMT R10, RZ, 0x7610, R10 ;  /* 0x00007610ff0a7816 */ /* 0x000fe2000000000a */
[----:B------:R-:W-:Y:S01]  /*36110*/  STL [R1+0x3628], R13 ;  /* 0x0036280d01007387 */ /* 0x000fe20000100800 */
[----:B------:R-:W-:-:S03]  /*36120*/  PRMT R9, RZ, 0x7610, R9 ;  /* 0x00007610ff097816 */ /* 0x000fc60000000009 */
[----:B------:R-:W-:Y:S01]  /*36130*/  STL.64 [R1+0x3608], R60 ;  /* 0x0036083c01007387 */ /* 0x000fe20000100a00 */
[----:B------:R-:W-:Y:S02]  /*36140*/  PRMT R8, RZ, 0x7610, R8 ;  /* 0x00007610ff087816 */ /* 0x000fe40000000008 */
[----:B------:R-:W-:Y:S02]  /*36150*/  PRMT R90, RZ, 0x7610, R90 ;  /* 0x00007610ff5a7816 */ /* 0x000fe4000000005a */
[----:B------:R-:W-:Y:S02]  /*36160*/  PRMT R2, RZ, 0x7610, R2 ;  /* 0x00007610ff027816 */ /* 0x000fe40000000002 */
[----:B------:R-:W-:Y:S02]  /*36170*/  PRMT R3, RZ, 0x7610, R3 ;  /* 0x00007610ff037816 */ /* 0x000fe40000000003 */
[----:B0-----:R-:W-:Y:S02]  /*36180*/  PRMT R12, RZ, 0x7610, R12 ;  /* 0x00007610ff0c7816 */ /* 0x001fe4000000000c */
[----:B------:R-:W-:-:S02]  /*36190*/  PRMT R7, RZ, 0x7610, R7 ;  /* 0x00007610ff077816 */ /* 0x000fc40000000007 */
[----:B------:R-:W-:Y:S02]  /*361a0*/  PRMT R14, RZ, 0x7610, R14 ;  /* 0x00007610ff0e7816 */ /* 0x000fe4000000000e */
[----:B------:R-:W-:Y:S02]  /*361b0*/  PRMT R15, RZ, 0x7610, R15 ;  /* 0x00007610ff0f7816 */ /* 0x000fe4000000000f */
[----:B------:R-:W-:Y:S01]  /*361c0*/  PRMT R62, RZ, 0x7610, R62 ;  /* 0x00007610ff3e7816 */ /* 0x000fe2000000003e */
        /* <DEDUP_REMOVED lines=8> */
[----:B------:R-:W-:Y:S04]  /*36250*/  STL [R1+0x3568], R0 ;  /* 0x0035680001007387 */ /* 0x000fe80000100800 */
[----:B------:R-:W-:Y:S04]  /*36260*/  STL.S16 [R1+0x1d88], R4 ;  /* 0x001d880401007387 */ /* 0x000fe80000100600 */
[----:B------:R-:W-:Y:S04]  /*36270*/  STL [R1+0x3578], R90 ;  /* 0x0035785a01007387 */ /* 0x000fe80000100800 */
[----:B------:R-:W-:Y:S04]  /*36280*/  STL [R1+0x3588], R2 ;  /* 0x0035880201007387 */ /* 0x000fe80000100800 */
[----:B------:R4:W-:Y:S01]  /*36290*/  STL [R1+0x36e8], R3 ;  /* 0x0036e80301007387 */ /* 0x0009e20000100800 */
[----:B------:R-:W-:-:S03]  /*362a0*/  PRMT R63, RZ, 0x7610, R63 ;  /* 0x00007610ff3f7816 */ /* 0x000fc6000000003f */
[----:B------:R-:W-:Y:S01]  /*362b0*/  STL.64 [R1+0x3540], R14 ;  /* 0x0035400e01007387 */ /* 0x000fe20000100a00 */
[----:B------:R-:W0:Y:S03]  /*362c0*/  LDC R93, c[0x0][0x3a0] ;  /* 0x0000e800ff5d7b82 */ /* 0x000e260000000800 */
[----:B------:R-:W-:Y:S01]  /*362d0*/  STL.64 [R1+0x3528], R62 ;  /* 0x0035283e01007387 */ /* 0x000fe20000100a00 */
[----:B0-----:R-:W-:Y:S02]  /*362e0*/  IMAD R93, R91, -0x100, R93 ;  /* 0xffffff005b5d7824 */ /* 0x001fe400078e025d */
[----:B----4-:R-:W-:Y:S02]  /*362f0*/  IMAD.MOV.U32 R3, RZ, RZ, R36 ;  /* 0x000000ffff037224 */ /* 0x010fe400078e0024 */
[----:B------:R-:W-:Y:S02]  /*36300*/  IMAD.MOV.U32 R2, RZ, RZ, R37 ;  /* 0x000000ffff027224 */ /* 0x000fe400078e0025 */
[----:B------:R-:W-:-:S02]  /*36310*/  IMAD.MOV.U32 R7, RZ, RZ, R34 ;  /* 0x000000ffff077224 */ /* 0x000fc400078e0022 */
[----:B------:R-:W-:Y:S02]  /*36320*/  IMAD.MOV.U32 R6, RZ, RZ, R35 ;  /* 0x000000ffff067224 */ /* 0x000fe400078e0023 */
[----:B--2---:R-:W-:Y:S02]  /*36330*/  IMAD.MOV.U32 R5, RZ, RZ, R32 ;  /* 0x000000ffff057224 */ /* 0x004fe400078e0020 */
[----:B------:R-:W-:Y:S01]  /*36340*/  IMAD.MOV.U32 R4, RZ, RZ, R33 ;  /* 0x000000ffff047224 */ /* 0x000fe200078e0021 */
[----:B------:R3:W-:Y:S04]  /*36350*/  STL.64 [R1+0x6e0], R2 ;  /* 0x0006e00201007387 */ /* 0x0007e80000100a00 */
[----:B------:R0:W-:Y:S04]  /*36360*/  STL.64 [R1+0x6e8], R6 ;  /* 0x0006e80601007387 */ /* 0x0001e80000100a00 */
[----:B------:R1:W-:Y:S01]  /*36370*/  STL.64 [R1+0x6f0], R4 ;  /* 0x0006f00401007387 */ /* 0x0003e20000100a00 */
[----:B---3--:R-:W-:-:S02]  /*36380*/  IMAD.MOV.U32 R2, RZ, RZ, R31 ;  /* 0x000000ffff027224 */ /* 0x008fc400078e001f */
[----:B------:R-:W-:Y:S02]  /*36390*/  IMAD.MOV.U32 R3, RZ, RZ, R30 ;  /* 0x000000ffff037224 */ /* 0x000fe400078e001e */
[----:B0-----:R-:W-:Y:S02]  /*363a0*/  IMAD.MOV.U32 R6, RZ, RZ, R29 ;  /* 0x000000ffff067224 */ /* 0x001fe400078e001d */
[----:B------:R-:W-:Y:S02]  /*363b0*/  IMAD.MOV.U32 R7, RZ, RZ, R28 ;  /* 0x000000ffff077224 */ /* 0x000fe400078e001c */
[----:B-1----:R-:W-:Y:S02]  /*363c0*/  IMAD.MOV.U32 R4, RZ, RZ, R77 ;  /* 0x000000ffff047224 */ /* 0x002fe400078e004d */
[----:B------:R-:W-:Y:S01]  /*363d0*/  IMAD.MOV.U32 R5, RZ, RZ, R76 ;  /* 0x000000ffff057224 */ /* 0x000fe200078e004c */
[----:B------:R0:W-:Y:S04]  /*363e0*/  STL.64 [R1+0x6f8], R2 ;  /* 0x0006f80201007387 */ /* 0x0001e80000100a00 */
[----:B------:R1:W-:Y:S04]  /*363f0*/  STL.64 [R1+0x700], R6 ;  /* 0x0007000601007387 */ /* 0x0003e80000100a00 */
[----:B------:R-:W2:Y:S04]  /*36400*/  LDL.LU R13, [R1+0x718] ;  /* 0x00071800010d7983 */ /* 0x000ea80000300800 */
[----:B------:R3:W-:Y:S04]  /*36410*/  STL.64 [R1+0x708], R4 ;  /* 0x0007080401007387 */ /* 0x0007e80000100a00 */
[----:B------:R-:W4:Y:S01]  /*36420*/  LDL.LU R12, [R1+0x23e0] ;  /* 0x0023e000010c7983 */ /* 0x000f220000300800 */
[----:B0-----:R-:W-:-:S02]  /*36430*/  IMAD.MOV.U32 R2, RZ, RZ, R75 ;  /* 0x000000ffff027224 */ /* 0x001fc400078e004b */
[----:B------:R-:W-:-:S05]  /*36440*/  IMAD.MOV.U32 R3, RZ, RZ, R74 ;  /* 0x000000ffff037224 */ /* 0x000fca00078e004a */
[----:B------:R2:W-:Y:S04]  /*36450*/  STL.64 [R1+0x710], R2 ;  /* 0x0007100201007387 */ /* 0x0005e80000100a00 */
        /* <DEDUP_REMOVED lines=10> */
[----:B-1----:R-:W4:Y:S04]  /*36500*/  LDL.LU R7, [R1+0x748] ;  /* 0x0007480001077983 */ /* 0x002f280000300800 */
[----:B------:R-:W4:Y:S04]  /*36510*/  LDL.LU R52, [R1+0x23f8] ;  /* 0x0023f80001347983 */ /* 0x000f280000300800 */
[----:B------:R-:W4:Y:S04]  /*36520*/  LDL.LU R53, [R1+0x750] ;  /* 0x0007500001357983 */ /* 0x000f280000300800 */
[----:B------:R-:W4:Y:S04]  /*36530*/  LDL.LU R6, [R1+0x23fc] ;  /* 0x0023fc0001067983 */ /* 0x000f280000300800 */
[----:B---3--:R-:W3:Y:S04]  /*36540*/  LDL.LU R5, [R1+0x758] ;  /* 0x0007580001057983 */ /* 0x008ee80000300800 */
        /* <DEDUP_REMOVED lines=39> */
[----:B--2---:R-:W-:-:S02]  /*367c0*/  IMAD.MOV.U32 R3, RZ, RZ, R13 ;  /* 0x000000ffff037224 */ /* 0x004fc400078e000d */
[----:B----4-:R-:W-:-:S05]  /*367d0*/  IMAD.MOV.U32 R2, RZ, RZ, R12 ;  /* 0x000000ffff027224 */ /* 0x010fca00078e000c */
[----:B------:R0:W-:Y:S01]  /*367e0*/  STL.64 [R1+0x718], R2 ;  /* 0x0007180201007387 */ /* 0x0001e20000100a00 */
[----:B------:R-:W-:Y:S01]  /*367f0*/  MOV R15, R58 ;  /* 0x0000003a000f7202 */ /* 0x000fe20000000f00 */
[----:B------:R-:W-:Y:S02]  /*36800*/  IMAD.MOV.U32 R14, RZ, RZ, R59 ;  /* 0x000000ffff0e7224 */ /* 0x000fe400078e003b */
[----:B------:R-:W-:Y:S02]  /*36810*/  IMAD.MOV.U32 R13, RZ, RZ, R10 ;  /* 0x000000ffff0d7224 */ /* 0x000fe400078e000a */
[----:B------:R-:W-:Y:S02]  /*36820*/  IMAD.MOV.U32 R12, RZ, RZ, R11 ;  /* 0x000000ffff0c7224 */ /* 0x000fe400078e000b */
[----:B0-----:R-:W-:Y:S02]  /*36830*/  IMAD.MOV.U32 R3, RZ, RZ, R56 ;  /* 0x000000ffff037224 */ /* 0x001fe400078e0038 */
[----:B------:R-:W-:Y:S01]  /*36840*/  IMAD.MOV.U32 R2, RZ, RZ, R57 ;  /* 0x000000ffff027224 */ /* 0x000fe200078e0039 */
[----:B------:R-:W-:Y:S01]  /*36850*/  STL.64 [R1+0x720], R14 ;  /* 0x0007200e01007387 */ /* 0x000fe20000100a00 */
[----:B------:R-:W-:-:S02]  /*36860*/  IMAD.MOV.U32 R10, RZ, RZ, R9 ;  /* 0x000000ffff0a7224 */ /* 0x000fc400078e0009 */
[----:B------:R-:W-:Y:S01]  /*36870*/  IMAD.MOV.U32 R11, RZ, RZ, R8 ;  /* 0x000000ffff0b7224 */ /* 0x000fe200078e0008 */
[----:B------:R-:W-:Y:S01]  /*36880*/  STL.64 [R1+0x728], R12 ;  /* 0x0007280c01007387 */ /* 0x000fe20000100a00 */
[----:B------:R-:W-:Y:S02]  /*36890*/  IMAD.MOV.U32 R8, RZ, RZ, R55 ;  /* 0x000000ffff087224 */ /* 0x000fe400078e0037 */
[----:B------:R-:W-:Y:S01]  /*368a0*/  IMAD.MOV.U32 R9, RZ, RZ, R54 ;  /* 0x000000ffff097224 */ /* 0x000fe200078e0036 */
[----:B------:R0:W-:Y:S04]  /*368b0*/  STL.64 [R1+0x730], R2 ;  /* 0x0007300201007387 */ /* 0x0001e80000100a00 */
[----:B------:R-:W-:Y:S04]  /*368c0*/  STL.64 [R1+0x738], R10 ;  /* 0x0007380a01007387 */ /* 0x000fe80000100a00 */
[----:B------:R3:W-:Y:S01]  /*368d0*/  STL.64 [R1+0x740], R8 ;  /* 0x0007400801007387 */ /* 0x0007e20000100a00 */
[----:B0-----:R-:W-:-:S02]  /*368e0*/  IMAD.MOV.U32 R2, RZ, RZ, R52 ;  /* 0x000000ffff027224 */ /* 0x001fc400078e0034 */
[----:B------:R-:W-:Y:S02]  /*368f0*/  IMAD.MOV.U32 R3, RZ, RZ, R7 ;  /* 0x000000ffff037224 */ /* 0x000fe400078e0007 */
[----:B------:R-:W-:Y:S02]  /*36900*/  IMAD.MOV.U32 R7, RZ, RZ, R53 ;  /* 0x000000ffff077224 */ /* 0x000fe400078e0035 */
[----:B---3--:R-:W-:Y:S02]  /*36910*/  IMAD.MOV.U32 R8, RZ, RZ, R84 ;  /* 0x000000ffff087224 */ /* 0x008fe400078e0054 */
[----:B------:R-:W-:Y:S01]  /*36920*/  IMAD.MOV.U32 R9, RZ, RZ, R5 ;  /* 0x000000ffff097224 */ /* 0x000fe200078e0005 */
[----:B------:R0:W-:Y:S04]  /*36930*/  STL.64 [R1+0x748], R2 ;  /* 0x0007480201007387 */ /* 0x0001e80000100a00 */
[----:B------:R1:W-:Y:S01]  /*36940*/  STL.64 [R1+0x750], R6 ;  /* 0x0007500601007387 */ /* 0x0003e20000100a00 */
[----:B------:R-:W-:-:S03]  /*36950*/  IMAD.MOV.U32 R5, RZ, RZ, R80 ;  /* 0x000000ffff057224 */ /* 0x000fc600078e0050 */
[----:B------:R-:W-:Y:S01]  /*36960*/  STL.64 [R1+0x758], R8 ;  /* 0x0007580801007387 */ /* 0x000fe20000100a00 */
[----:B0-----:R-:W-:Y:S02]  /*36970*/  IMAD.MOV.U32 R2, RZ, RZ, R4 ;  /* 0x000000ffff027224 */ /* 0x001fe400078e0004 */
[----:B------:R-:W-:Y:S02]  /*36980*/  IMAD.MOV.U32 R3, RZ, RZ, R85 ;  /* 0x000000ffff037224 */ /* 0x000fe400078e0055 */
[----:B-1----:R-:W-:Y:S02]  /*36990*/  IMAD.MOV.U32 R6, RZ, RZ, R83 ;  /* 0x000000ffff067224 */ /* 0x002fe400078e0053 */
[----:B------:R-:W-:Y:S02]  /*369a0*/  IMAD.MOV.U32 R7, RZ, RZ, R82 ;  /* 0x000000ffff077224 */ /* 0x000fe400078e0052 */
[----:B------:R-:W-:Y:S01]  /*369b0*/  IMAD.MOV.U32 R4, RZ, RZ, R81 ;  /* 0x000000ffff047224 */ /* 0x000fe200078e0051 */
[----:B------:R0:W-:Y:S04]  /*369c0*/  STL.64 [R1+0x760], R2 ;  /* 0x0007600201007387 */ /* 0x0001e80000100a00 */
[----:B------:R1:W-:Y:S04]  /*369d0*/  STL.64 [R1+0x768], R6 ;  /* 0x0007680601007387 */ /* 0x0003e80000100a00 */
[----:B------:R2:W-:Y:S01]  /*369e0*/  STL.64 [R1+0x770], R4 ;  /* 0x0007700401007387 */ /* 0x0005e20000100a00 */
[----:B0-----:R-:W-:-:S02]  /*369f0*/  IMAD.MOV.U32 R2, RZ, RZ, R79 ;  /* 0x000000ffff027224 */ /* 0x001fc400078e004f */
[----:B------:R-:W-:Y:S02]  /*36a00*/  IMAD.MOV.U32 R3, RZ, RZ, R78 ;  /* 0x000000ffff037224 */ /* 0x000fe400078e004e */
[----:B-1----:R-:W-:Y:S02]  /*36a10*/  IMAD.MOV.U32 R6, RZ, RZ, R51 ;  /* 0x000000ffff067224 */ /* 0x002fe400078e0033 */
[----:B------:R-:W-:Y:S02]  /*36a20*/  IMAD.MOV.U32 R7, RZ, RZ, R50 ;  /* 0x000000ffff077224 */ /* 0x000fe400078e0032 */
[----:B--2---:R-:W-:Y:S02]  /*36a30*/  IMAD.MOV.U32 R4, RZ, RZ, R49 ;  /* 0x000000ffff047224 */ /* 0x004fe400078e0031 */
[----:B------:R-:W-:Y:S01]  /*36a40*/  IMAD.MOV.U32 R5, RZ, RZ, R48 ;  /* 0x000000ffff057224 */ /* 0x000fe200078e0030 */
[----:B------:R0:W-:Y:S04]  /*36a50*/  STL.64 [R1+0x778], R2 ;  /* 0x0007780201007387 */ /* 0x0001e80000100a00 */
[----:B------:R1:W-:Y:S04]  /*36a60*/  STL.64 [R1+0x780], R6 ;  /* 0x0007800601007387 */ /* 0x0003e80000100a00 */
[----:B------:R2:W-:Y:S01]  /*36a70*/  STL.64 [R1+0x790], R4 ;  /* 0x0007900401007387 */ /* 0x0005e20000100a00 */
[----:B0-----:R-:W-:Y:S01]  /*36a80*/  IMAD.MOV.U32 R2, RZ, RZ, R47 ;  /* 0x000000ffff027224 */ /* 0x001fe200078e002f */
[----:B------:R-:W-:Y:S01]  /*36a90*/  MOV R3, R46 ;  /* 0x0000002e00037202 */ /* 0x000fe20000000f00 */
[----:B-1----:R-:W-:-:S02]  /*36aa0*/  IMAD.MOV.U32 R6, RZ, RZ, R45 ;  /* 0x000000ffff067224 */ /* 0x002fc400078e002d */
[----:B------:R-:W-:Y:S02]  /*36ab0*/  IMAD.MOV.U32 R7, RZ, RZ, R44 ;  /* 0x000000ffff077224 */ /* 0x000fe400078e002c */
[----:B--2---:R-:W-:Y:S02]  /*36ac0*/  IMAD.MOV.U32 R4, RZ, RZ, R43 ;  /* 0x000000ffff047224 */ /* 0x004fe400078e002b */
        /* <DEDUP_REMOVED lines=12> */
[----:B------:R-:W-:Y:S04]  /*36b90*/  STL.64 [R1+0x7b8], R70 ;  /* 0x0007b84601007387 */ /* 0x000fe80000100a00 */
[----:B------:R2:W-:Y:S04]  /*36ba0*/  STL.64 [R1+0x7c8], R4 ;  /* 0x0007c80401007387 */ /* 0x0005e80000100a00 */
[----:B------:R-:W-:Y:S01]  /*36bb0*/  STL.64 [R1+0x3350], R70 ;  /* 0x0033504601007387 */ /* 0x000fe20000100a00 */
        /* <DEDUP_REMOVED lines=16> */
[----:B------:R1:W-:Y:S01]  /*36cc0*/  STL.64 [R1+0x7f8], R6 ;  /* 0x0007f80601007387 */ /* 0x0003e20000100a00 */
[----:B0-----:R-:W-:-:S02]  /*36cd0*/  IMAD.MOV.U32 R2, RZ, RZ, R75 ;  /* 0x000000ffff027224 */ /* 0x001fc400078e004b */
[----:B------:R-:W-:Y:S01]  /*36ce0*/  IMAD.MOV.U32 R3, RZ, RZ, R74 ;  /* 0x000000ffff037224 */ /* 0x000fe200078e004a */
[----:B-1----:R-:W2:Y:S04]  /*36cf0*/  LDL.LU R7, [R1+0x810] ;  /* 0x0008100001077983 */ /* 0x002ea80000300800 */
[----:B------:R0:W-:Y:S04]  /*36d00*/  STL.64 [R1+0x800], R4 ;  /* 0x0008000401007387 */ /* 0x0001e80000100a00 */
[----:B------:R-:W3:Y:S04]  /*36d10*/  LDL.LU R52, [R1+0x23a4] ;  /* 0x0023a40001347983 */ /* 0x000ee80000300800 */
[----:B------:R1:W-:Y:S04]  /*36d20*/  STL.64 [R1+0x808], R2 ;  /* 0x0008080201007387 */ /* 0x0003e80000100a00 */
[----:B------:R-:W4:Y:S04]  /*36d30*/  LDL.LU R53, [R1+0x820] ;  /* 0x0008200001357983 */ /* 0x000f280000300800 */
[----:B------:R-:W4:Y:S04]  /*36d40*/  LDL.LU R6, [R1+0x2374] ;  /* 0x0023740001067983 */ /* 0x000f280000300800 */
[----:B0-----:R-:W1:Y:S04]  /*36d50*/  LDL.LU R5, [R1+0x828] ;  /* 0x0008280001057983 */ /* 0x001e680000300800 */
        /* <DEDUP_REMOVED lines=39> */
[----:B--2---:R-:W-:-:S02]  /*36fd0*/  IMAD.MOV.U32 R9, RZ, RZ, R7 ;  /* 0x000000ffff097224 */ /* 0x004fc400078e0007 */
[----:B---3--:R-:W-:Y:S01]  /*36fe0*/  IMAD.MOV.U32 R8, RZ, RZ, R52 ;  /* 0x000000ffff087224 */ /* 0x008fe200078e0034 */
[----:B----4-:R-:W-:-:S04]  /*36ff0*/  MOV R7, R53 ;  /* 0x0000003500077202 */ /* 0x010fc80000000f00 */
[----:B------:R-:W-:Y:S04]  /*37000*/  STL.64 [R1+0x810], R8 ;  /* 0x0008100801007387 */ /* 0x000fe80000100a00 */
[----:B------:R0:W-:Y:S01]  /*37010*/  STL.64 [R1+0x820], R6 ;  /* 0x0008200601007387 */ /* 0x0001e20000100a00 */
[----:B-1----:R-:W-:Y:S02]  /*37020*/  IMAD.MOV.U32 R3, RZ, RZ, R5 ;  /* 0x000000ffff037224 */ /* 0x002fe400078e0005 */
[----:B------:R-:W-:Y:S02]  /*37030*/  IMAD.MOV.U32 R2, RZ, RZ, R84 ;  /* 0x000000ffff027224 */ /* 0x000fe400078e0054 */
[----:B------:R-:W-:Y:S02]  /*37040*/  IMAD.MOV.U32 R5, RZ, RZ, R82 ;  /* 0x000000ffff057224 */ /* 0x000fe400078e0052 */
[----:B0-----:R-:W-:-:S02]  /*37050*/  IMAD.MOV.U32 R6, RZ, RZ, R4 ;  /* 0x000000ffff067224 */ /* 0x001fc400078e0004 */
[----:B------:R-:W-:Y:S02]  /*37060*/  IMAD.MOV.U32 R7, RZ, RZ, R85 ;  /* 0x000000ffff077224 */ /* 0x000fe400078e0055 */
[----:B------:R-:W-:Y:S01]  /*37070*/  IMAD.MOV.U32 R4, RZ, RZ, R83 ;  /* 0x000000ffff047224 */ /* 0x000fe200078e0053 */
[----:B------:R0:W-:Y:S04]  /*37080*/  STL.64 [R1+0x828], R2 ;  /* 0x0008280201007387 */ /* 0x0001e80000100a00 */
[----:B------:R-:W-:Y:S01]  /*37090*/  STL.64 [R1+0x838], R6 ;  /* 0x0008380601007387 */ /* 0x000fe20000100a00 */
[----:B------:R-:W-:Y:S02]  /*370a0*/  IMAD.MOV.U32 R70, RZ, RZ, R79 ;  /* 0x000000ffff467224 */ /* 0x000fe400078e004f */
[----:B0-----:R-:W-:-:S02]  /*370b0*/  IMAD.MOV.U32 R3, RZ, RZ, R76 ;  /* 0x000000ffff037224 */ /* 0x001fc400078e004c */
[----:B------:R-:W-:Y:S01]  /*370c0*/  IMAD.MOV.U32 R2, RZ, RZ, R77 ;  /* 0x000000ffff027224 */ /* 0x000fe200078e004d */
[----:B------:R-:W2:Y:S04]  /*370d0*/  LDL.LU R76, [R1+0x940] ;  /* 0x00094000014c7983 */ /* 0x000ea80000300800 */
[----:B------:R0:W-:Y:S04]  /*370e0*/  STL.64 [R1+0x840], R4 ;  /* 0x0008400401007387 */ /* 0x0001e80000100a00 */
[----:B------:R-:W3:Y:S04]  /*370f0*/  LDL.LU R77, [R1+0x227c] ;  /* 0x00227c00014d7983 */ /* 0x000ee80000300800 */
[----:B------:R1:W-:Y:S01]  /*37100*/  STL.64 [R1+0x848], R2 ;  /* 0x0008480201007387 */ /* 0x0003e20000100a00 */
[----:B------:R-:W-:-:S03]  /*37110*/  IMAD.MOV.U32 R71, RZ, RZ, R78 ;  /* 0x000000ffff477224 */ /* 0x000fc600078e004e */
[----:B------:R-:W-:Y:S04]  /*37120*/  STL.64 [R1+0x830], R68 ;  /* 0x0008304401007387 */ /* 0x000fe80000100a00 */
[----:B------:R4:W-:Y:S01]  /*37130*/  STL.64 [R1+0x3358], R68 ;  /* 0x0033584401007387 */ /* 0x0009e20000100a00 */
[----:B0-----:R-:W-:Y:S02]  /*37140*/  IMAD.MOV.U32 R4, RZ, RZ, R49 ;  /* 0x000000ffff047224 */ /* 0x001fe400078e0031 */
[----:B-1----:R-:W-:Y:S02]  /*37150*/  IMAD.MOV.U32 R2, RZ, RZ, R81 ;  /* 0x000000ffff027224 */ /* 0x002fe400078e0051 */
[----:B------:R-:W-:Y:S02]  /*37160*/  IMAD.MOV.U32 R3, RZ, RZ, R80 ;  /* 0x000000ffff037224 */ /* 0x000fe400078e0050 */
[----:B------:R-:W-:-:S02]  /*37170*/  IMAD.MOV.U32 R5, RZ, RZ, R48 ;  /* 0x000000ffff057224 */ /* 0x000fc400078e0030 */
[----:B----4-:R-:W-:Y:S02]  /*37180*/  IMAD.MOV.U32 R68, RZ, RZ, R51 ;  /* 0x000000ffff447224 */ /* 0x010fe400078e0033 */
[----:B------:R-:W-:Y:S01]  /*37190*/  IMAD.MOV.U32 R69, RZ, RZ, R50 ;  /* 0x000000ffff457224 */ /* 0x000fe200078e0032 */
[----:B------:R0:W-:Y:S04]  /*371a0*/  STL.64 [R1+0x890], R2 ;  /* 0x0008900201007387 */ /* 0x0001e80000100a00 */
[----:B------:R-:W-:Y:S04]  /*371b0*/  STL.64 [R1+0x8b0], R70 ;  /* 0x0008b04601007387 */ /* 0x000fe80000100a00 */
[----:B------:R1:W-:Y:S04]  /*371c0*/  STL.64 [R1+0x8c0], R4 ;  /* 0x0008c00401007387 */ /* 0x0003e80000100a00 */
[----:B------:R-:W-:Y:S01]  /*371d0*/  STL.64 [R1+0x3370], R70 ;  /* 0x0033704601007387 */ /* 0x000fe20000100a00 */
[----:B------:R-:W-:-:S02]  /*371e0*/  IMAD.MOV.U32 R6, RZ, RZ, R41 ;  /* 0x000000ffff067224 */ /* 0x000fc400078e0029 */
[----:B------:R-:W-:Y:S02]  /*371f0*/  IMAD.MOV.U32 R7, RZ, RZ, R40 ;  /* 0x000000ffff077224 */ /* 0x000fe400078e0028 */
[----:B0-----:R-:W-:Y:S02]  /*37200*/  IMAD.MOV.U32 R2, RZ, RZ, R47 ;  /* 0x000000ffff027224 */ /* 0x001fe400078e002f */
[----:B------:R-:W-:Y:S02]  /*37210*/  IMAD.MOV.U32 R3, RZ, RZ, R46 ;  /* 0x000000ffff037224 */ /* 0x000fe400078e002e */
[----:B-1----:R-:W-:Y:S02]  /*37220*/  IMAD.MOV.U32 R4, RZ, RZ, R45 ;  /* 0x000000ffff047224 */ /* 0x002fe400078e002d */
[----:B------:R-:W-:Y:S01]  /*37230*/  IMAD.MOV.U32 R5, RZ, RZ, R44 ;  /* 0x000000ffff057224 */ /* 0x000fe200078e002c */
[----:B------:R0:W-:Y:S04]  /*37240*/  STL.64 [R1+0x8c8], R2 ;  /* 0x0008c80201007387 */ /* 0x0001e80000100a00 */
[----:B------:R-:W-:Y:S04]  /*37250*/  STL.64 [R1+0x8b8], R68 ;  /* 0x0008b84401007387 */ /* 0x000fe80000100a00 */
[----:B------:R-:W-:Y:S04]  /*37260*/  STL.64 [R1+0x3380], R68 ;  /* 0x0033804401007387 */ /* 0x000fe80000100a00 */
[----:B------:R1:W-:Y:S01]  /*37270*/  STL.64 [R1+0x8d0], R4 ;  /* 0x0008d00401007387 */ /* 0x0003e20000100a00 */
[----:B0-----:R-:W-:-:S02]  /*37280*/  IMAD.MOV.U32 R2, RZ, RZ, R43 ;  /* 0x000000ffff027224 */ /* 0x001fc400078e002b */
[----:B------:R-:W-:Y:S02]  /*37290*/  IMAD.MOV.U32 R3, RZ, RZ, R42 ;  /* 0x000000ffff037224 */ /* 0x000fe400078e002a */
[----:B-1----:R-:W-:Y:S02]  /*372a0*/  IMAD.MOV.U32 R4, RZ, RZ, R38 ;  /* 0x000000ffff047224 */ /* 0x002fe400078e0026 */
[----:B------:R-:W-:Y:S01]  /*372b0*/  IMAD.MOV.U32 R5, RZ, RZ, R92 ;  /* 0x000000ffff057224 */ /* 0x000fe200078e005c */
[----:B------:R0:W-:Y:S04]  /*372c0*/  STL.64 [R1+0x8d8], R2 ;  /* 0x0008d80201007387 */ /* 0x0001e80000100a00 */
[----:B------:R1:W-:Y:S04]  /*372d0*/  STL.64 [R1+0x8e0], R6 ;  /* 0x0008e00601007387 */ /* 0x0003e80000100a00 */
[----:B------:R4:W-:Y:S01]  /*372e0*/  STL.64 [R1+0x8e8], R4 ;  /* 0x0008e80401007387 */ /* 0x0009e20000100a00 */
[----:B0-----:R-:W-:Y:S01]  /*372f0*/  MOV R2, R91 ;  /* 0x0000005b00027202 */ /* 0x001fe20000000f00 */
[----:B------:R-:W-:-:S02]  /*37300*/  IMAD.MOV.U32 R3, RZ, RZ, R39 ;  /* 0x000000ffff037224 */ /* 0x000fc400078e0027 */
[----:B-1----:R-:W-:Y:S02]  /*37310*/  IMAD.MOV.U32 R6, RZ, RZ, R37 ;  /* 0x000000ffff067224 */ /* 0x002fe400078e0025 */
[----:B------:R-:W-:Y:S02]  /*37320*/  IMAD.MOV.U32 R7, RZ, RZ, R36 ;  /* 0x000000ffff077224 */ /* 0x000fe400078e0024 */
[----:B----4-:R-:W-:Y:S02]  /*37330*/  IMAD.MOV.U32 R4, RZ, RZ, R35 ;  /* 0x000000ffff047224 */ /* 0x010fe400078e0023 */
        /* <DEDUP_REMOVED lines=8> */
[----:B----4-:R-:W-:Y:S02]  /*373c0*/  IMAD.MOV.U32 R4, RZ, RZ, R29 ;  /* 0x000000ffff047224 */ /* 0x010fe400078e001d */
[----:B------:R-:W-:Y:S01]  /*373d0*/  IMAD.MOV.U32 R5, RZ, RZ, R28 ;  /* 0x000000ffff057224 */ /* 0x000fe200078e001c */
[----:B------:R0:W-:Y:S04]  /*373e0*/  STL.64 [R1+0x910], R2 ;  /* 0x0009100201007387 */ /* 0x0001e80000100a00 */
[----:B------:R-:W-:Y:S01]  /*373f0*/  STL.64 [R1+0x918], R6 ;  /* 0x0009180601007387 */ /* 0x000fe20000100a00 */
[----:B0-----:R-:W-:-:S02]  /*37400*/  IMAD.MOV.U32 R3, RZ, RZ, R74 ;  /* 0x000000ffff037224 */ /* 0x001fc400078e004a */
[----:B------:R-:W-:Y:S01]  /*37410*/  IMAD.MOV.U32 R2, RZ, RZ, R75 ;  /* 0x000000ffff027224 */ /* 0x000fe200078e004b */
[----:B------:R-:W4:Y:S04]  /*37420*/  LDL.LU R74, [R1+0x950] ;  /* 0x00095000014a7983 */ /* 0x000f280000300800 */
[----:B------:R-:W-:Y:S04]  /*37430*/  STL.64 [R1+0x920], R4 ;  /* 0x0009200401007387 */ /* 0x000fe80000100a00 */
[----:B------:R-:W4:Y:S04]  /*37440*/  LDL.LU R75, [R1+0x2284] ;  /* 0x00228400014b7983 */ /* 0x000f280000300800 */
[----:B------:R0:W-:Y:S04]  /*37450*/  STL.64 [R1+0x928], R2 ;  /* 0x0009280201007387 */ /* 0x0001e80000100a00 */
[----:B------:R-:W4:Y:S04]  /*37460*/  LDL.LU R40, [R1+0x958] ;  /* 0x0009580001287983 */ /* 0x000f280000300800 */
[----:B------:R-:W0:Y:S04]  /*37470*/  LDL.LU R41, [R1+0x2288] ;  /* 0x0022880001297983 */ /* 0x000e280000300800 */
[----:B------:R-:W4:Y:S04]  /*37480*/  LDL.LU R34, [R1+0x960] ;  /* 0x0009600001227983 */ /* 0x000f280000300800 */
[----:B------:R-:W4:Y:S04]  /*37490*/  LDL.LU R35, [R1+0x228c] ;  /* 0x00228c0001237983 */ /* 0x000f280000300800 */
[----:B------:R-:W4:Y:S04]  /*374a0*/  LDL.LU R30, [R1+0x970] ;  /* 0x00097000011e7983 */ /* 0x000f280000300800 */
[----:B------:R-:W4:Y:S01]  /*374b0*/  LDL.LU R31, [R1+0x2294] ;  /* 0x00229400011f7983 */ /* 0x000f220000300800 */
[----:B--2---:R-:W-:-:S02]  /*374c0*/  IMAD.MOV.U32 R71, RZ, RZ, R76 ;  /* 0x000000ffff477224 */ /* 0x004fc400078e004c */
[----:B---3--:R-:W-:Y:S01]  /*374d0*/  IMAD.MOV.U32 R70, RZ, RZ, R77 ;  /* 0x000000ffff467224 */ /* 0x008fe200078e004d */
[----:B------:R-:W2:Y:S04]  /*374e0*/  LDL.LU R76, [R1+0x978] ;  /* 0x00097800014c7983 */ /* 0x000ea80000300800 */
        /* <DEDUP_REMOVED lines=11> */
[----:B------:R-:W-:Y:S04]  /*375a0*/  STL.64 [R1+0x930], R26 ;  /* 0x0009301a01007387 */ /* 0x000fe80000100a00 */
[----:B------:R1:W-:Y:S04]  /*375b0*/  STL.64 [R1+0x3388], R26 ;  /* 0x0033881a01007387 */ /* 0x0003e80000100a00 */
[----:B------:R-:W-:Y:S04]  /*375c0*/  STL.64 [R1+0x938], R24 ;  /* 0x0009381801007387 */ /* 0x000fe80000100a00 */
[----:B------:R0:W-:Y:S04]  /*375d0*/  STL.64 [R1+0x3398], R24 ;  /* 0x0033981801007387 */ /* 0x0001e80000100a00 */
[----:B------:R-:W-:Y:S04]  /*375e0*/  STL.64 [R1+0x940], R70 ;  /* 0x0009404601007387 */ /* 0x000fe80000100a00 */
[----:B------:R2:W-:Y:S04]  /*375f0*/  STL.64 [R1+0x33a0], R70 ;  /* 0x0033a04601007387 */ /* 0x0005e80000100a00 */
[----:B------:R-:W-:Y:S04]  /*37600*/  STL.64 [R1+0x948], R22 ;  /* 0x0009481601007387 */ /* 0x000fe80000100a00 */
[----:B------:R-:W-:Y:S01]  /*37610*/  STL.64 [R1+0x33a8], R22 ;  /* 0x0033a81601007387 */ /* 0x000fe20000100a00 */
[----:B----4-:R-:W-:-:S02]  /*37620*/  IMAD.MOV.U32 R69, RZ, RZ, R74 ;  /* 0x000000ffff457224 */ /* 0x010fc400078e004a */
[----:B------:R-:W-:Y:S01]  /*37630*/  IMAD.MOV.U32 R68, RZ, RZ, R75 ;  /* 0x000000ffff447224 */ /* 0x000fe200078e004b */
[----:B------:R-:W4:Y:S04]  /*37640*/  LDL.LU R74, [R1+0x9a8] ;  /* 0x0009a800014a7983 */ /* 0x000f280000300800 */
[----:B------:R-:W4:Y:S01]  /*37650*/  LDL.LU R75, [R1+0x22b0] ;  /* 0x0022b000014b7983 */ /* 0x000f220000300800 */
[----:B0-----:R-:W-:Y:S02]  /*37660*/  IMAD.MOV.U32 R2, RZ, RZ, R41 ;  /* 0x000000ffff027224 */ /* 0x001fe400078e0029 */
[----:B------:R-:W-:Y:S02]  /*37670*/  IMAD.MOV.U32 R3, RZ, RZ, R40 ;  /* 0x000000ffff037224 */ /* 0x000fe400078e0028 */
[----:B-1----:R-:W-:-:S02]  /*37680*/  IMAD.MOV.U32 R27, RZ, RZ, R34 ;  /* 0x000000ffff1b7224 */ /* 0x002fc400078e0022 */
[----:B------:R-:W-:Y:S01]  /*37690*/  IMAD.MOV.U32 R26, RZ, RZ, R35 ;  /* 0x000000ffff1a7224 */ /* 0x000fe200078e0023 */
[----:B------:R0:W-:Y:S04]  /*376a0*/  STL.64 [R1+0x958], R2 ;  /* 0x0009580201007387 */ /* 0x0001e80000100a00 */
[----:B------:R-:W-:Y:S04]  /*376b0*/  STL.64 [R1+0x950], R68 ;  /* 0x0009504401007387 */ /* 0x000fe80000100a00 */
[----:B------:R1:W-:Y:S04]  /*376c0*/  STL.64 [R1+0x33b0], R68 ;  /* 0x0033b04401007387 */ /* 0x0003e80000100a00 */
[----:B------:R-:W4:Y:S04]  /*376d0*/  LDL.LU R34, [R1+0x9b0] ;  /* 0x0009b00001227983 */ /* 0x000f280000300800 */
[----:B------:R-:W4:Y:S01]  /*376e0*/  LDL.LU R35, [R1+0x22b4] ;  /* 0x0022b40001237983 */ /* 0x000f220000300800 */
[----:B------:R-:W-:-:S02]  /*376f0*/  IMAD.MOV.U32 R25, RZ, RZ, R30 ;  /* 0x000000ffff197224 */ /* 0x000fc400078e001e */
[----:B------:R-:W-:Y:S01]  /*37700*/  IMAD.MOV.U32 R24, RZ, RZ, R31 ;  /* 0x000000ffff187224 */ /* 0x000fe200078e001f */
[----:B------:R-:W4:Y:S04]  /*37710*/  LDL.LU R30, [R1+0x9b8] ;  /* 0x0009b800011e7983 */ /* 0x000f280000300800 */
[----:B------:R-:W4:Y:S04]  /*37720*/  LDL.LU R31, [R1+0x22b8] ;  /* 0x0022b800011f7983 */ /* 0x000f280000300800 */
[----:B------:R-:W-:Y:S04]  /*37730*/  STL.64 [R1+0x960], R26 ;  /* 0x0009601a01007387 */ /* 0x000fe80000100a00 */
[----:B------:R0:W-:Y:S04]  /*37740*/  STL.64 [R1+0x33b8], R26 ;  /* 0x0033b81a01007387 */ /* 0x0001e80000100a00 */
[----:B------:R-:W-:Y:S04]  /*37750*/  STL.64 [R1+0x968], R20 ;  /* 0x0009681401007387 */ /* 0x000fe80000100a00 */
[----:B------:R0:W-:Y:S01]  /*37760*/  STL.64 [R1+0x33c0], R20 ;  /* 0x0033c01401007387 */ /* 0x0001e20000100a00 */
[----:B--2---:R-:W-:-:S02]  /*37770*/  IMAD.MOV.U32 R71, RZ, RZ, R76 ;  /* 0x000000ffff477224 */ /* 0x004fc400078e004c */
[----:B---3--:R-:W-:Y:S01]  /*37780*/  IMAD.MOV.U32 R70, RZ, RZ, R77 ;  /* 0x000000ffff467224 */ /* 0x008fe200078e004d */
[----:B------:R-:W2:Y:S04]  /*37790*/  LDL.LU R76, [R1+0x9c0] ;  /* 0x0009c000014c7983 */ /* 0x000ea80000300800 */
[----:B------:R-:W3:Y:S01]  /*377a0*/  LDL.LU R77, [R1+0x22bc] ;  /* 0x0022bc00014d7983 */ /* 0x000ee20000300800 */
[----:B0-----:R-:W-:Y:S02]  /*377b0*/  IMAD.MOV.U32 R2, RZ, RZ, R91 ;  /* 0x000000ffff027224 */ /* 0x001fe400078e005b */
[----:B------:R-:W-:Y:S01]  /*377c0*/  IMAD.MOV.U32 R3, RZ, RZ, R39 ;  /* 0x000000ffff037224 */ /* 0x000fe200078e0027 */
[----:B------:R-:W-:Y:S01]  /*377d0*/  STL.64 [R1+0x970], R24 ;  /* 0x0009701801007387 */ /* 0x000fe20000100a00 */
[----:B------:R-:W-:Y:S01]  /*377e0*/  IMAD.MOV.U32 R22, RZ, RZ, R38 ;  /* 0x000000ffff167224 */ /* 0x000fe200078e0026 */
[----:B------:R-:W-:-:S02]  /*377f0*/  MOV R23, R92 ;  /* 0x0000005c00177202 */ /* 0x000fc40000000f00 */
[----:B------:R4:W-:Y:S04]  /*37800*/  STL.64 [R1+0x33c8], R24 ;  /* 0x0033c81801007387 */ /* 0x0009e80000100a00 */
[----:B------:R-:W-:Y:S01]  /*37810*/  STL.64 [R1+0x978], R70 ;  /* 0x0009784601007387 */ /* 0x000fe20000100a00 */
[----:B-1----:R-:W-:Y:S02]  /*37820*/  IMAD.MOV.U32 R68, RZ, RZ, R37 ;  /* 0x000000ffff447224 */ /* 0x002fe400078e0025 */
[----:B------:R-:W-:Y:S01]  /*37830*/  IMAD.MOV.U32 R69, RZ, RZ, R36 ;  /* 0x000000ffff457224 */ /* 0x000fe200078e0024 */
[----:B------:R-:W-:Y:S04]  /*37840*/  STL.64 [R1+0x33d0], R70 ;  /* 0x0033d04601007387 */ /* 0x000fe80000100a00 */
[----:B------:R0:W-:Y:S04]  /*37850*/  STL.64 [R1+0x988], R2 ;  /* 0x0009880201007387 */ /* 0x0001e80000100a00 */
[----:B------:R-:W-:Y:S04]  /*37860*/  STL.64 [R1+0x980], R22 ;  /* 0x0009801601007387 */ /* 0x000fe80000100a00 */
[----:B------:R2:W-:Y:S04]  /*37870*/  STL.64 [R1+0x33d8], R22 ;  /* 0x0033d81601007387 */ /* 0x0005e80000100a00 */
[----:B------:R-:W-:Y:S01]  /*37880*/  STL.64 [R1+0x990], R68 ;  /* 0x0009904401007387 */ /* 0x000fe20000100a00 */
[----:B------:R-:W-:-:S03]  /*37890*/  IMAD.MOV.U32 R27, RZ, RZ, R32 ;  /* 0x000000ffff1b7224 */ /* 0x000fc600078e0020 */
[----:B------:R1:W-:Y:S01]  /*378a0*/  STL.64 [R1+0x33f8], R68 ;  /* 0x0033f84401007387 */ /* 0x0003e20000100a00 */
[----:B------:R-:W-:-:S03]  /*378b0*/  IMAD.MOV.U32 R26, RZ, RZ, R33 ;  /* 0x000000ffff1a7224 */ /* 0x000fc600078e0021 */
[----:B------:R-:W1:Y:S01]  /*378c0*/  LDL.LU R32, [R1+0x9d8] ;  /* 0x0009d80001207983 */ /* 0x000e620000300800 */
[----:B------:R-:W-:-:S03]  /*378d0*/  IMAD.MOV.U32 R21, RZ, RZ, R28 ;  /* 0x000000ffff157224 */ /* 0x000fc600078e001c */
[----:B------:R-:W3:Y:S01]  /*378e0*/  LDL.LU R33, [R1+0x22c8] ;  /* 0x0022c80001217983 */ /* 0x000ee20000300800 */
[----:B------:R-:W-:-:S03]  /*378f0*/  IMAD.MOV.U32 R20, RZ, RZ, R29 ;  /* 0x000000ffff147224 */ /* 0x000fc600078e001d */
[----:B------:R-:W3:Y:S04]  /*37900*/  LDL.LU R28, [R1+0x9e0] ;  /* 0x0009e000011c7983 */ /* 0x000ee80000300800 */
[----:B------:R-:W3:Y:S01]  /*37910*/  LDL.LU R29, [R1+0x22cc] ;  /* 0x0022cc00011d7983 */ /* 0x000ee20000300800 */
[----:B----4-:R-:W-:Y:S02]  /*37920*/  IMAD.MOV.U32 R25, RZ, RZ, R74 ;  /* 0x000000ffff197224 */ /* 0x010fe400078e004a */
[----:B------:R-:W-:Y:S01]  /*37930*/  IMAD.MOV.U32 R24, RZ, RZ, R75 ;  /* 0x000000ffff187224 */ /* 0x000fe200078e004b */
[----:B------:R-:W4:Y:S04]  /*37940*/  LDL.LU R74, [R1+0x9e8] ;  /* 0x0009e800014a7983 */ /* 0x000f280000300800 */
[----:B------:R-:W4:Y:S04]  /*37950*/  LDL.LU R75, [R1+0x22d0] ;  /* 0x0022d000014b7983 */ /* 0x000f280000300800 */
[----:B------:R-:W-:Y:S04]  /*37960*/  STL.64 [R1+0x998], R26 ;  /* 0x0009981a01007387 */ /* 0x000fe80000100a00 */
[----:B------:R0:W-:Y:S04]  /*37970*/  STL.64 [R1+0x3408], R26 ;  /* 0x0034081a01007387 */ /* 0x0001e80000100a00 */
[----:B------:R-:W-:Y:S04]  /*37980*/  STL.64 [R1+0x9a0], R20 ;  /* 0x0009a01401007387 */ /* 0x000fe80000100a00 */
[----:B------:R4:W-:Y:S04]  /*37990*/  STL.64 [R1+0x3410], R20 ;  /* 0x0034101401007387 */ /* 0x0009e80000100a00 */
[----:B------:R-:W-:Y:S01]  /*379a0*/  STL.64 [R1+0x9a8], R24 ;  /* 0x0009a81801007387 */ /* 0x000fe20000100a00 */
[----:B0-----:R-:W-:-:S02]  /*379b0*/  IMAD.MOV.U32 R3, RZ, RZ, R34 ;  /* 0x000000ffff037224 */ /* 0x001fc400078e0022 */
[----:B------:R-:W-:Y:S01]  /*379c0*/  IMAD.MOV.U32 R2, RZ, RZ, R35 ;  /* 0x000000ffff027224 */ /* 0x000fe200078e0023 */
[----:B------:R0:W-:Y:S04]  /*379d0*/  STL.64 [R1+0x3418], R24 ;  /* 0x0034181801007387 */ /* 0x0001e80000100a00 */
[----:B------:R-:W-:Y:S04]  /*379e0*/  STL.64 [R1+0x9b0], R2 ;  /* 0x0009b00201007387 */ /* 0x000fe80000100a00 */
[----:B------:R-:W0:Y:S04]  /*379f0*/  LDL.LU R92, [R1+0x9f0] ;  /* 0x0009f000015c7983 */ /* 0x000e280000300800 */
[----:B------:R-:W4:Y:S04]  /*37a00*/  LDL.LU R38, [R1+0x22d4] ;  /* 0x0022d40001267983 */ /* 0x000f280000300800 */
[----:B------:R-:W4:Y:S04]  /*37a10*/  LDL.LU R39, [R1+0x9f8] ;  /* 0x0009f80001277983 */ /* 0x000f280000300800 */
[----:B------:R-:W4:Y:S04]  /*37a20*/  LDL.LU R91, [R1+0x22d8] ;  /* 0x0022d800015b7983 */ /* 0x000f280000300800 */
[----:B------:R-:W4:Y:S01]  /*37a30*/  LDL.LU R36, [R1+0xa00] ;  /* 0x000a000001247983 */ /* 0x000f220000300800 */
[----:B------:R-:W-:-:S03]  /*37a40*/  IMAD.MOV.U32 R71, RZ, RZ, R30 ;  /* 0x000000ffff477224 */ /* 0x000fc600078e001e */
[----:B------:R-:W4:Y:S01]  /*37a50*/  LDL.LU R37, [R1+0x22dc] ;  /* 0x0022dc0001257983 */ /* 0x000f220000300800 */
[----:B------:R-:W-:-:S03]  /*37a60*/  IMAD.MOV.U32 R70, RZ, RZ, R31 ;  /* 0x000000ffff467224 */ /* 0x000fc600078e001f */
[----:B------:R-:W4:Y:S04]  /*37a70*/  LDL.LU R30, [R1+0xa08] ;  /* 0x000a0800011e7983 */ /* 0x000f280000300800 */
[----:B------:R-:W4:Y:S01]  /*37a80*/  LDL.LU R31, [R1+0x22e0] ;  /* 0x0022e000011f7983 */ /* 0x000f220000300800 */
[----:B--2---:R-:W-:Y:S02]  /*37a90*/  IMAD.MOV.U32 R23, RZ, RZ, R76 ;  /* 0x000000ffff177224 */ /* 0x004fe400078e004c */
[----:B---3--:R-:W-:Y:S01]  /*37aa0*/  IMAD.MOV.U32 R22, RZ, RZ, R77 ;  /* 0x000000ffff167224 */ /* 0x008fe200078e004d */
[----:B------:R-:W2:Y:S04]  /*37ab0*/  LDL.LU R76, [R1+0xa10] ;  /* 0x000a1000014c7983 */ /* 0x000ea80000300800 */
[----:B------:R-:W3:Y:S04]  /*37ac0*/  LDL.LU R77, [R1+0x22e4] ;  /* 0x0022e400014d7983 */ /* 0x000ee80000300800 */
[----:B------:R-:W-:Y:S04]  /*37ad0*/  STL.64 [R1+0x9b8], R70 ;  /* 0x0009b84601007387 */ /* 0x000fe80000100a00 */
[----:B------:R-:W-:Y:S04]  /*37ae0*/  STL.64 [R1+0x3420], R70 ;  /* 0x0034204601007387 */ /* 0x000fe80000100a00 */
[----:B------:R-:W-:Y:S04]  /*37af0*/  STL.64 [R1+0x9c0], R22 ;  /* 0x0009c01601007387 */ /* 0x000fe80000100a00 */
[----:B------:R-:W-:Y:S04]  /*37b00*/  STL.64 [R1+0x3430], R22 ;  /* 0x0034301601007387 */ /* 0x000fe80000100a00 */
[----:B------:R-:W-:Y:S04]  /*37b10*/  STL.64 [R1+0x9c8], R18 ;  /* 0x0009c81201007387 */ /* 0x000fe80000100a00 */
[----:B------:R0:W-:Y:S04]  /*37b20*/  STL.64 [R1+0x3438], R18 ;  /* 0x0034381201007387 */ /* 0x0001e80000100a00 */
[----:B------:R-:W-:Y:S04]  /*37b30*/  STL.64 [R1+0x9d0], R66 ;  /* 0x0009d04201007387 */ /* 0x000fe80000100a00 */
[----:B------:R2:W-:Y:S04]  /*37b40*/  STL.64 [R1+0x3440], R66 ;  /* 0x0034404201007387 */ /* 0x0005e80000100a00 */
[----:B------:R-:W3:Y:S04]  /*37b50*/  LDL.LU R34, [R1+0xa18] ;  /* 0x000a180001227983 */ /* 0x000ee80000300800 */
[----:B------:R-:W3:Y:S01]  /*37b60*/  LDL.LU R35, [R1+0x22e8] ;  /* 0x0022e80001237983 */ /* 0x000ee20000300800 */
[----:B-1----:R-:W-:-:S02]  /*37b70*/  IMAD.MOV.U32 R69, RZ, RZ, R32 ;  /* 0x000000ffff457224 */ /* 0x002fc400078e0020 */
[----:B------:R-:W-:Y:S01]  /*37b80*/  IMAD.MOV.U32 R68, RZ, RZ, R33 ;  /* 0x000000ffff447224 */ /* 0x000fe200078e0021 */
[----:B------:R-:W3:Y:S01]  /*37b90*/  LDL.LU R32, [R1+0xa20] ;  /* 0x000a200001207983 */ /* 0x000ee20000300800 */
        /* <DEDUP_REMOVED lines=10> */
[----:B------:R-:W-:Y:S04]  /*37c40*/  STL.64 [R1+0x3448], R68 ;  /* 0x0034484401007387 */ /* 0x000fe80000100a00 */
[----:B------:R-:W-:Y:S04]  /*37c50*/  STL.64 [R1+0x9e0], R26 ;  /* 0x0009e01a01007387 */ /* 0x000fe80000100a00 */
[----:B------:R-:W-:Y:S04]  /*37c60*/  STL.64 [R1+0x3450], R26 ;  /* 0x0034501a01007387 */ /* 0x000fe80000100a00 */
[----:B------:R-:W-:Y:S04]  /*37c70*/  STL.64 [R1+0x9e8], R20 ;  /* 0x0009e81401007387 */ /* 0x000fe80000100a00 */
[----:B------:R1:W-:Y:S01]  /*37c80*/  STL.64 [R1+0x3458], R20 ;  /* 0x0034581401007387 */ /* 0x0003e20000100a00 */
[----:B0-----:R-:W-:-:S02]  /*37c90*/  IMAD.MOV.U32 R25, RZ, RZ, R92 ;  /* 0x000000ffff197224 */ /* 0x001fc400078e005c */
[----:B------:R-:W-:-:S05]  /*37ca0*/  IMAD.MOV.U32 R24, RZ, RZ, R38 ;  /* 0x000000ffff187224 */ /* 0x000fca00078e0026 */
[----:B------:R-:W-:Y:S04]  /*37cb0*/  STL.64 [R1+0x9f0], R24 ;  /* 0x0009f01801007387 */ /* 0x000fe80000100a00 */
[----:B------:R4:W-:Y:S01]  /*37cc0*/  STL.64 [R1+0x3460], R24 ;  /* 0x0034601801007387 */ /* 0x0009e20000100a00 */
[----:B------:R-:W-:Y:S02]  /*37cd0*/  IMAD.MOV.U32 R19, RZ, RZ, R30 ;  /* 0x000000ffff137224 */ /* 0x000fe400078e001e */
[----:B------:R-:W-:Y:S01]  /*37ce0*/  IMAD.MOV.U32 R18, RZ, RZ, R31 ;  /* 0x000000ffff127224 */ /* 0x000fe200078e001f */
[----:B------:R-:W4:Y:S04]  /*37cf0*/  LDL.LU R30, [R1+0xa38] ;  /* 0x000a3800011e7983 */ /* 0x000f280000300800 */
[----:B------:R-:W4:Y:S01]  /*37d00*/  LDL.LU R31, [R1+0x22f8] ;  /* 0x0022f800011f7983 */ /* 0x000f220000300800 */
[----:B------:R-:W-:-:S02]  /*37d10*/  IMAD.MOV.U32 R70, RZ, RZ, R91 ;  /* 0x000000ffff467224 */ /* 0x000fc400078e005b */
[----:B------:R-:W-:Y:S01]  /*37d20*/  IMAD.MOV.U32 R71, RZ, RZ, R39 ;  /* 0x000000ffff477224 */ /* 0x000fe200078e0027 */
[----:B------:R-:W-:Y:S01]  /*37d30*/  MOV R22, R37 ;  /* 0x0000002500167202 */ /* 0x000fe20000000f00 */
[----:B------:R-:W-:Y:S02]  /*37d40*/  IMAD.MOV.U32 R23, RZ, RZ, R36 ;  /* 0x000000ffff177224 */ /* 0x000fe400078e0024 */
[----:B--2---:R-:W-:Y:S02]  /*37d50*/  IMAD.MOV.U32 R67, RZ, RZ, R76 ;  /* 0x000000ffff437224 */ /* 0x004fe400078e004c */
[----:B---3--:R-:W-:Y:S01]  /*37d60*/  IMAD.MOV.U32 R66, RZ, RZ, R77 ;  /* 0x000000ffff427224 */ /* 0x008fe200078e004d */
[----:B------:R-:W2:Y:S04]  /*37d70*/  LDL.LU R76, [R1+0xa48] ;  /* 0x000a4800014c7983 */ /* 0x000ea80000300800 */
        /* <DEDUP_REMOVED lines=8> */
[----:B------:R-:W-:Y:S04]  /*37e00*/  STL.64 [R1+0x34a8], R66 ;  /* 0x0034a84201007387 */ /* 0x000fe80000100a00 */
[----:B------:R-:W3:Y:S04]  /*37e10*/  LDL.LU R92, [R1+0xa50] ;  /* 0x000a5000015c7983 */ /* 0x000ee80000300800 */
[----:B------:R-:W3:Y:S04]  /*37e20*/  LDL.LU R38, [R1+0x2304] ;  /* 0x0023040001267983 */ /* 0x000ee80000300800 */
[----:B------:R-:W3:Y:S04]  /*37e30*/  LDL.LU R39, [R1+0xa58] ;  /* 0x000a580001277983 */ /* 0x000ee80000300800 */
[----:B------:R-:W3:Y:S04]  /*37e40*/  LDL.LU R91, [R1+0x2308] ;  /* 0x00230800015b7983 */ /* 0x000ee80000300800 */
[----:B------:R-:W3:Y:S04]  /*37e50*/  LDL.LU R36, [R1+0xa60] ;  /* 0x000a600001247983 */ /* 0x000ee80000300800 */
[----:B------:R-:W3:Y:S01]  /*37e60*/  LDL.LU R37, [R1+0x230c] ;  /* 0x00230c0001257983 */ /* 0x000ee20000300800 */
[----:B-1----:R-:W-:-:S02]  /*37e70*/  IMAD.MOV.U32 R21, RZ, RZ, R28 ;  /* 0x000000ffff157224 */ /* 0x002fc400078e001c */
[----:B------:R-:W-:Y:S01]  /*37e80*/  IMAD.MOV.U32 R20, RZ, RZ, R29 ;  /* 0x000000ffff147224 */ /* 0x000fe200078e001d */
[----:B------:R-:W3:Y:S04]  /*37e90*/  LDL.LU R28, [R1+0xa68] ;  /* 0x000a6800011c7983 */ /* 0x000ee80000300800 */
[----:B------:R-:W3:Y:S01]  /*37ea0*/  LDL.LU R29, [R1+0x2310] ;  /* 0x00231000011d7983 */ /* 0x000ee20000300800 */
[----:B----4-:R-:W-:Y:S02]  /*37eb0*/  IMAD.MOV.U32 R25, RZ, RZ, R74 ;  /* 0x000000ffff197224 */ /* 0x010fe400078e004a */
[----:B------:R-:W-:Y:S01]  /*37ec0*/  IMAD.MOV.U32 R24, RZ, RZ, R75 ;  /* 0x000000ffff187224 */ /* 0x000fe200078e004b */
[----:B------:R-:W4:Y:S04]  /*37ed0*/  LDL.LU R74, [R1+0xa70] ;  /* 0x000a7000014a7983 */ /* 0x000f280000300800 */
[----:B------:R-:W4:Y:S01]  /*37ee0*/  LDL.LU R75, [R1+0x2314] ;  /* 0x00231400014b7983 */ /* 0x000f220000300800 */
[----:B------:R-:W-:-:S02]  /*37ef0*/  IMAD.MOV.U32 R68, RZ, RZ, R35 ;  /* 0x000000ffff447224 */ /* 0x000fc400078e0023 */
[----:B------:R-:W-:Y:S02]  /*37f00*/  IMAD.MOV.U32 R69, RZ, RZ, R34 ;  /* 0x000000ffff457224 */ /* 0x000fe400078e0022 */
[----:B------:R-:W-:Y:S02]  /*37f10*/  IMAD.MOV.U32 R26, RZ, RZ, R33 ;  /* 0x000000ffff1a7224 */ /* 0x000fe400078e0021 */
[----:B------:R-:W-:Y:S01]  /*37f20*/  IMAD.MOV.U32 R27, RZ, RZ, R32 ;  /* 0x000000ffff1b7224 */ /* 0x000fe200078e0020 */
[----:B------:R-:W-:Y:S04]  /*37f30*/  STL.64 [R1+0xa18], R68 ;  /* 0x000a184401007387 */ /* 0x000fe80000100a00 */
[----:B------:R1:W-:Y:S04]  /*37f40*/  STL.64 [R1+0x34b0], R68 ;  /* 0x0034b04401007387 */ /* 0x0003e80000100a00 */
[----:B------:R-:W-:Y:S04]  /*37f50*/  STL.64 [R1+0xa20], R26 ;  /* 0x000a201a01007387 */ /* 0x000fe80000100a00 */
[----:B------:R0:W-:Y:S04]  /*37f60*/  STL.64 [R1+0x34b8], R26 ;  /* 0x0034b81a01007387 */ /* 0x0001e80000100a00 */
[----:B------:R-:W-:Y:S04]  /*37f70*/  STL.64 [R1+0xa28], R20 ;  /* 0x000a281401007387 */ /* 0x000fe80000100a00 */
[----:B------:R4:W-:Y:S04]  /*37f80*/  STL.64 [R1+0x34c8], R20 ;  /* 0x0034c81401007387 */ /* 0x0009e80000100a00 */
[----:B------:R-:W-:Y:S04]  /*37f90*/  STL.64 [R1+0xa30], R24 ;  /* 0x000a301801007387 */ /* 0x000fe80000100a00 */
[----:B------:R0:W-:Y:S04]  /*37fa0*/  STL.64 [R1+0x34d0], R24 ;  /* 0x0034d01801007387 */ /* 0x0001e80000100a00 */
[----:B------:R-:W4:Y:S04]  /*37fb0*/  LDL.LU R34, [R1+0xa78] ;  /* 0x000a780001227983 */ /* 0x000f280000300800 */
[----:B------:R-:W4:Y:S04]  /*37fc0*/  LDL.LU R35, [R1+0x2318] ;  /* 0x0023180001237983 */ /* 0x000f280000300800 */
[----:B------:R-:W4:Y:S04]  /*37fd0*/  LDL.LU R32, [R1+0xa80] ;  /* 0x000a800001207983 */ /* 0x000f280000300800 */
[----:B------:R-:W4:Y:S01]  /*37fe0*/  LDL.LU R33, [R1+0x231c] ;  /* 0x00231c0001217983 */ /* 0x000f220000300800 */
[----:B0-----:R-:W-:-:S03]  /*37ff0*/  IMAD.MOV.U32 R71, RZ, RZ, R30 ;  /* 0x000000ffff477224 */ /* 0x001fc600078e001e */
[----:B------:R-:W4:Y:S01]  /*38000*/  LDL.LU R30, [R1+0xa88] ;  /* 0x000a8800011e7983 */ /* 0x000f220000300800 */
[----:B------:R-:W-:-:S03]  /*38010*/  IMAD.MOV.U32 R70, RZ, RZ, R31 ;  /* 0x000000ffff467224 */ /* 0x000fc600078e001f */
[----:B------:R-:W4:Y:S01]  /*38020*/  LDL.LU R31, [R1+0x2320] ;  /* 0x00232000011f7983 */ /* 0x000f220000300800 */
[----:B--2---:R-:W-:Y:S02]  /*38030*/  IMAD.MOV.U32 R23, RZ, RZ, R76 ;  /* 0x000000ffff177224 */ /* 0x004fe400078e004c */
[----:B---3--:R-:W-:Y:S01]  /*38040*/  IMAD.MOV.U32 R22, RZ, RZ, R77 ;  /* 0x000000ffff167224 */ /* 0x008fe200078e004d */
[----:B------:R-:W2:Y:S04]  /*38050*/  LDL.LU R76, [R1+0xa90] ;  /* 0x000a9000014c7983 */ /* 0x000ea80000300800 */
[----:B------:R-:W3:Y:S04]  /*38060*/  LDL.LU R77, [R1+0x2324] ;  /* 0x00232400014d7983 */ /* 0x000ee80000300800 */
[----:B------:R-:W-:Y:S04]  /*38070*/  STL.64 [R1+0xa38], R70 ;  /* 0x000a384601007387 */ /* 0x000fe80000100a00 */
[----:B------:R0:W-:Y:S04]  /*38080*/  STL.64 [R1+0x34e0], R70 ;  /* 0x0034e04601007387 */ /* 0x0001e80000100a00 */
[----:B------:R-:W-:Y:S04]  /*38090*/  STL.64 [R1+0xa40], R64 ;  /* 0x000a404001007387 */ /* 0x000fe80000100a00 */
[----:B------:R0:W-:Y:S01]  /*380a0*/  STL.64 [R1+0x34f0], R64 ;  /* 0x0034f04001007387 */ /* 0x0001e20000100a00 */
[----:B------:R-:W-:-:S02]  /*380b0*/  IMAD.MOV.U32 R19, RZ, RZ, R92 ;  /* 0x000000ffff137224 */ /* 0x000fc400078e005c */
[----:B------:R-:W-:Y:S01]  /*380c0*/  IMAD.MOV.U32 R18, RZ, RZ, R38 ;  /* 0x000000ffff127224 */ /* 0x000fe200078e0026 */
[----:B------:R-:W-:Y:S04]  /*380d0*/  STL.64 [R1+0xa48], R22 ;  /* 0x000a481601007387 */ /* 0x000fe80000100a00 */
[----:B------:R2:W-:Y:S01]  /*380e0*/  STL.64 [R1+0x3500], R22 ;  /* 0x0035001601007387 */ /* 0x0005e20000100a00 */
[----:B-1----:R-:W-:-:S03]  /*380f0*/  IMAD.MOV.U32 R69, RZ, RZ, R36 ;  /* 0x000000ffff457224 */ /* 0x002fc600078e0024 */
[----:B------:R-:W-:Y:S04]  /*38100*/  STL.64 [R1+0xa50], R18 ;  /* 0x000a501201007387 */ /* 0x000fe80000100a00 */
[----:B------:R1:W-:Y:S01]  /*38110*/  STL.64 [R1+0x3510], R18 ;  /* 0x0035101201007387 */ /* 0x0003e20000100a00 */
[----:B------:R-:W-:-:S03]  /*38120*/  IMAD.MOV.U32 R68, RZ, RZ, R37 ;  /* 0x000000ffff447224 */ /* 0x000fc600078e0025 */
[----:B------:R-:W1:Y:S04]  /*38130*/  LDL.LU R36, [R1+0xa98] ;  /* 0x000a980001247983 */ /* 0x000e680000300800 */
[----:B------:R-:W3:Y:S01]  /*38140*/  LDL.LU R37, [R1+0x2328] ;  /* 0x0023280001257983 */ /* 0x000ee20000300800 */
[----:B------:R-:W-:Y:S02]  /*38150*/  IMAD.MOV.U32 R27, RZ, RZ, R28 ;  /* 0x000000ffff1b7224 */ /* 0x000fe400078e001c */
[----:B------:R-:W-:Y:S01]  /*38160*/  IMAD.MOV.U32 R26, RZ, RZ, R29 ;  /* 0x000000ffff1a7224 */ /* 0x000fe200078e001d */
[----:B------:R-:W3:Y:S04]  /*38170*/  LDL.LU R28, [R1+0xaa8] ;  /* 0x000aa800011c7983 */ /* 0x000ee80000300800 */
[----:B------:R-:W3:Y:S01]  /*38180*/  LDL.LU R29, [R1+0x2330] ;  /* 0x00233000011d7983 */ /* 0x000ee20000300800 */
[----:B----4-:R-:W-:Y:S01]  /*38190*/  MOV R21, R74 ;  /* 0x0000004a00157202 */ /* 0x010fe20000000f00 */
[----:B------:R-:W-:-:S02]  /*381a0*/  IMAD.MOV.U32 R20, RZ, RZ, R75 ;  /* 0x000000ffff147224 */ /* 0x000fc400078e004b */
[----:B------:R-:W4:Y:S04]  /*381b0*/  LDL.LU R74, [R1+0xab0] ;  /* 0x000ab000014a7983 */ /* 0x000f280000300800 */
[----:B------:R-:W4:Y:S01]  /*381c0*/  LDL.LU R75, [R1+0x2334] ;  /* 0x00233400014b7983 */ /* 0x000f220000300800 */
[----:B------:R-:W-:Y:S02]  /*381d0*/  IMAD.MOV.U32 R66, RZ, RZ, R91 ;  /* 0x000000ffff427224 */ /* 0x000fe400078e005b */
[----:B------:R-:W-:-:S05]  /*381e0*/  IMAD.MOV.U32 R67, RZ, RZ, R39 ;  /* 0x000000ffff437224 */ /* 0x000fca00078e0027 */
[----:B------:R-:W-:Y:S04]  /*381f0*/  STL.64 [R1+0xa58], R66 ;  /* 0x000a584201007387 */ /* 0x000fe80000100a00 */
[----:B------:R0:W-:Y:S04]  /*38200*/  STL.64 [R1+0x3520], R66 ;  /* 0x0035204201007387 */ /* 0x0001e80000100a00 */
[----:B------:R-:W-:Y:S04]  /*38210*/  STL.64 [R1+0xa60], R68 ;  /* 0x000a604401007387 */ /* 0x000fe80000100a00 */
[----:B------:R0:W-:Y:S04]  /*38220*/  STL.64 [R1+0x3530], R68 ;  /* 0x0035304401007387 */ /* 0x0001e80000100a00 */
[----:B------:R-:W-:Y:S04]  /*38230*/  STL.64 [R1+0xa68], R26 ;  /* 0x000a681a01007387 */ /* 0x000fe80000100a00 */
[----:B------:R-:W-:Y:S04]  /*38240*/  STL.64 [R1+0x3550], R26 ;  /* 0x0035501a01007387 */ /* 0x000fe80000100a00 */
[----:B------:R-:W-:Y:S04]  /*38250*/  STL.64 [R1+0xa70], R20 ;  /* 0x000a701401007387 */ /* 0x000fe80000100a00 */
[----:B------:R-:W-:Y:S01]  /*38260*/  STL.64 [R1+0x3560], R20 ;  /* 0x0035601401007387 */ /* 0x000fe20000100a00 */
[----:B------:R-:W-:-:S02]  /*38270*/  IMAD.MOV.U32 R25, RZ, RZ, R34 ;  /* 0x000000ffff197224 */ /* 0x000fc400078e0022 */
[----:B------:R-:W-:Y:S01]  /*38280*/  IMAD.MOV.U32 R24, RZ, RZ, R35 ;  /* 0x000000ffff187224 */ /* 0x000fe200078e0023 */
[----:B------:R-:W4:Y:S01]  /*38290*/  LDL.LU R34, [R1+0xab8] ;  /* 0x000ab80001227983 */ /* 0x000f220000300800 */
[----:B0-----:R-:W-:-:S03]  /*382a0*/  IMAD.MOV.U32 R71, RZ, RZ, R32 ;  /* 0x000000ffff477224 */ /* 0x001fc600078e0020 */
[----:B------:R-:W4:Y:S01]  /*382b0*/  LDL.LU R35, [R1+0x2338] ;  /* 0x0023380001237983 */ /* 0x000f220000300800 */
[----:B------:R-:W-:-:S03]  /*382c0*/  IMAD.MOV.U32 R70, RZ, RZ, R33 ;  /* 0x000000ffff467224 */ /* 0x000fc600078e0021 */
        /* <DEDUP_REMOVED lines=13> */
[----:B------:R0:W-:Y:S04]  /*383a0*/  STL.64 [R1+0x3580], R70 ;  /* 0x0035804601007387 */ /* 0x0001e80000100a00 */
[----:B------:R-:W-:Y:S04]  /*383b0*/  STL.64 [R1+0xa88], R64 ;  /* 0x000a884001007387 */ /* 0x000fe80000100a00 */
[----:B------:R2:W-:Y:S04]  /*383c0*/  STL.64 [R1+0x3590], R64 ;  /* 0x0035904001007387 */ /* 0x0005e80000100a00 */
[----:B------:R-:W-:Y:S04]  /*383d0*/  STL.64 [R1+0xa90], R22 ;  /* 0x000a901601007387 */ /* 0x000fe80000100a00 */
[----:B------:R-:W-:Y:S04]  /*383e0*/  STL [R1+0x35a8], R22 ;  /* 0x0035a81601007387 */ /* 0x000fe80000100800 */
[----:B------:R-:W-:Y:S04]  /*383f0*/  STL [R1+0x3598], R23 ;  /* 0x0035981701007387 */ /* 0x000fe80000100800 */
[----:B------:R-:W3:Y:S04]  /*38400*/  LDL.LU R39, [R1+0xaf0] ;  /* 0x000af00001277983 */ /* 0x000ee80000300800 */
[----:B------:R-:W3:Y:S01]  /*38410*/  LDL.LU R91, [R1+0x2238] ;  /* 0x00223800015b7983 */ /* 0x000ee20000300800 */
[----:B-1----:R-:W-:-:S02]  /*38420*/  IMAD.MOV.U32 R19, RZ, RZ, R36 ;  /* 0x000000ffff137224 */ /* 0x002fc400078e0024 */
[----:B------:R-:W-:Y:S01]  /*38430*/  IMAD.MOV.U32 R18, RZ, RZ, R37 ;  /* 0x000000ffff127224 */ /* 0x000fe200078e0025 */
[----:B------:R-:W3:Y:S04]  /*38440*/  LDL.LU R36, [R1+0xaf8] ;  /* 0x000af80001247983 */ /* 0x000ee80000300800 */
[----:B------:R-:W3:Y:S01]  /*38450*/  LDL.LU R37, [R1+0x223c] ;  /* 0x00223c0001257983 */ /* 0x000ee20000300800 */
[----:B------:R-:W-:Y:S02]  /*38460*/  IMAD.MOV.U32 R67, RZ, RZ, R28 ;  /* 0x000000ffff437224 */ /* 0x000fe400078e001c */
[----:B------:R-:W-:Y:S01]  /*38470*/  IMAD.MOV.U32 R66, RZ, RZ, R29 ;  /* 0x000000ffff427224 */ /* 0x000fe200078e001d */
[----:B------:R-:W3:Y:S04]  /*38480*/  LDL.LU R28, [R1+0xb00] ;  /* 0x000b0000011c7983 */ /* 0x000ee80000300800 */
[----:B------:R-:W3:Y:S01]  /*38490*/  LDL.LU R29, [R1+0x2240] ;  /* 0x00224000011d7983 */ /* 0x000ee20000300800 */
[----:B----4-:R-:W-:-:S02]  /*384a0*/  IMAD.MOV.U32 R63, RZ, RZ, R74 ;  /* 0x000000ffff3f7224 */ /* 0x010fc400078e004a */
        /* <DEDUP_REMOVED lines=8> */
[----:B------:R-:W-:Y:S04]  /*38530*/  STL [R1+0x35c8], R66 ;  /* 0x0035c84201007387 */ /* 0x000fe80000100800 */
[----:B------:R-:W-:Y:S04]  /*38540*/  STL [R1+0x35b8], R67 ;  /* 0x0035b84301007387 */ /* 0x000fe80000100800 */
[----:B------:R-:W-:Y:S04]  /*38550*/  STL.64 [R1+0xab0], R62 ;  /* 0x000ab03e01007387 */ /* 0x000fe80000100a00 */
[----:B------:R1:W-:Y:S01]  /*38560*/  STL.64 [R1+0x35c0], R62 ;  /* 0x0035c03e01007387 */ /* 0x0003e20000100a00 */
[----:B------:R-:W-:-:S02]  /*38570*/  IMAD.MOV.U32 R69, RZ, RZ, R34 ;  /* 0x000000ffff457224 */ /* 0x000fc400078e0022 */
[----:B------:R-:W-:Y:S01]  /*38580*/  IMAD.MOV.U32 R68, RZ, RZ, R35 ;  /* 0x000000ffff447224 */ /* 0x000fe200078e0023 */
[----:B------:R-:W4:Y:S01]  /*38590*/  LDL.LU R34, [R1+0xb28] ;  /* 0x000b280001227983 */ /* 0x000f220000300800 */
[----:B------:R-:W-:-:S03]  /*385a0*/  IMAD.MOV.U32 R15, RZ, RZ, R32 ;  /* 0x000000ffff0f7224 */ /* 0x000fc600078e0020 */
[----:B------:R-:W4:Y:S01]  /*385b0*/  LDL.LU R35, [R1+0x2208] ;  /* 0x0022080001237983 */ /* 0x000f220000300800 */
[----:B------:R-:W-:-:S03]  /*385c0*/  IMAD.MOV.U32 R14, RZ, RZ, R33 ;  /* 0x000000ffff0e7224 */ /* 0x000fc600078e0021 */
[----:B------:R-:W4:Y:S01]  /*385d0*/  LDL.LU R32, [R1+0xb30] ;  /* 0x000b300001207983 */ /* 0x000f220000300800 */
[----:B0-----:R-:W-:-:S03]  /*385e0*/  IMAD.MOV.U32 R71, RZ, RZ, R30 ;  /* 0x000000ffff477224 */ /* 0x001fc600078e001e */
        /* <DEDUP_REMOVED lines=11> */
[----:B------:R-:W-:Y:S04]  /*386a0*/  STL [R1+0x35e8], R14 ;  /* 0x0035e80e01007387 */ /* 0x000fe80000100800 */
[----:B------:R-:W-:Y:S04]  /*386b0*/  STL [R1+0x35d8], R15 ;  /* 0x0035d80f01007387 */ /* 0x000fe80000100800 */
[----:B------:R-:W-:Y:S04]  /*386c0*/  STL.64 [R1+0xae0], R70 ;  /* 0x000ae04601007387 */ /* 0x000fe80000100a00 */
[----:B------:R-:W-:Y:S04]  /*386d0*/  STL.64 [R1+0x35e0], R70 ;  /* 0x0035e04601007387 */ /* 0x000fe80000100a00 */
[----:B------:R-:W-:Y:S04]  /*386e0*/  STL.64 [R1+0xae8], R64 ;  /* 0x000ae84001007387 */ /* 0x000fe80000100a00 */
[----:B------:R-:W-:Y:S01]  /*386f0*/  STL.64 [R1+0x35f0], R64 ;  /* 0x0035f04001007387 */ /* 0x000fe20000100a00 */
[----:B-1----:R-:W-:Y:S01]  /*38700*/  IMAD.MOV.U32 R63, RZ, RZ, R28 ;  /* 0x000000ffff3f7224 */ /* 0x002fe200078e001c */
[----:B------:R-:W-:-:S02]  /*38710*/  MOV R62, R29 ;  /* 0x0000001d003e7202 */ /* 0x000fc40000000f00 */
[----:B------:R-:W3:Y:S04]  /*38720*/  LDL.LU R28, [R1+0xb60] ;  /* 0x000b6000011c7983 */ /* 0x000ee80000300800 */
[----:B------:R-:W3:Y:S01]  /*38730*/  LDL.LU R29, [R1+0x21d8] ;  /* 0x0021d800011d7983 */ /* 0x000ee20000300800 */
[----:B----4-:R-:W-:Y:S02]  /*38740*/  IMAD.MOV.U32 R3, RZ, RZ, R74 ;  /* 0x000000ffff037224 */ /* 0x010fe400078e004a */
[----:B------:R-:W-:-:S05]  /*38750*/  IMAD.MOV.U32 R2, RZ, RZ, R75 ;  /* 0x000000ffff027224 */ /* 0x000fca00078e004b */
[----:B------:R-:W-:Y:S04]  /*38760*/  STL.64 [R1+0xb20], R2 ;  /* 0x000b200201007387 */ /* 0x000fe80000100a00 */
[----:B------:R-:W4:Y:S04]  /*38770*/  LDL.LU R74, [R1+0xb68] ;  /* 0x000b6800014a7983 */ /* 0x000f280000300800 */
[----:B------:R-:W4:Y:S01]  /*38780*/  LDL.LU R75, [R1+0x21dc] ;  /* 0x0021dc00014b7983 */ /* 0x000f220000300800 */
[----:B------:R-:W-:Y:S02]  /*38790*/  IMAD.MOV.U32 R18, RZ, RZ, R91 ;  /* 0x000000ffff127224 */ /* 0x000fe400078e005b */
[----:B------:R-:W-:Y:S01]  /*387a0*/  IMAD.MOV.U32 R19, RZ, RZ, R39 ;  /* 0x000000ffff137224 */ /* 0x000fe200078e0027 */
[----:B------:R-:W4:Y:S01]  /*387b0*/  LDL.LU R92, [R1+0xb70] ;  /* 0x000b7000015c7983 */ /* 0x000f220000300800 */
[----:B------:R-:W-:-:S02]  /*387c0*/  IMAD.MOV.U32 R16, RZ, RZ, R37 ;  /* 0x000000ffff107224 */ /* 0x000fc400078e0025 */
[----:B------:R-:W-:Y:S01]  /*387d0*/  IMAD.MOV.U32 R17, RZ, RZ, R36 ;  /* 0x000000ffff117224 */ /* 0x000fe200078e0024 */
[----:B------:R-:W4:Y:S04]  /*387e0*/  LDL.LU R38, [R1+0x21e0] ;  /* 0x0021e00001267983 */ /* 0x000f280000300800 */
[----:B------:R-:W4:Y:S04]  /*387f0*/  LDL.LU R39, [R1+0xb78] ;  /* 0x000b780001277983 */ /* 0x000f280000300800 */
[----:B------:R-:W4:Y:S04]  /*38800*/  LDL.LU R91, [R1+0x21e4] ;  /* 0x0021e400015b7983 */ /* 0x000f280000300800 */
[----:B------:R-:W-:Y:S04]  /*38810*/  STL.64 [R1+0xaf0], R18 ;  /* 0x000af01201007387 */ /* 0x000fe80000100a00 */
[----:B------:R-:W-:Y:S04]  /*38820*/  STL.64 [R1+0x35f8], R18 ;  /* 0x0035f81201007387 */ /* 0x000fe80000100a00 */
[----:B------:R-:W-:Y:S04]  /*38830*/  STL.64 [R1+0xaf8], R16 ;  /* 0x000af81001007387 */ /* 0x000fe80000100a00 */
[----:B------:R0:W-:Y:S04]  /*38840*/  STL.64 [R1+0x3600], R16 ;  /* 0x0036001001007387 */ /* 0x0001e80000100a00 */
[----:B------:R-:W-:Y:S04]  /*38850*/  STL.64 [R1+0xb00], R62 ;  /* 0x000b003e01007387 */ /* 0x000fe80000100a00 */
[----:B------:R1:W-:Y:S04]  /*38860*/  STL.64 [R1+0x3610], R62 ;  /* 0x0036103e01007387 */ /* 0x0003e80000100a00 */
[----:B------:R-:W4:Y:S04]  /*38870*/  LDL.LU R36, [R1+0xb80] ;  /* 0x000b800001247983 */ /* 0x000f280000300800 */
[----:B------:R-:W4:Y:S01]  /*38880*/  LDL.LU R37, [R1+0x21e8] ;  /* 0x0021e80001257983 */ /* 0x000f220000300800 */
[----:B------:R-:W-:-:S02]  /*38890*/  IMAD.MOV.U32 R61, RZ, RZ, R32 ;  /* 0x000000ffff3d7224 */ /* 0x000fc400078e0020 */
[----:B------:R-:W-:Y:S02]  /*388a0*/  IMAD.MOV.U32 R60, RZ, RZ, R33 ;  /* 0x000000ffff3c7224 */ /* 0x000fe400078e0021 */
[----:B0-----:R-:W-:Y:S02]  /*388b0*/  IMAD.MOV.U32 R17, RZ, RZ, R34 ;  /* 0x000000ffff117224 */ /* 0x001fe400078e0022 */
[----:B------:R-:W-:Y:S02]  /*388c0*/  IMAD.MOV.U32 R16, RZ, RZ, R35 ;  /* 0x000000ffff107224 */ /* 0x000fe400078e0023 */
[----:B-1----:R-:W-:Y:S02]  /*388d0*/  IMAD.MOV.U32 R62, RZ, RZ, R31 ;  /* 0x000000ffff3e7224 */ /* 0x002fe400078e001f */
[----:B------:R-:W-:Y:S02]  /*388e0*/  IMAD.MOV.U32 R63, RZ, RZ, R30 ;  /* 0x000000ffff3f7224 */ /* 0x000fe400078e001e */
[----:B--2---:R-:W-:-:S02]  /*388f0*/  IMAD.MOV.U32 R3, RZ, RZ, R76 ;  /* 0x000000ffff037224 */ /* 0x004fc400078e004c */
[----:B---3--:R-:W-:-:S05]  /*38900*/  IMAD.MOV.U32 R2, RZ, RZ, R77 ;  /* 0x000000ffff027224 */ /* 0x008fca00078e004d */
[----:B------:R-:W-:Y:S04]  /*38910*/  STL.64 [R1+0xb40], R2 ;  /* 0x000b400201007387 */ /* 0x000fe80000100a00 */
[----:B------:R-:W2:Y:S04]  /*38920*/  LDL.LU R34, [R1+0xba0] ;  /* 0x000ba00001227983 */ /* 0x000ea80000300800 */
[----:B------:R-:W3:Y:S04]  /*38930*/  LDL.LU R35, [R1+0x21ac] ;  /* 0x0021ac0001237983 */ /* 0x000ee80000300800 */
[----:B------:R-:W2:Y:S04]  /*38940*/  LDL.LU R32, [R1+0xba8] ;  /* 0x000ba80001207983 */ /* 0x000ea80000300800 */
        /* <DEDUP_REMOVED lines=8> */
[----:B------:R-:W-:Y:S04]  /*389d0*/  STL [R1+0x3648], R62 ;  /* 0x0036483e01007387 */ /* 0x000fe80000100800 */
[----:B------:R1:W-:Y:S04]  /*389e0*/  STL [R1+0x3638], R63 ;  /* 0x0036383f01007387 */ /* 0x0003e80000100800 */
[----:B------:R-:W3:Y:S04]  /*389f0*/  LDL.LU R30, [R1+0xbb8] ;  /* 0x000bb800011e7983 */ /* 0x000ee80000300800 */
[----:B------:R-:W3:Y:S01]  /*38a00*/  LDL.LU R31, [R1+0x21b8] ;  /* 0x0021b800011f7983 */ /* 0x000ee20000300800 */
[----:B------:R-:W-:-:S03]  /*38a10*/  IMAD.MOV.U32 R15, RZ, RZ, R28 ;  /* 0x000000ffff0f7224 */ /* 0x000fc600078e001c */
[----:B------:R-:W3:Y:S01]  /*38a20*/  LDL.LU R28, [R1+0xbc0] ;  /* 0x000bc000011c7983 */ /* 0x000ee20000300800 */
[----:B------:R-:W-:-:S03]  /*38a30*/  IMAD.MOV.U32 R14, RZ, RZ, R29 ;  /* 0x000000ffff0e7224 */ /* 0x000fc600078e001d */
[----:B------:R-:W3:Y:S01]  /*38a40*/  LDL.LU R29, [R1+0x21bc] ;  /* 0x0021bc00011d7983 */ /* 0x000ee20000300800 */
[----:B----4-:R-:W-:Y:S02]  /*38a50*/  IMAD.MOV.U32 R17, RZ, RZ, R74 ;  /* 0x000000ffff117224 */ /* 0x010fe400078e004a */
[----:B------:R-:W-:Y:S01]  /*38a60*/  IMAD.MOV.U32 R16, RZ, RZ, R75 ;  /* 0x000000ffff107224 */ /* 0x000fe200078e004b */
[----:B------:R-:W4:Y:S04]  /*38a70*/  LDL.LU R74, [R1+0xbe0] ;  /* 0x000be000014a7983 */ /* 0x000f280000300800 */
[----:B------:R-:W4:Y:S01]  /*38a80*/  LDL.LU R75, [R1+0x2180] ;  /* 0x00218000014b7983 */ /* 0x000f220000300800 */
[----:B------:R-:W-:-:S03]  /*38a90*/  IMAD.MOV.U32 R19, RZ, RZ, R92 ;  /* 0x000000ffff137224 */ /* 0x000fc600078e005c */
[----:B------:R-:W-:Y:S01]  /*38aa0*/  STL.64 [R1+0xb60], R14 ;  /* 0x000b600e01007387 */ /* 0x000fe20000100a00 */
[----:B------:R-:W-:-:S03]  /*38ab0*/  IMAD.MOV.U32 R18, RZ, RZ, R38 ;  /* 0x000000ffff127224 */ /* 0x000fc600078e0026 */
[----:B------:R0:W-:Y:S01]  /*38ac0*/  STL.64 [R1+0x3658], R14 ;  /* 0x0036580e01007387 */ /* 0x0001e20000100a00 */
        /* <DEDUP_REMOVED lines=8> */
[----:B------:R-:W4:Y:S01]  /*38b50*/  LDL.LU R39, [R1+0xbe8] ;  /* 0x000be80001277983 */ /* 0x000f220000300800 */
[----:B0-----:R-:W-:-:S03]  /*38b60*/  IMAD.MOV.U32 R61, RZ, RZ, R36 ;  /* 0x000000ffff3d7224 */ /* 0x001fc600078e0024 */
[----:B------:R-:W4:Y:S04]  /*38b70*/  LDL.LU R91, [R1+0x2184] ;  /* 0x00218400015b7983 */ /* 0x000f280000300800 */
[----:B------:R-:W4:Y:S01]  /*38b80*/  LDL.LU R36, [R1+0xbf0] ;  /* 0x000bf00001247983 */ /* 0x000f220000300800 */
[----:B------:R-:W-:Y:S02]  /*38b90*/  IMAD.MOV.U32 R60, RZ, RZ, R37 ;  /* 0x000000ffff3c7224 */ /* 0x000fe400078e0025 */
[----:B--2---:R-:W-:Y:S02]  /*38ba0*/  IMAD.MOV.U32 R3, RZ, RZ, R32 ;  /* 0x000000ffff037224 */ /* 0x004fe400078e0020 */
[----:B---3--:R-:W-:Y:S02]  /*38bb0*/  IMAD.MOV.U32 R2, RZ, RZ, R33 ;  /* 0x000000ffff027224 */ /* 0x008fe400078e0021 */
[----:B-1----:R-:W-:-:S02]  /*38bc0*/  IMAD.MOV.U32 R63, RZ, RZ, R34 ;  /* 0x000000ffff3f7224 */ /* 0x002fc400078e0022 */
[----:B------:R-:W-:Y:S01]  /*38bd0*/  IMAD.MOV.U32 R62, RZ, RZ, R35 ;  /* 0x000000ffff3e7224 */ /* 0x000fe200078e0023 */
[----:B------:R0:W-:Y:S04]  /*38be0*/  STL.64 [R1+0xba8], R2 ;  /* 0x000ba80201007387 */ /* 0x0001e80000100a00 */
[----:B------:R-:W2:Y:S04]  /*38bf0*/  LDL.LU R37, [R1+0x2188] ;  /* 0x0021880001257983 */ /* 0x000ea80000300800 */
[----:B------:R-:W3:Y:S01]  /*38c00*/  LDL.LU R34, [R1+0xbf8] ;  /* 0x000bf80001227983 */ /* 0x000ee20000300800 */
[----:B------:R-:W-:-:S03]  /*38c10*/  MOV R15, R76 ;  /* 0x0000004c000f7202 */ /* 0x000fc60000000f00 */
[----:B------:R-:W3:Y:S01]  /*38c20*/  LDL.LU R35, [R1+0x218c] ;  /* 0x00218c0001237983 */ /* 0x000ee20000300800 */
[----:B------:R-:W-:-:S03]  /*38c30*/  IMAD.MOV.U32 R14, RZ, RZ, R77 ;  /* 0x000000ffff0e7224 */ /* 0x000fc600078e004d */
[----:B------:R-:W3:Y:S04]  /*38c40*/  LDL.LU R76, [R1+0xc00] ;  /* 0x000c0000014c7983 */ /* 0x000ee80000300800 */
[----:B------:R-:W3:Y:S04]  /*38c50*/  LDL.LU R77, [R1+0x2190] ;  /* 0x00219000014d7983 */ /* 0x000ee80000300800 */
[----:B------:R-:W-:Y:S04]  /*38c60*/  STL.64 [R1+0xb80], R60 ;  /* 0x000b803c01007387 */ /* 0x000fe80000100a00 */
[----:B------:R-:W-:Y:S04]  /*38c70*/  STL.64 [R1+0x3688], R60 ;  /* 0x0036883c01007387 */ /* 0x000fe80000100a00 */
[----:B------:R-:W-:Y:S04]  /*38c80*/  STL.64 [R1+0xba0], R62 ;  /* 0x000ba03e01007387 */ /* 0x000fe80000100a00 */
[----:B------:R1:W-:Y:S04]  /*38c90*/  STL.64 [R1+0x3690], R62 ;  /* 0x0036903e01007387 */ /* 0x0003e80000100a00 */
[----:B------:R-:W-:Y:S04]  /*38ca0*/  STL.64 [R1+0xbb0], R14 ;  /* 0x000bb00e01007387 */ /* 0x000fe80000100a00 */
[----:B------:R-:W-:Y:S04]  /*38cb0*/  STL.64 [R1+0x36a8], R14 ;  /* 0x0036a80e01007387 */ /* 0x000fe80000100a00 */
[----:B------:R-:W3:Y:S04]  /*38cc0*/  LDL.LU R92, [R1+0xc20] ;  /* 0x000c2000015c7983 */ /* 0x000ee80000300800 */
[----:B------:R-:W0:Y:S04]  /*38cd0*/  LDL.LU R38, [R1+0x2154] ;  /* 0x0021540001267983 */ /* 0x000e280000300800 */
[----:B------:R-:W1:Y:S01]  /*38ce0*/  LDL.LU R32, [R1+0xc28] ;  /* 0x000c280001207983 */ /* 0x000e620000300800 */
[----:B------:R-:W-:-:S03]  /*38cf0*/  IMAD.MOV.U32 R17, RZ, RZ, R30 ;  /* 0x000000ffff117224 */ /* 0x000fc600078e001e */
[----:B------:R-:W3:Y:S01]  /*38d00*/  LDL.LU R33, [R1+0x2158] ;  /* 0x0021580001217983 */ /* 0x000ee20000300800 */
[----:B------:R-:W-:-:S03]  /*38d10*/  IMAD.MOV.U32 R16, RZ, RZ, R31 ;  /* 0x000000ffff107224 */ /* 0x000fc600078e001f */
        /* <DEDUP_REMOVED lines=14> */
[----:B------:R-:W-:Y:S04]  /*38e00*/  STL.64 [R1+0xbe0], R24 ;  /* 0x000be01801007387 */ /* 0x000fe80000100a00 */
[----:B------:R0:W-:Y:S01]  /*38e10*/  STL.64 [R1+0x36c0], R24 ;  /* 0x0036c01801007387 */ /* 0x0001e20000100a00 */
[----:B------:R-:W-:-:S02]  /*38e20*/  IMAD.MOV.U32 R67, RZ, RZ, R39 ;  /* 0x000000ffff437224 */ /* 0x000fc400078e0027 */
[----:B------:R-:W-:Y:S02]  /*38e30*/  IMAD.MOV.U32 R66, RZ, RZ, R91 ;  /* 0x000000ffff427224 */ /* 0x000fe400078e005b */
[----:B------:R-:W-:-:S03]  /*38e40*/  IMAD.MOV.U32 R71, RZ, RZ, R36 ;  /* 0x000000ffff477224 */ /* 0x000fc600078e0024 */
[----:B------:R-:W-:Y:S04]  /*38e50*/  STL.64 [R1+0xbe8], R66 ;  /* 0x000be84201007387 */ /* 0x000fe80000100a00 */
[----:B------:R0:W-:Y:S04]  /*38e60*/  STL.64 [R1+0x36c8], R66 ;  /* 0x0036c84201007387 */ /* 0x0001e80000100a00 */
[----:B------:R-:W4:Y:S04]  /*38e70*/  LDL.LU R39, [R1+0xc60] ;  /* 0x000c600001277983 */ /* 0x000f280000300800 */
[----:B------:R-:W4:Y:S04]  /*38e80*/  LDL.LU R91, [R1+0x2128] ;  /* 0x00212800015b7983 */ /* 0x000f280000300800 */
[----:B------:R-:W4:Y:S01]  /*38e90*/  LDL.LU R36, [R1+0xc68] ;  /* 0x000c680001247983 */ /* 0x000f220000300800 */
[----:B--2---:R-:W-:-:S02]  /*38ea0*/  IMAD.MOV.U32 R70, RZ, RZ, R37 ;  /* 0x000000ffff467224 */ /* 0x004fc400078e0025 */
[----:B---3--:R-:W-:Y:S01]  /*38eb0*/  IMAD.MOV.U32 R19, RZ, RZ, R34 ;  /* 0x000000ffff137224 */ /* 0x008fe200078e0022 */
[----:B------:R-:W2:Y:S01]  /*38ec0*/  LDL.LU R37, [R1+0x212c] ;  /* 0x00212c0001257983 */ /* 0x000ea20000300800 */
[----:B------:R-:W-:-:S03]  /*38ed0*/  IMAD.MOV.U32 R18, RZ, RZ, R35 ;  /* 0x000000ffff127224 */ /* 0x000fc600078e0023 */
[----:B------:R-:W3:Y:S01]  /*38ee0*/  LDL.LU R34, [R1+0xc70] ;  /* 0x000c700001227983 */ /* 0x000ee20000300800 */
[----:B------:R-:W-:-:S03]  /*38ef0*/  IMAD.MOV.U32 R23, RZ, RZ, R76 ;  /* 0x000000ffff177224 */ /* 0x000fc600078e004c */
[----:B------:R-:W3:Y:S01]  /*38f00*/  LDL.LU R35, [R1+0x2130] ;  /* 0x0021300001237983 */ /* 0x000ee20000300800 */
[----:B------:R-:W-:-:S03]  /*38f10*/  IMAD.MOV.U32 R22, RZ, RZ, R77 ;  /* 0x000000ffff167224 */ /* 0x000fc600078e004d */
[----:B------:R-:W3:Y:S04]  /*38f20*/  LDL.LU R76, [R1+0xc78] ;  /* 0x000c7800014c7983 */ /* 0x000ee80000300800 */
[----:B------:R-:W3:Y:S04]  /*38f30*/  LDL.LU R77, [R1+0x2134] ;  /* 0x00213400014d7983 */ /* 0x000ee80000300800 */
[----:B------:R-:W-:Y:S04]  /*38f40*/  STL.64 [R1+0xbf0], R70 ;  /* 0x000bf04601007387 */ /* 0x000fe80000100a00 */
[----:B------:R-:W-:Y:S01]  /*38f50*/  STL.64 [R1+0x36d0], R70 ;  /* 0x0036d04601007387 */ /* 0x000fe20000100a00 */
[----:B0-----:R-:W-:-:S02]  /*38f60*/  IMAD.MOV.U32 R2, RZ, RZ, R38 ;  /* 0x000000ffff027224 */ /* 0x001fc400078e0026 */
[----:B------:R-:W-:Y:S01]  /*38f70*/  IMAD.MOV.U32 R3, RZ, RZ, R92 ;  /* 0x000000ffff037224 */ /* 0x000fe200078e005c */
[----:B------:R-:W-:Y:S04]  /*38f80*/  STL.64 [R1+0xbf8], R18 ;  /* 0x000bf81201007387 */ /* 0x000fe80000100a00 */
[----:B------:R-:W-:Y:S01]  /*38f90*/  STL.64 [R1+0x36d8], R18 ;  /* 0x0036d81201007387 */ /* 0x000fe20000100a00 */
[----:B-1----:R-:W-:-:S03]  /*38fa0*/  IMAD.MOV.U32 R63, RZ, RZ, R32 ;  /* 0x000000ffff3f7224 */ /* 0x002fc600078e0020 */
[----:B------:R0:W-:Y:S04]  /*38fb0*/  STL.64 [R1+0xc20], R2 ;  /* 0x000c200201007387 */ /* 0x0001e80000100a00 */
[----:B------:R-:W-:Y:S04]  /*38fc0*/  STL.64 [R1+0xc00], R22 ;  /* 0x000c001601007387 */ /* 0x000fe80000100a00 */
[----:B------:R-:W-:Y:S01]  /*38fd0*/  STL.64 [R1+0x36f0], R22 ;  /* 0x0036f01601007387 */ /* 0x000fe20000100a00 */
[----:B------:R-:W-:-:S03]  /*38fe0*/  IMAD.MOV.U32 R62, RZ, RZ, R33 ;  /* 0x000000ffff3e7224 */ /* 0x000fc600078e0021 */
[----:B------:R-:W3:Y:S01]  /*38ff0*/  LDL.LU R32, [R1+0xc80] ;  /* 0x000c800001207983 */ /* 0x000ee20000300800 */
[----:B------:R-:W-:-:S03]  /*39000*/  IMAD.MOV.U32 R11, RZ, RZ, R30 ;  /* 0x000000ffff0b7224 */ /* 0x000fc600078e001e */
[----:B------:R-:W3:Y:S01]  /*39010*/  LDL.LU R33, [R1+0x2138] ;  /* 0x0021380001217983 */ /* 0x000ee20000300800 */
[----:B------:R-:W-:-:S03]  /*39020*/  IMAD.MOV.U32 R10, RZ, RZ, R31 ;  /* 0x000000ffff0a7224 */ /* 0x000fc600078e001f */
[----:B------:R-:W3:Y:S01]  /*39030*/  LDL.LU R30, [R1+0xca0] ;  /* 0x000ca000011e7983 */ /* 0x000ee20000300800 */
[----:B------:R-:W-:-:S03]  /*39040*/  IMAD.MOV.U32 R57, RZ, RZ, R28 ;  /* 0x000000ffff397224 */ /* 0x000fc600078e001c */
[----:B------:R-:W3:Y:S01]  /*39050*/  LDL.LU R31, [R1+0x20fc] ;  /* 0x0020fc00011f7983 */ /* 0x000ee20000300800 */
[----:B------:R-:W-:-:S03]  /*39060*/  IMAD.MOV.U32 R56, RZ, RZ, R29 ;  /* 0x000000ffff387224 */ /* 0x000fc600078e001d */
[----:B------:R-:W0:Y:S04]  /*39070*/  LDL.LU R28, [R1+0xca8] ;  /* 0x000ca800011c7983 */ /* 0x000e280000300800 */
        /* <DEDUP_REMOVED lines=13> */
[----:B------:R-:W-:-:S02]  /*39150*/  IMAD.MOV.U32 R17, RZ, RZ, R39 ;  /* 0x000000ffff117224 */ /* 0x000fc400078e0027 */
[----:B------:R-:W-:Y:S01]  /*39160*/  IMAD.MOV.U32 R16, RZ, RZ, R91 ;  /* 0x000000ffff107224 */ /* 0x000fe200078e005b */
[----:B------:R-:W4:Y:S04]  /*39170*/  LDL.LU R39, [R1+0xcb8] ;  /* 0x000cb80001277983 */ /* 0x000f280000300800 */
[----:B------:R-:W4:Y:S01]  /*39180*/  LDL.LU R91, [R1+0x2108] ;  /* 0x00210800015b7983 */ /* 0x000f220000300800 */
[----:B------:R-:W-:-:S03]  /*39190*/  IMAD.MOV.U32 R61, RZ, RZ, R36 ;  /* 0x000000ffff3d7224 */ /* 0x000fc600078e0024 */
[----:B------:R-:W4:Y:S01]  /*391a0*/  LDL.LU R36, [R1+0xcc0] ;  /* 0x000cc00001247983 */ /* 0x000f220000300800 */
[----:B--2---:R-:W-:Y:S01]  /*391b0*/  MOV R60, R37 ;  /* 0x00000025003c7202 */ /* 0x004fe20000000f00 */
[----:B---3--:R-:W-:Y:S02]  /*391c0*/  IMAD.MOV.U32 R27, RZ, RZ, R34 ;  /* 0x000000ffff1b7224 */ /* 0x008fe400078e0022 */
        /* <DEDUP_REMOVED lines=17> */
[----:B------:R-:W-:Y:S02]  /*392e0*/  IMAD.MOV.U32 R69, RZ, RZ, R30 ;  /* 0x000000ffff457224 */ /* 0x000fe400078e001e */
[----:B------:R-:W-:Y:S01]  /*392f0*/  IMAD.MOV.U32 R68, RZ, RZ, R31 ;  /* 0x000000ffff447224 */ /* 0x000fe200078e001f */
[----:B------:R-:W3:Y:S01]  /*39300*/  LDL.LU R30, [R1+0xcf0] ;  /* 0x000cf000011e7983 */ /* 0x000ee20000300800 */
[----:B0-----:R-:W-:Y:S02]  /*39310*/  IMAD.MOV.U32 R3, RZ, RZ, R28 ;  /* 0x000000ffff037224 */ /* 0x001fe400078e001c */
[----:B------:R-:W-:Y:S01]  /*39320*/  IMAD.MOV.U32 R2, RZ, RZ, R29 ;  /* 0x000000ffff027224 */ /* 0x000fe200078e001d */
[----:B------:R-:W3:Y:S04]  /*39330*/  LDL.LU R31, [R1+0x20d8] ;  /* 0x0020d800011f7983 */ /* 0x000ee80000300800 */
[----:B------:R-:W3:Y:S01]  /*39340*/  LDL.LU R32, [R1+0xcf8] ;  /* 0x000cf80001207983 */ /* 0x000ee20000300800 */
[----:B------:R-:W-:-:S03]  /*39350*/  IMAD.MOV.U32 R66, RZ, RZ, R33 ;  /* 0x000000ffff427224 */ /* 0x000fc600078e0021 */
[----:B------:R0:W-:Y:S04]  /*39360*/  STL.64 [R1+0xca8], R2 ;  /* 0x000ca80201007387 */ /* 0x0001e80000100a00 */
[----:B------:R-:W3:Y:S01]  /*39370*/  LDL.LU R33, [R1+0x20dc] ;  /* 0x0020dc0001217983 */ /* 0x000ee20000300800 */
[----:B----4-:R-:W-:Y:S02]  /*39380*/  IMAD.MOV.U32 R55, RZ, RZ, R74 ;  /* 0x000000ffff377224 */ /* 0x010fe400078e004a */
[----:B------:R-:W-:Y:S01]  /*39390*/  IMAD.MOV.U32 R54, RZ, RZ, R75 ;  /* 0x000000ffff367224 */ /* 0x000fe200078e004b */
[----:B------:R-:W4:Y:S04]  /*393a0*/  LDL.LU R74, [R1+0xd00] ;  /* 0x000d0000014a7983 */ /* 0x000f280000300800 */
[----:B------:R-:W4:Y:S04]  /*393b0*/  LDL.LU R75, [R1+0x20e0] ;  /* 0x0020e000014b7983 */ /* 0x000f280000300800 */
[----:B------:R-:W4:Y:S04]  /*393c0*/  LDL.LU R28, [R1+0xd20] ;  /* 0x000d2000011c7983 */ /* 0x000f280000300800 */
[----:B------:R-:W4:Y:S04]  /*393d0*/  LDL.LU R29, [R1+0x20a4] ;  /* 0x0020a400011d7983 */ /* 0x000f280000300800 */
[----:B------:R-:W-:Y:S04]  /*393e0*/  STL.64 [R1+0xc80], R66 ;  /* 0x000c804201007387 */ /* 0x000fe80000100a00 */
[----:B------:R-:W-:Y:S04]  /*393f0*/  STL.64 [R1+0x3748], R66 ;  /* 0x0037484201007387 */ /* 0x000fe80000100a00 */
[----:B------:R-:W-:Y:S04]  /*39400*/  STL.64 [R1+0xca0], R68 ;  /* 0x000ca04401007387 */ /* 0x000fe80000100a00 */
[----:B------:R-:W-:Y:S04]  /*39410*/  STL.64 [R1+0x3750], R68 ;  /* 0x0037504401007387 */ /* 0x000fe80000100a00 */
[----:B------:R-:W-:Y:S04]  /*39420*/  STL.64 [R1+0xcb0], R54 ;  /* 0x000cb03601007387 */ /* 0x000fe80000100a00 */
[----:B------:R-:W-:Y:S01]  /*39430*/  STL.64 [R1+0x3758], R54 ;  /* 0x0037583601007387 */ /* 0x000fe20000100a00 */
[----:B0-----:R-:W-:-:S02]  /*39440*/  IMAD.MOV.U32 R3, RZ, RZ, R39 ;  /* 0x000000ffff037224 */ /* 0x001fc400078e0027 */
[----:B------:R-:W-:-:S05]  /*39450*/  IMAD.MOV.U32 R2, RZ, RZ, R91 ;  /* 0x000000ffff027224 */ /* 0x000fca00078e005b */
[----:B------:R-:W-:Y:S04]  /*39460*/  STL.64 [R1+0xcb8], R2 ;  /* 0x000cb80201007387 */ /* 0x000fe80000100a00 */
[----:B------:R0:W-:Y:S01]  /*39470*/  STL.64 [R1+0x3768], R2 ;  /* 0x0037680201007387 */ /* 0x0001e20000100a00 */
[----:B------:R-:W-:Y:S02]  /*39480*/  IMAD.MOV.U32 R23, RZ, RZ, R36 ;  /* 0x000000ffff177224 */ /* 0x000fe400078e0024 */
[----:B--2---:R-:W-:Y:S02]  /*39490*/  IMAD.MOV.U32 R22, RZ, RZ, R37 ;  /* 0x000000ffff167224 */ /* 0x004fe400078e0025 */
[----:B---3--:R-:W-:Y:S02]  /*394a0*/  IMAD.MOV.U32 R71, RZ, RZ, R76 ;  /* 0x000000ffff477224 */ /* 0x008fe400078e004c */
[----:B------:R-:W-:Y:S01]  /*394b0*/  IMAD.MOV.U32 R70, RZ, RZ, R77 ;  /* 0x000000ffff467224 */ /* 0x000fe200078e004d */
[----:B------:R-:W2:Y:S04]  /*394c0*/  LDL.LU R76, [R1+0xd28] ;  /* 0x000d2800014c7983 */ /* 0x000ea80000300800 */
[----:B------:R-:W3:Y:S04]  /*394d0*/  LDL.LU R77, [R1+0x20a8] ;  /* 0x0020a800014d7983 */ /* 0x000ee80000300800 */
[----:B------:R-:W3:Y:S01]  /*394e0*/  LDL.LU R92, [R1+0xd30] ;  /* 0x000d3000015c7983 */ /* 0x000ee20000300800 */
[----:B------:R-:W-:-:S02]  /*394f0*/  IMAD.MOV.U32 R18, RZ, RZ, R35 ;  /* 0x000000ffff127224 */ /* 0x000fc400078e0023 */
[----:B------:R-:W-:Y:S01]  /*39500*/  IMAD.MOV.U32 R19, RZ, RZ, R34 ;  /* 0x000000ffff137224 */ /* 0x000fe200078e0022 */
[----:B------:R-:W3:Y:S04]  /*39510*/  LDL.LU R38, [R1+0x20ac] ;  /* 0x0020ac0001267983 */ /* 0x000ee80000300800 */
[----:B------:R-:W3:Y:S04]  /*39520*/  LDL.LU R36, [R1+0xd38] ;  /* 0x000d380001247983 */ /* 0x000ee80000300800 */
[----:B------:R-:W3:Y:S04]  /*39530*/  LDL.LU R37, [R1+0x20b0] ;  /* 0x0020b00001257983 */ /* 0x000ee80000300800 */
[----:B------:R-:W-:Y:S04]  /*39540*/  STL.64 [R1+0xcc0], R22 ;  /* 0x000cc01601007387 */ /* 0x000fe80000100a00 */
[----:B------:R-:W-:Y:S04]  /*39550*/  STL.64 [R1+0x3778], R22 ;  /* 0x0037781601007387 */ /* 0x000fe80000100a00 */
[----:B------:R-:W-:Y:S04]  /*39560*/  STL.64 [R1+0xce0], R18 ;  /* 0x000ce01201007387 */ /* 0x000fe80000100a00 */
[----:B------:R-:W-:Y:S01]  /*39570*/  STL.64 [R1+0x3780], R18 ;  /* 0x0037801201007387 */ /* 0x000fe20000100a00 */
[----:B------:R-:W-:-:S03]  /*39580*/  IMAD.MOV.U32 R63, RZ, RZ, R30 ;  /* 0x000000ffff3f7224 */ /* 0x000fc600078e001e */
[----:B------:R-:W3:Y:S01]  /*39590*/  LDL.LU R30, [R1+0xd40] ;  /* 0x000d4000011e7983 */ /* 0x000ee20000300800 */
[----:B------:R-:W-:-:S03]  /*395a0*/  IMAD.MOV.U32 R62, RZ, RZ, R31 ;  /* 0x000000ffff3e7224 */ /* 0x000fc600078e001f */
[----:B------:R-:W3:Y:S04]  /*395b0*/  LDL.LU R31, [R1+0x20b4] ;  /* 0x0020b400011f7983 */ /* 0x000ee80000300800 */
[----:B------:R-:W-:Y:S04]  /*395c0*/  STL.64 [R1+0xce8], R70 ;  /* 0x000ce84601007387 */ /* 0x000fe80000100a00 */
[----:B------:R1:W-:Y:S01]  /*395d0*/  STL.64 [R1+0x3788], R70 ;  /* 0x0037884601007387 */ /* 0x0003e20000100a00 */
[----:B----4-:R-:W-:Y:S01]  /*395e0*/  MOV R57, R74 ;  /* 0x0000004a00397202 */ /* 0x010fe20000000f00 */
[----:B------:R-:W-:-:S02]  /*395f0*/  IMAD.MOV.U32 R56, RZ, RZ, R75 ;  /* 0x000000ffff387224 */ /* 0x000fc400078e004b */
[----:B------:R-:W4:Y:S04]  /*39600*/  LDL.LU R74, [R1+0xd60] ;  /* 0x000d6000014a7983 */ /* 0x000f280000300800 */
[----:B------:R-:W4:Y:S04]  /*39610*/  LDL.LU R75, [R1+0x2078] ;  /* 0x00207800014b7983 */ /* 0x000f280000300800 */
[----:B------:R-:W-:Y:S04]  /*39620*/  STL.64 [R1+0xcf0], R62 ;  /* 0x000cf03e01007387 */ /* 0x000fe80000100a00 */
[----:B------:R-:W-:Y:S01]  /*39630*/  STL.64 [R1+0x3790], R62 ;  /* 0x0037903e01007387 */ /* 0x000fe20000100a00 */
[----:B------:R-:W-:-:S02]  /*39640*/  IMAD.MOV.U32 R27, RZ, RZ, R28 ;  /* 0x000000ffff1b7224 */ /* 0x000fc400078e001c */
[----:B------:R-:W-:Y:S01]  /*39650*/  IMAD.MOV.U32 R26, RZ, RZ, R29 ;  /* 0x000000ffff1a7224 */ /* 0x000fe200078e001d */
[----:B------:R-:W0:Y:S04]  /*39660*/  LDL.LU R28, [R1+0xd68] ;  /* 0x000d6800011c7983 */ /* 0x000e280000300800 */
[----:B------:R-:W4:Y:S04]  /*39670*/  LDL.LU R29, [R1+0x207c] ;  /* 0x00207c00011d7983 */ /* 0x000f280000300800 */
[----:B------:R-:W4:Y:S04]  /*39680*/  LDL.LU R39, [R1+0xd70] ;  /* 0x000d700001277983 */ /* 0x000f280000300800 */
[----:B------:R-:W4:Y:S01]  /*39690*/  LDL.LU R91, [R1+0x2080] ;  /* 0x00208000015b7983 */ /* 0x000f220000300800 */
[----:B------:R-:W-:-:S02]  /*396a0*/  IMAD.MOV.U32 R10, RZ, RZ, R33 ;  /* 0x000000ffff0a7224 */ /* 0x000fc400078e0021 */
[----:B------:R-:W-:Y:S01]  /*396b0*/  IMAD.MOV.U32 R11, RZ, RZ, R32 ;  /* 0x000000ffff0b7224 */ /* 0x000fe200078e0020 */
[----:B------:R-:W4:Y:S04]  /*396c0*/  LDL.LU R34, [R1+0xd78] ;  /* 0x000d780001227983 */ /* 0x000f280000300800 */
[----:B------:R-:W4:Y:S04]  /*396d0*/  LDL.LU R35, [R1+0x2084] ;  /* 0x0020840001237983 */ /* 0x000f280000300800 */
        /* <DEDUP_REMOVED lines=8> */
[----:B------:R-:W1:Y:S04]  /*39760*/  LDL.LU R76, [R1+0xda0] ;  /* 0x000da000014c7983 */ /* 0x000e680000300800 */
[----:B------:R-:W2:Y:S04]  /*39770*/  LDL.LU R77, [R1+0x204c] ;  /* 0x00204c00014d7983 */ /* 0x000ea80000300800 */
[----:B------:R-:W-:Y:S04]  /*39780*/  STL.64 [R1+0xd20], R26 ;  /* 0x000d201a01007387 */ /* 0x000fe80000100a00 */
[----:B------:R-:W-:Y:S01]  /*39790*/  STL.64 [R1+0x37b0], R26 ;  /* 0x0037b01a01007387 */ /* 0x000fe20000100a00 */
[----:B------:R-:W-:-:S02]  /*397a0*/  IMAD.MOV.U32 R12, RZ, RZ, R38 ;  /* 0x000000ffff0c7224 */ /* 0x000fc400078e0026 */
[----:B------:R-:W-:Y:S01]  /*397b0*/  IMAD.MOV.U32 R13, RZ, RZ, R92 ;  /* 0x000000ffff0d7224 */ /* 0x000fe200078e005c */
[----:B------:R-:W-:Y:S01]  /*397c0*/  STL.64 [R1+0xd28], R24 ;  /* 0x000d281801007387 */ /* 0x000fe20000100a00 */
[----:B------:R-:W-:Y:S02]  /*397d0*/  IMAD.MOV.U32 R52, RZ, RZ, R37 ;  /* 0x000000ffff347224 */ /* 0x000fe400078e0025 */
[----:B------:R-:W-:Y:S01]  /*397e0*/  IMAD.MOV.U32 R53, RZ, RZ, R36 ;  /* 0x000000ffff357224 */ /* 0x000fe200078e0024 */
[----:B------:R-:W-:Y:S04]  /*397f0*/  STL.64 [R1+0x37b8], R24 ;  /* 0x0037b81801007387 */ /* 0x000fe80000100a00 */
[----:B------:R-:W3:Y:S04]  /*39800*/  LDL.LU R36, [R1+0xda8] ;  /* 0x000da80001247983 */ /* 0x000ee80000300800 */
[----:B------:R-:W3:Y:S04]  /*39810*/  LDL.LU R37, [R1+0x2050] ;  /* 0x0020500001257983 */ /* 0x000ee80000300800 */
[----:B------:R-:W-:Y:S04]  /*39820*/  STL.64 [R1+0xd30], R12 ;  /* 0x000d300c01007387 */ /* 0x000fe80000100a00 */
[----:B------:R-:W-:Y:S04]  /*39830*/  STL.64 [R1+0x37c8], R12 ;  /* 0x0037c80c01007387 */ /* 0x000fe80000100a00 */
[----:B------:R-:W-:Y:S01]  /*39840*/  STL.64 [R1+0xd38], R52 ;  /* 0x000d383401007387 */ /* 0x000fe20000100a00 */
[----:B------:R-:W-:-:S03]  /*39850*/  IMAD.MOV.U32 R15, RZ, RZ, R30 ;  /* 0x000000ffff0f7224 */ /* 0x000fc600078e001e */
[----:B------:R-:W-:Y:S01]  /*39860*/  STL.64 [R1+0x37d0], R52 ;  /* 0x0037d03401007387 */ /* 0x000fe20000100a00 */
[----:B------:R-:W-:-:S03]  /*39870*/  IMAD.MOV.U32 R14, RZ, RZ, R31 ;  /* 0x000000ffff0e7224 */ /* 0x000fc600078e001f */
[----:B------:R-:W3:Y:S04]  /*39880*/  LDL.LU R30, [R1+0xdb0] ;  /* 0x000db000011e7983 */ /* 0x000ee80000300800 */
[----:B------:R-:W3:Y:S01]  /*39890*/  LDL.LU R31, [R1+0x2054] ;  /* 0x00205400011f7983 */ /* 0x000ee20000300800 */
[----:B----4-:R-:W-:Y:S02]  /*398a0*/  IMAD.MOV.U32 R17, RZ, RZ, R74 ;  /* 0x000000ffff117224 */ /* 0x010fe400078e004a */
[----:B------:R-:W-:Y:S01]  /*398b0*/  IMAD.MOV.U32 R16, RZ, RZ, R75 ;  /* 0x000000ffff107224 */ /* 0x000fe200078e004b */
[----:B------:R-:W4:Y:S04]  /*398c0*/  LDL.LU R74, [R1+0xdb8] ;  /* 0x000db800014a7983 */ /* 0x000f280000300800 */
[----:B------:R-:W3:Y:S04]  /*398d0*/  LDL.LU R75, [R1+0x2058] ;  /* 0x00205800014b7983 */ /* 0x000ee80000300800 */
[----:B------:R-:W-:Y:S04]  /*398e0*/  STL.64 [R1+0xd40], R14 ;  /* 0x000d400e01007387 */ /* 0x000fe80000100a00 */
[----:B------:R-:W-:Y:S01]  /*398f0*/  STL.64 [R1+0x37d8], R14 ;  /* 0x0037d80e01007387 */ /* 0x000fe20000100a00 */
[----:B0-----:R-:W-:-:S02]  /*39900*/  IMAD.MOV.U32 R3, RZ, RZ, R28 ;  /* 0x000000ffff037224 */ /* 0x001fc400078e001c */
[----:B------:R-:W-:Y:S01]  /*39910*/  IMAD.MOV.U32 R2, RZ, RZ, R29 ;  /* 0x000000ffff027224 */ /* 0x000fe200078e001d */
[----:B------:R-:W3:Y:S04]  /*39920*/  LDL.LU R28, [R1+0xdc0] ;  /* 0x000dc000011c7983 */ /* 0x000ee80000300800 */
[----:B------:R-:W3:Y:S01]  /*39930*/  LDL.LU R29, [R1+0x205c] ;  /* 0x00205c00011d7983 */ /* 0x000ee20000300800 */
[----:B------:R-:W-:Y:S02]  /*39940*/  IMAD.MOV.U32 R66, RZ, RZ, R91 ;  /* 0x000000ffff427224 */ /* 0x000fe400078e005b */
[----:B------:R-:W-:Y:S01]  /*39950*/  IMAD.MOV.U32 R67, RZ, RZ, R39 ;  /* 0x000000ffff437224 */ /* 0x000fe200078e0027 */
[----:B------:R0:W-:Y:S04]  /*39960*/  STL.64 [R1+0xd68], R2 ;  /* 0x000d680201007387 */ /* 0x0001e80000100a00 */
[----:B------:R-:W-:Y:S04]  /*39970*/  STL.64 [R1+0xd60], R16 ;  /* 0x000d601001007387 */ /* 0x000fe80000100a00 */
[----:B------:R0:W-:Y:S04]  /*39980*/  STL.64 [R1+0x37e8], R16 ;  /* 0x0037e81001007387 */ /* 0x0001e80000100a00 */
[----:B------:R-:W-:Y:S04]  /*39990*/  STL.64 [R1+0xd70], R66 ;  /* 0x000d704201007387 */ /* 0x000fe80000100a00 */
[----:B------:R0:W-:Y:S04]  /*399a0*/  STL.64 [R1+0x37f0], R66 ;  /* 0x0037f04201007387 */ /* 0x0001e80000100a00 */
[----:B------:R-:W3:Y:S04]  /*399b0*/  LDL.LU R39, [R1+0xde0] ;  /* 0x000de00001277983 */ /* 0x000ee80000300800 */
[----:B------:R-:W0:Y:S01]  /*399c0*/  LDL.LU R91, [R1+0x2020] ;  /* 0x00202000015b7983 */ /* 0x000e220000300800 */
[----:B------:R-:W-:-:S02]  /*399d0*/  IMAD.MOV.U32 R69, RZ, RZ, R34 ;  /* 0x000000ffff457224 */ /* 0x000fc400078e0022 */
[----:B------:R-:W-:Y:S01]  /*399e0*/  IMAD.MOV.U32 R68, RZ, RZ, R35 ;  /* 0x000000ffff447224 */ /* 0x000fe200078e0023 */
[----:B------:R-:W3:Y:S01]  /*399f0*/  LDL.LU R34, [R1+0xde8] ;  /* 0x000de80001227983 */ /* 0x000ee20000300800 */
[----:B------:R-:W-:-:S03]  /*39a00*/  IMAD.MOV.U32 R55, RZ, RZ, R32 ;  /* 0x000000ffff377224 */ /* 0x000fc600078e0020 */
[----:B------:R-:W3:Y:S01]  /*39a10*/  LDL.LU R35, [R1+0x2024] ;  /* 0x0020240001237983 */ /* 0x000ee20000300800 */
[----:B------:R-:W-:-:S03]  /*39a20*/  IMAD.MOV.U32 R54, RZ, RZ, R33 ;  /* 0x000000ffff367224 */ /* 0x000fc600078e0021 */
[----:B------:R-:W3:Y:S04]  /*39a30*/  LDL.LU R32, [R1+0xdf0] ;  /* 0x000df00001207983 */ /* 0x000ee80000300800 */
[----:B------:R-:W3:Y:S01]  /*39a40*/  LDL.LU R33, [R1+0x2028] ;  /* 0x0020280001217983 */ /* 0x000ee20000300800 */
[----:B-1----:R-:W-:Y:S02]  /*39a50*/  IMAD.MOV.U32 R71, RZ, RZ, R76 ;  /* 0x000000ffff477224 */ /* 0x002fe400078e004c */
[----:B--2---:R-:W-:Y:S01]  /*39a60*/  IMAD.MOV.U32 R70, RZ, RZ, R77 ;  /* 0x000000ffff467224 */ /* 0x004fe200078e004d */
[----:B------:R-:W2:Y:S04]  /*39a70*/  LDL.LU R76, [R1+0xdf8] ;  /* 0x000df800014c7983 */ /* 0x000ea80000300800 */
[----:B------:R-:W2:Y:S04]  /*39a80*/  LDL.LU R77, [R1+0x202c] ;  /* 0x00202c00014d7983 */ /* 0x000ea80000300800 */
[----:B------:R-:W-:Y:S04]  /*39a90*/  STL.64 [R1+0xd78], R68 ;  /* 0x000d784401007387 */ /* 0x000fe80000100a00 */
[----:B------:R-:W-:Y:S04]  /*39aa0*/  STL.64 [R1+0x37f8], R68 ;  /* 0x0037f84401007387 */ /* 0x000fe80000100a00 */
[----:B------:R-:W-:Y:S04]  /*39ab0*/  STL.64 [R1+0xd80], R54 ;  /* 0x000d803601007387 */ /* 0x000fe80000100a00 */
[----:B------:R-:W-:Y:S04]  /*39ac0*/  STL.64 [R1+0x3800], R54 ;  /* 0x0038003601007387 */ /* 0x000fe80000100a00 */
[----:B------:R-:W-:Y:S04]  /*39ad0*/  STL.64 [R1+0xda0], R70 ;  /* 0x000da04601007387 */ /* 0x000fe80000100a00 */
[----:B------:R-:W-:Y:S04]  /*39ae0*/  STL [R1+0x3808], R71 ;  /* 0x0038084701007387 */ /* 0x000fe80000100800 */
[----:B------:R-:W-:Y:S01]  /*39af0*/  STL [R1+0x3a70], R70 ;  /* 0x003a704601007387 */ /* 0x000fe20000100800 */
[----:B----4-:R-:W-:Y:S01]  /*39b00*/  IMAD.MOV.U32 R11, RZ, RZ, R74 ;  /* 0x000000ffff0b7224 */ /* 0x010fe200078e004a */
[----:B---3--:R-:W-:-:S02]  /*39b10*/  MOV R10, R75 ;  /* 0x0000004b000a7202 */ /* 0x008fc40000000f00 */
[----:B------:R-:W3:Y:S04]  /*39b20*/  LDL.LU R74, [R1+0xe00] ;  /* 0x000e0000014a7983 */ /* 0x000ee80000300800 */
[----:B------:R-:W4:Y:S01]  /*39b30*/  LDL.LU R75, [R1+0x2030] ;  /* 0x00203000014b7983 */ /* 0x000f220000300800 */
[----:B------:R-:W-:Y:S02]  /*39b40*/  IMAD.MOV.U32 R62, RZ, RZ, R37 ;  /* 0x000000ffff3e7224 */ /* 0x000fe400078e0025 */
[----:B------:R-:W-:Y:S02]  /*39b50*/  IMAD.MOV.U32 R63, RZ, RZ, R36 ;  /* 0x000000ffff3f7224 */ /* 0x000fe400078e0024 */
[----:B------:R-:W-:-:S03]  /*39b60*/  IMAD.MOV.U32 R85, RZ, RZ, R30 ;  /* 0x000000ffff557224 */ /* 0x000fc600078e001e */
[----:B------:R-:W-:Y:S04]  /*39b70*/  STL.64 [R1+0xda8], R62 ;  /* 0x000da83e01007387 */ /* 0x000fe80000100a00 */
[----:B------:R-:W-:Y:S04]  /*39b80*/  STL.64 [R1+0x3810], R62 ;  /* 0x0038103e01007387 */ /* 0x000fe80000100a00 */
[----:B------:R-:W4:Y:S04]  /*39b90*/  LDL.LU R36, [R1+0xe20] ;  /* 0x000e200001247983 */ /* 0x000f280000300800 */
[----:B------:R-:W4:Y:S01]  /*39ba0*/  LDL.LU R37, [R1+0x1ff4] ;  /* 0x001ff40001257983 */ /* 0x000f220000300800 */
[----:B------:R-:W-:-:S03]  /*39bb0*/  IMAD.MOV.U32 R84, RZ, RZ, R31 ;  /* 0x000000ffff547224 */ /* 0x000fc600078e001f */
[----:B------:R-:W4:Y:S01]  /*39bc0*/  LDL.LU R30, [R1+0xe28] ;  /* 0x000e2800011e7983 */ /* 0x000f220000300800 */
[----:B------:R-:W-:-:S03]  /*39bd0*/  IMAD.MOV.U32 R57, RZ, RZ, R28 ;  /* 0x000000ffff397224 */ /* 0x000fc600078e001c */
[----:B------:R-:W4:Y:S01]  /*39be0*/  LDL.LU R31, [R1+0x1ff8] ;  /* 0x001ff800011f7983 */ /* 0x000f220000300800 */
[----:B------:R-:W-:-:S03]  /*39bf0*/  IMAD.MOV.U32 R56, RZ, RZ, R29 ;  /* 0x000000ffff387224 */ /* 0x000fc600078e001d */
[----:B------:R-:W4:Y:S04]  /*39c00*/  LDL.LU R28, [R1+0xe30] ;  /* 0x000e3000011c7983 */ /* 0x000f280000300800 */
[----:B------:R-:W4:Y:S04]  /*39c10*/  LDL.LU R29, [R1+0x1ffc] ;  /* 0x001ffc00011d7983 */ /* 0x000f280000300800 */
[----:B------:R-:W-:Y:S04]  /*39c20*/  STL.64 [R1+0xdb0], R84 ;  /* 0x000db05401007387 */ /* 0x000fe80000100a00 */
[----:B------:R-:W-:Y:S01]  /*39c30*/  STL.64 [R1+0x3818], R84 ;  /* 0x0038185401007387 */ /* 0x000fe20000100a00 */
[----:B0-----:R-:W-:-:S02]  /*39c40*/  IMAD.MOV.U32 R2, RZ, RZ, R91 ;  /* 0x000000ffff027224 */ /* 0x001fc400078e005b */
[----:B------:R-:W-:Y:S01]  /*39c50*/  IMAD.MOV.U32 R3, RZ, RZ, R39 ;  /* 0x000000ffff037224 */ /* 0x000fe200078e0027 */
[----:B------:R-:W-:Y:S04]  /*39c60*/  STL.64 [R1+0xdb8], R10 ;  /* 0x000db80a01007387 */ /* 0x000fe80000100a00 */
[----:B------:R-:W-:Y:S04]  /*39c70*/  STL.64 [R1+0x3820], R10 ;  /* 0x0038200a01007387 */ /* 0x000fe80000100a00 */
[----:B------:R-:W-:Y:S04]  /*39c80*/  STL.64 [R1+0xdc0], R56 ;  /* 0x000dc03801007387 */ /* 0x000fe80000100a00 */
[----:B------:R-:W-:Y:S04]  /*39c90*/  STL.64 [R1+0x3828], R56 ;  /* 0x0038283801007387 */ /* 0x000fe80000100a00 */
[----:B------:R-:W-:Y:S04]  /*39ca0*/  STL.64 [R1+0xde0], R2 ;  /* 0x000de00201007387 */ /* 0x000fe80000100a00 */
[----:B------:R0:W-:Y:S01]  /*39cb0*/  STL.64 [R1+0x3838], R2 ;  /* 0x0038380201007387 */ /* 0x0001e20000100a00 */
[----:B------:R-:W-:-:S02]  /*39cc0*/  IMAD.MOV.U32 R8, RZ, RZ, R35 ;  /* 0x000000ffff087224 */ /* 0x000fc400078e0023 */
[----:B------:R-:W-:Y:S02]  /*39cd0*/  IMAD.MOV.U32 R9, RZ, RZ, R34 ;  /* 0x000000ffff097224 */ /* 0x000fe400078e0022 */
[----:B------:R-:W-:Y:S02]  /*39ce0*/  IMAD.MOV.U32 R18, RZ, RZ, R33 ;  /* 0x000000ffff127224 */ /* 0x000fe400078e0021 */
[----:B------:R-:W-:Y:S02]  /*39cf0*/  IMAD.MOV.U32 R19, RZ, RZ, R32 ;  /* 0x000000ffff137224 */ /* 0x000fe400078e0020 */
[----:B--2---:R-:W-:Y:S02]  /*39d00*/  IMAD.MOV.U32 R23, RZ, RZ, R76 ;  /* 0x000000ffff177224 */ /* 0x004fe400078e004c */
[----:B------:R-:W-:Y:S01]  /*39d10*/  IMAD.MOV.U32 R22, RZ, RZ, R77 ;  /* 0x000000ffff167224 */ /* 0x000fe200078e004d */
[----:B------:R-:W2:Y:S04]  /*39d20*/  LDL.LU R76, [R1+0xe38] ;  /* 0x000e3800014c7983 */ /* 0x000ea80000300800 */
[----:B------:R-:W2:Y:S04]  /*39d30*/  LDL.LU R77, [R1+0x2000] ;  /* 0x00200000014d7983 */ /* 0x000ea80000300800 */
[----:B------:R-:W2:Y:S04]  /*39d40*/  LDL.LU R34, [R1+0xe40] ;  /* 0x000e400001227983 */ /* 0x000ea80000300800 */
[----:B------:R-:W2:Y:S04]  /*39d50*/  LDL.LU R35, [R1+0x2004] ;  /* 0x0020040001237983 */ /* 0x000ea80000300800 */
[----:B------:R-:W2:Y:S04]  /*39d60*/  LDL.LU R32, [R1+0xe60] ;  /* 0x000e600001207983 */ /* 0x000ea80000300800 */
[----:B------:R-:W2:Y:S04]  /*39d70*/  LDL.LU R33, [R1+0x1fc8] ;  /* 0x001fc80001217983 */ /* 0x000ea80000300800 */
[----:B------:R-:W-:Y:S04]  /*39d80*/  STL.64 [R1+0xde8], R8 ;  /* 0x000de80801007387 */ /* 0x000fe80000100a00 */
[----:B------:R-:W-:Y:S04]  /*39d90*/  STL.64 [R1+0x3840], R8 ;  /* 0x0038400801007387 */ /* 0x000fe80000100a00 */
[----:B------:R-:W-:Y:S04]  /*39da0*/  STL.64 [R1+0xdf0], R18 ;  /* 0x000df01201007387 */ /* 0x000fe80000100a00 */
[----:B------:R-:W-:Y:S01]  /*39db0*/  STL.64 [R1+0x3848], R18 ;  /* 0x0038481201007387 */ /* 0x000fe20000100a00 */
[----:B---3--:R-:W-:-:S02]  /*39dc0*/  IMAD.MOV.U32 R27, RZ, RZ, R74 ;  /* 0x000000ffff1b7224 */ /* 0x008fc400078e004a */
[----:B----4-:R-:W-:Y:S01]  /*39dd0*/  IMAD.MOV.U32 R26, RZ, RZ, R75 ;  /* 0x000000ffff1a7224 */ /* 0x010fe200078e004b */
[----:B------:R-:W3:Y:S04]  /*39de0*/  LDL.LU R74, [R1+0xe68] ;  /* 0x000e6800014a7983 */ /* 0x000ee80000300800 */
[----:B------:R-:W4:Y:S04]  /*39df0*/  LDL.LU R75, [R1+0x1fcc] ;  /* 0x001fcc00014b7983 */ /* 0x000f280000300800 */
[----:B------:R-:W-:Y:S04]  /*39e00*/  STL.64 [R1+0xdf8], R22 ;  /* 0x000df81601007387 */ /* 0x000fe80000100a00 */
[----:B------:R-:W-:Y:S04]  /*39e10*/  STL.64 [R1+0x3850], R22 ;  /* 0x0038501601007387 */ /* 0x000fe80000100a00 */
[----:B------:R-:W-:Y:S04]  /*39e20*/  STL.64 [R1+0xe00], R26 ;  /* 0x000e001a01007387 */ /* 0x000fe80000100a00 */
[----:B------:R-:W-:Y:S01]  /*39e30*/  STL.64 [R1+0x3858], R26 ;  /* 0x0038581a01007387 */ /* 0x000fe20000100a00 */
[----:B------:R-:W-:-:S02]  /*39e40*/  IMAD.MOV.U32 R83, RZ, RZ, R28 ;  /* 0x000000ffff537224 */ /* 0x000fc400078e001c */
[----:B------:R-:W-:Y:S01]  /*39e50*/  IMAD.MOV.U32 R82, RZ, RZ, R29 ;  /* 0x000000ffff527224 */ /* 0x000fe200078e001d */
[----:B------:R-:W4:Y:S04]  /*39e60*/  LDL.LU R28, [R1+0xe70] ;  /* 0x000e7000011c7983 */ /* 0x000f280000300800 */
[----:B------:R-:W4:Y:S04]  /*39e70*/  LDL.LU R29, [R1+0x1fd0] ;  /* 0x001fd000011d7983 */ /* 0x000f280000300800 */
[----:B------:R-:W4:Y:S04]  /*39e80*/  LDL.LU R92, [R1+0xe78] ;  /* 0x000e7800015c7983 */ /* 0x000f280000300800 */
[----:B------:R-:W0:Y:S04]  /*39e90*/  LDL.LU R38, [R1+0x1fd4] ;  /* 0x001fd40001267983 */ /* 0x000e280000300800 */
[----:B------:R-:W4:Y:S01]  /*39ea0*/  LDL.LU R39, [R1+0xe80] ;  /* 0x000e800001277983 */ /* 0x000f220000300800 */
[----:B------:R-:W-:-:S03]  /*39eb0*/  IMAD.MOV.U32 R53, RZ, RZ, R36 ;  /* 0x000000ffff357224 */ /* 0x000fc600078e0024 */
[----:B------:R-:W4:Y:S01]  /*39ec0*/  LDL.LU R91, [R1+0x1fd8] ;  /* 0x001fd800015b7983 */ /* 0x000f220000300800 */
[----:B------:R-:W-:-:S03]  /*39ed0*/  IMAD.MOV.U32 R52, RZ, RZ, R37 ;  /* 0x000000ffff347224 */ /* 0x000fc600078e0025 */
[----:B------:R-:W4:Y:S04]  /*39ee0*/  LDL.LU R36, [R1+0xea0] ;  /* 0x000ea00001247983 */ /* 0x000f280000300800 */
[----:B------:R-:W4:Y:S01]  /*39ef0*/  LDL.LU R37, [R1+0x1f9c] ;  /* 0x001f9c0001257983 */ /* 0x000f220000300800 */
[----:B------:R-:W-:Y:S02]  /*39f00*/  IMAD.MOV.U32 R14, RZ, RZ, R31 ;  /* 0x000000ffff0e7224 */ /* 0x000fe400078e001f */
[----:B------:R-:W-:Y:S02]  /*39f10*/  IMAD.MOV.U32 R15, RZ, RZ, R30 ;  /* 0x000000ffff0f7224 */ /* 0x000fe400078e001e */
[----:B------:R-:W4:Y:S04]  /*39f20*/  LDL.LU R30, [R1+0xea8] ;  /* 0x000ea800011e7983 */ /* 0x000f280000300800 */
[----:B------:R-:W4:Y:S04]  /*39f30*/  LDL.LU R31, [R1+0x1fa0] ;  /* 0x001fa000011f7983 */ /* 0x000f280000300800 */
[----:B------:R-:W-:Y:S04]  /*39f40*/  STL.64 [R1+0xe20], R52 ;  /* 0x000e203401007387 */ /* 0x000fe80000100a00 */
[----:B------:R-:W-:Y:S04]  /*39f50*/  STL.64 [R1+0x3860], R52 ;  /* 0x0038603401007387 */ /* 0x000fe80000100a00 */
[----:B------:R-:W-:Y:S04]  /*39f60*/  STL.64 [R1+0xe28], R14 ;  /* 0x000e280e01007387 */ /* 0x000fe80000100a00 */
[----:B------:R-:W-:Y:S01]  /*39f70*/  STL.64 [R1+0x3868], R14 ;  /* 0x0038680e01007387 */ /* 0x000fe20000100a00 */
[----:B--2---:R-:W-:-:S02]  /*39f80*/  IMAD.MOV.U32 R17, RZ, RZ, R76 ;  /* 0x000000ffff117224 */ /* 0x004fc400078e004c */
[----:B------:R-:W-:Y:S01]  /*39f90*/  IMAD.MOV.U32 R16, RZ, RZ, R77 ;  /* 0x000000ffff107224 */ /* 0x000fe200078e004d */
[----:B------:R-:W2:Y:S04]  /*39fa0*/  LDL.LU R76, [R1+0xeb0] ;  /* 0x000eb000014c7983 */ /* 0x000ea80000300800 */
[----:B------:R-:W2:Y:S04]  /*39fb0*/  LDL.LU R77, [R1+0x1fa4] ;  /* 0x001fa400014d7983 */ /* 0x000ea80000300800 */
[----:B------:R-:W-:Y:S04]  /*39fc0*/  STL.64 [R1+0xe30], R82 ;  /* 0x000e305201007387 */ /* 0x000fe80000100a00 */
[----:B------:R-:W-:Y:S04]  /*39fd0*/  STL.64 [R1+0x3878], R82 ;  /* 0x0038785201007387 */ /* 0x000fe80000100a00 */
[----:B------:R-:W-:Y:S04]  /*39fe0*/  STL.64 [R1+0xe38], R16 ;  /* 0x000e381001007387 */ /* 0x000fe80000100a00 */
[----:B------:R-:W-:Y:S01]  /*39ff0*/  STL.64 [R1+0x3880], R16 ;  /* 0x0038801001007387 */ /* 0x000fe20000100a00 */
[----:B---3--:R-:W-:Y:S01]  /*3a000*/  MOV R25, R74 ;  /* 0x0000004a00197202 */ /* 0x008fe20000000f00 */
[----:B----4-:R-:W-:-:S02]  /*3a010*/  IMAD.MOV.U32 R24, RZ, RZ, R75 ;  /* 0x000000ffff187224 */ /* 0x010fc400078e004b */
[----:B------:R-:W3:Y:S04]  /*3a020*/  LDL.LU R74, [R1+0xeb8] ;  /* 0x000eb800014a7983 */ /* 0x000ee80000300800 */
[----:B------:R-:W4:Y:S01]  /*3a030*/  LDL.LU R75, [R1+0x1fa8] ;  /* 0x001fa800014b7983 */ /* 0x000f220000300800 */
[----:B------:R-:W-:Y:S02]  /*3a040*/  IMAD.MOV.U32 R66, RZ, RZ, R35 ;  /* 0x000000ffff427224 */ /* 0x000fe400078e0023 */
[----:B------:R-:W-:Y:S02]  /*3a050*/  IMAD.MOV.U32 R67, RZ, RZ, R34 ;  /* 0x000000ffff437224 */ /* 0x000fe400078e0022 */
[----:B------:R-:W-:Y:S01]  /*3a060*/  IMAD.MOV.U32 R12, RZ, RZ, R33 ;  /* 0x000000ffff0c7224 */ /* 0x000fe200078e0021 */
[----:B------:R-:W4:Y:S01]  /*3a070*/  LDL.LU R34, [R1+0xec0] ;  /* 0x000ec00001227983 */ /* 0x000f220000300800 */
[----:B------:R-:W-:-:S03]  /*3a080*/  IMAD.MOV.U32 R13, RZ, RZ, R32 ;  /* 0x000000ffff0d7224 */ /* 0x000fc600078e0020 */
[----:B------:R-:W4:Y:S04]  /*3a090*/  LDL.LU R35, [R1+0x1fac] ;  /* 0x001fac0001237983 */ /* 0x000f280000300800 */
[----:B------:R-:W4:Y:S04]  /*3a0a0*/  LDL.LU R32, [R1+0xee0] ;  /* 0x000ee00001207983 */ /* 0x000f280000300800 */
[----:B------:R-:W4:Y:S04]  /*3a0b0*/  LDL.LU R33, [R1+0x1f70] ;  /* 0x001f700001217983 */ /* 0x000f280000300800 */
[----:B------:R-:W-:Y:S04]  /*3a0c0*/  STL.64 [R1+0xe40], R66 ;  /* 0x000e404201007387 */ /* 0x000fe80000100a00 */
[----:B------:R-:W-:Y:S04]  /*3a0d0*/  STL.64 [R1+0x3888], R66 ;  /* 0x0038884201007387 */ /* 0x000fe80000100a00 */
[----:B------:R-:W-:Y:S04]  /*3a0e0*/  STL.64 [R1+0xe60], R12 ;  /* 0x000e600c01007387 */ /* 0x000fe80000100a00 */
[----:B------:R-:W-:Y:S01]  /*3a0f0*/  STL.64 [R1+0x3890], R12 ;  /* 0x0038900c01007387 */ /* 0x000fe20000100a00 */
[----:B------:R-:W-:-:S03]  /*3a100*/  IMAD.MOV.U32 R61, RZ, RZ, R28 ;  /* 0x000000ffff3d7224 */ /* 0x000fc600078e001c */
[----:B------:R-:W4:Y:S01]  /*3a110*/  LDL.LU R28, [R1+0xee8] ;  /* 0x000ee800011c7983 */ /* 0x000f220000300800 */
[----:B------:R-:W-:-:S03]  /*3a120*/  IMAD.MOV.U32 R60, RZ, RZ, R29 ;  /* 0x000000ffff3c7224 */ /* 0x000fc600078e001d */
[----:B------:R-:W4:Y:S01]  /*3a130*/  LDL.LU R29, [R1+0x1f74] ;  /* 0x001f7400011d7983 */ /* 0x000f220000300800 */
[----:B0-----:R-:W-:Y:S02]  /*3a140*/  IMAD.MOV.U32 R2, RZ, RZ, R38 ;  /* 0x000000ffff027224 */ /* 0x001fe400078e0026 */
[----:B------:R-:W-:Y:S01]  /*3a150*/  IMAD.MOV.U32 R3, RZ, RZ, R92 ;  /* 0x000000ffff037224 */ /* 0x000fe200078e005c */
[----:B------:R-:W-:Y:S04]  /*3a160*/  STL.64 [R1+0xe68], R24 ;  /* 0x000e681801007387 */ /* 0x000fe80000100a00 */
[----:B------:R-:W-:Y:S04]  /*3a170*/  STL.64 [R1+0x3898], R24 ;  /* 0x0038981801007387 */ /* 0x000fe80000100a00 */
[----:B------:R-:W-:Y:S04]  /*3a180*/  STL.64 [R1+0xe70], R60 ;  /* 0x000e703c01007387 */ /* 0x000fe80000100a00 */
[----:B------:R3:W-:Y:S04]  /*3a190*/  STL.64 [R1+0xe78], R2 ;  /* 0x000e780201007387 */ /* 0x0007e80000100a00 */
[----:B------:R-:W-:Y:S01]  /*3a1a0*/  STL.64 [R1+0x38a0], R60 ;  /* 0x0038a03c01007387 */ /* 0x000fe20000100a00 */
[----:B------:R-:W-:-:S02]  /*3a1b0*/  IMAD.MOV.U32 R11, RZ, RZ, R36 ;  /* 0x000000ffff0b7224 */ /* 0x000fc400078e0024 */
[----:B------:R-:W-:Y:S01]  /*3a1c0*/  IMAD.MOV.U32 R10, RZ, RZ, R37 ;  /* 0x000000ffff0a7224 */ /* 0x000fe200078e0025 */
[----:B------:R-:W4:Y:S04]  /*3a1d0*/  LDL.LU R36, [R1+0xef0] ;  /* 0x000ef00001247983 */ /* 0x000f280000300800 */
[----:B------:R-:W4:Y:S01]  /*3a1e0*/  LDL.LU R37, [R1+0x1f78] ;  /* 0x001f780001257983 */ /* 0x000f220000300800 */
[----:B------:R-:W-:Y:S02]  /*3a1f0*/  IMAD.MOV.U32 R68, RZ, RZ, R91 ;  /* 0x000000ffff447224 */ /* 0x000fe400078e005b */
[----:B------:R-:W-:Y:S02]  /*3a200*/  IMAD.MOV.U32 R69, RZ, RZ, R39 ;  /* 0x000000ffff457224 */ /* 0x000fe400078e0027 */
[----:B------:R-:W-:-:S02]  /*3a210*/  IMAD.MOV.U32 R57, RZ, RZ, R30 ;  /* 0x000000ffff397224 */ /* 0x000fc400078e001e */
[----:B------:R-:W-:Y:S01]  /*3a220*/  IMAD.MOV.U32 R56, RZ, RZ, R31 ;  /* 0x000000ffff387224 */ /* 0x000fe200078e001f */
[----:B------:R-:W-:Y:S04]  /*3a230*/  STL.64 [R1+0xe80], R68 ;  /* 0x000e804401007387 */ /* 0x000fe80000100a00 */
[----:B------:R-:W-:Y:S04]  /*3a240*/  STL.64 [R1+0x38a8], R68 ;  /* 0x0038a84401007387 */ /* 0x000fe80000100a00 */
[----:B------:R-:W4:Y:S04]  /*3a250*/  LDL.LU R30, [R1+0xef8] ;  /* 0x000ef800011e7983 */ /* 0x000f280000300800 */
[----:B------:R-:W4:Y:S01]  /*3a260*/  LDL.LU R31, [R1+0x1f7c] ;  /* 0x001f7c00011f7983 */ /* 0x000f220000300800 */
[----:B--2---:R-:W-:-:S02]  /*3a270*/  IMAD.MOV.U32 R81, RZ, RZ, R76 ;  /* 0x000000ffff517224 */ /* 0x004fc400078e004c */
[----:B------:R-:W-:Y:S01]  /*3a280*/  IMAD.MOV.U32 R80, RZ, RZ, R77 ;  /* 0x000000ffff507224 */ /* 0x000fe200078e004d */
[----:B------:R-:W2:Y:S04]  /*3a290*/  LDL.LU R76, [R1+0xf00] ;  /* 0x000f0000014c7983 */ /* 0x000ea80000300800 */
[----:B------:R-:W2:Y:S04]  /*3a2a0*/  LDL.LU R77, [R1+0x1f80] ;  /* 0x001f8000014d7983 */ /* 0x000ea80000300800 */
[----:B------:R-:W-:Y:S04]  /*3a2b0*/  STL.64 [R1+0xea0], R10 ;  /* 0x000ea00a01007387 */ /* 0x000fe80000100a00 */
[----:B------:R0:W-:Y:S04]  /*3a2c0*/  STL.64 [R1+0x38b0], R10 ;  /* 0x0038b00a01007387 */ /* 0x0001e80000100a00 */
[----:B------:R-:W-:Y:S04]  /*3a2d0*/  STL.64 [R1+0xea8], R56 ;  /* 0x000ea83801007387 */ /* 0x000fe80000100a00 */
[----:B------:R1:W-:Y:S01]  /*3a2e0*/  STL.64 [R1+0x38b8], R56 ;  /* 0x0038b83801007387 */ /* 0x0003e20000100a00 */
[----:B---3--:R-:W-:-:S02]  /*3a2f0*/  IMAD.MOV.U32 R3, RZ, RZ, R74 ;  /* 0x000000ffff037224 */ /* 0x008fc400078e004a */
[----:B----4-:R-:W-:Y:S01]  /*3a300*/  IMAD.MOV.U32 R2, RZ, RZ, R75 ;  /* 0x000000ffff027224 */ /* 0x010fe200078e004b */
[----:B------:R-:W3:Y:S04]  /*3a310*/  LDL.LU R74, [R1+0xf20] ;  /* 0x000f2000014a7983 */ /* 0x000ee80000300800 */
[----:B------:R-:W4:Y:S04]  /*3a320*/  LDL.LU R75, [R1+0x1f44] ;  /* 0x001f4400014b7983 */ /* 0x000f280000300800 */
[----:B------:R-:W-:Y:S04]  /*3a330*/  STL.64 [R1+0xeb0], R80 ;  /* 0x000eb05001007387 */ /* 0x000fe80000100a00 */
[----:B------:R-:W-:Y:S04]  /*3a340*/  STL.64 [R1+0x38c8], R80 ;  /* 0x0038c85001007387 */ /* 0x000fe80000100a00 */
[----:B------:R-:W-:Y:S01]  /*3a350*/  STL.64 [R1+0xeb8], R2 ;  /* 0x000eb80201007387 */ /* 0x000fe20000100a00 */
[----:B------:R-:W-:-:S03]  /*3a360*/  IMAD.MOV.U32 R21, RZ, RZ, R34 ;  /* 0x000000ffff157224 */ /* 0x000fc600078e0022 */
[----:B------:R0:W-:Y:S01]  /*3a370*/  STL.64 [R1+0x38d0], R2 ;  /* 0x0038d00201007387 */ /* 0x0001e20000100a00 */
[----:B------:R-:W-:-:S03]  /*3a380*/  IMAD.MOV.U32 R20, RZ, RZ, R35 ;  /* 0x000000ffff147224 */ /* 0x000fc600078e0023 */
[----:B------:R-:W4:Y:S01]  /*3a390*/  LDL.LU R34, [R1+0xf28] ;  /* 0x000f280001227983 */ /* 0x000f220000300800 */
[----:B------:R-:W-:-:S03]  /*3a3a0*/  IMAD.MOV.U32 R63, RZ, RZ, R32 ;  /* 0x000000ffff3f7224 */ /* 0x000fc600078e0020 */
        /* <DEDUP_REMOVED lines=9> */
[----:B------:R0:W-:Y:S04]  /*3a440*/  STL.64 [R1+0x38d8], R20 ;  /* 0x0038d81401007387 */ /* 0x0001e80000100a00 */
[----:B------:R-:W-:Y:S04]  /*3a450*/  STL.64 [R1+0xee0], R62 ;  /* 0x000ee03e01007387 */ /* 0x000fe80000100a00 */
[----:B------:R-:W-:Y:S04]  /*3a460*/  STL.64 [R1+0x38e0], R62 ;  /* 0x0038e03e01007387 */ /* 0x000fe80000100a00 */
[----:B------:R-:W4:Y:S04]  /*3a470*/  LDL.LU R39, [R1+0xf40] ;  /* 0x000f400001277983 */ /* 0x000f280000300800 */
[----:B------:R-:W4:Y:S04]  /*3a480*/  LDL.LU R91, [R1+0x1f54] ;  /* 0x001f5400015b7983 */ /* 0x000f280000300800 */
[----:B------:R-:W-:Y:S01]  /*3a490*/  STL.64 [R1+0xee8], R84 ;  /* 0x000ee85401007387 */ /* 0x000fe20000100a00 */
[----:B------:R-:W-:-:S03]  /*3a4a0*/  IMAD.MOV.U32 R9, RZ, RZ, R36 ;  /* 0x000000ffff097224 */ /* 0x000fc600078e0024 */
[----:B------:R-:W-:Y:S01]  /*3a4b0*/  STL.64 [R1+0x38e8], R84 ;  /* 0x0038e85401007387 */ /* 0x000fe20000100a00 */
[----:B------:R-:W-:-:S03]  /*3a4c0*/  IMAD.MOV.U32 R8, RZ, RZ, R37 ;  /* 0x000000ffff087224 */ /* 0x000fc600078e0025 */
[----:B------:R-:W4:Y:S04]  /*3a4d0*/  LDL.LU R36, [R1+0xf60] ;  /* 0x000f600001247983 */ /* 0x000f280000300800 */
[----:B------:R-:W4:Y:S01]  /*3a4e0*/  LDL.LU R37, [R1+0x1f18] ;  /* 0x001f180001257983 */ /* 0x000f220000300800 */
[----:B------:R-:W-:Y:S02]  /*3a4f0*/  IMAD.MOV.U32 R19, RZ, RZ, R30 ;  /* 0x000000ffff137224 */ /* 0x000fe400078e001e */
[----:B------:R-:W-:Y:S01]  /*3a500*/  IMAD.MOV.U32 R18, RZ, RZ, R31 ;  /* 0x000000ffff127224 */ /* 0x000fe200078e001f */
[----:B------:R-:W4:Y:S04]  /*3a510*/  LDL.LU R30, [R1+0xf68] ;  /* 0x000f6800011e7983 */ /* 0x000f280000300800 */
[----:B------:R-:W4:Y:S01]  /*3a520*/  LDL.LU R31, [R1+0x1f1c] ;  /* 0x001f1c00011f7983 */ /* 0x000f220000300800 */
[----:B--2---:R-:W-:-:S02]  /*3a530*/  IMAD.MOV.U32 R23, RZ, RZ, R76 ;  /* 0x000000ffff177224 */ /* 0x004fc400078e004c */
[----:B------:R-:W-:Y:S01]  /*3a540*/  IMAD.MOV.U32 R22, RZ, RZ, R77 ;  /* 0x000000ffff167224 */ /* 0x000fe200078e004d */
[----:B------:R-:W2:Y:S04]  /*3a550*/  LDL.LU R76, [R1+0xf70] ;  /* 0x000f7000014c7983 */ /* 0x000ea80000300800 */
[----:B------:R-:W2:Y:S04]  /*3a560*/  LDL.LU R77, [R1+0x1f20] ;  /* 0x001f2000014d7983 */ /* 0x000ea80000300800 */
[----:B------:R-:W-:Y:S04]  /*3a570*/  STL.64 [R1+0xef0], R8 ;  /* 0x000ef00801007387 */ /* 0x000fe80000100a00 */
[----:B------:R-:W-:Y:S01]  /*3a580*/  STL.64 [R1+0x38f0], R8 ;  /* 0x0038f00801007387 */ /* 0x000fe20000100a00 */
[----:B---3--:R-:W-:Y:S01]  /*3a590*/  IMAD.MOV.U32 R5, RZ, RZ, R74 ;  /* 0x000000ffff057224 */ /* 0x008fe200078e004a */
[----:B----4-:R-:W-:-:S02]  /*3a5a0*/  MOV R4, R75 ;  /* 0x0000004b00047202 */ /* 0x010fc40000000f00 */
[----:B------:R-:W3:Y:S04]  /*3a5b0*/  LDL.LU R74, [R1+0xf78] ;  /* 0x000f7800014a7983 */ /* 0x000ee80000300800 */
[----:B------:R-:W4:Y:S04]  /*3a5c0*/  LDL.LU R75, [R1+0x1f24] ;  /* 0x001f2400014b7983 */ /* 0x000f280000300800 */
[----:B------:R-:W-:Y:S04]  /*3a5d0*/  STL.64 [R1+0xef8], R18 ;  /* 0x000ef81201007387 */ /* 0x000fe80000100a00 */
[----:B------:R0:W-:Y:S04]  /*3a5e0*/  STL.64 [R1+0x38f8], R18 ;  /* 0x0038f81201007387 */ /* 0x0001e80000100a00 */
[----:B------:R-:W-:Y:S04]  /*3a5f0*/  STL.64 [R1+0xf00], R22 ;  /* 0x000f001601007387 */ /* 0x000fe80000100a00 */
[----:B------:R-:W-:Y:S04]  /*3a600*/  STL.64 [R1+0x3900], R22 ;  /* 0x0039001601007387 */ /* 0x000fe80000100a00 */
[----:B------:R-:W-:Y:S01]  /*3a610*/  STL.64 [R1+0xf20], R4 ;  /* 0x000f200401007387 */ /* 0x000fe20000100a00 */
[----:B------:R-:W-:-:S03]  /*3a620*/  IMAD.MOV.U32 R15, RZ, RZ, R34 ;  /* 0x000000ffff0f7224 */ /* 0x000fc600078e0022 */
[----:B------:R-:W-:Y:S01]  /*3a630*/  STL.64 [R1+0x3910], R4 ;  /* 0x0039100401007387 */ /* 0x000fe20000100a00 */
[----:B------:R-:W-:-:S03]  /*3a640*/  IMAD.MOV.U32 R14, RZ, RZ, R35 ;  /* 0x000000ffff0e7224 */ /* 0x000fc600078e0023 */
[----:B------:R-:W4:Y:S01]  /*3a650*/  LDL.LU R34, [R1+0xf80] ;  /* 0x000f800001227983 */ /* 0x000f220000300800 */
[----:B------:R-:W-:-:S03]  /*3a660*/  IMAD.MOV.U32 R79, RZ, RZ, R32 ;  /* 0x000000ffff4f7224 */ /* 0x000fc600078e0020 */
[----:B------:R-:W4:Y:S01]  /*3a670*/  LDL.LU R35, [R1+0x1f28] ;  /* 0x001f280001237983 */ /* 0x000f220000300800 */
[----:B------:R-:W-:-:S03]  /*3a680*/  IMAD.MOV.U32 R78, RZ, RZ, R33 ;  /* 0x000000ffff4e7224 */ /* 0x000fc600078e0021 */
[----:B------:R-:W0:Y:S01]  /*3a690*/  LDL.LU R32, [R1+0xfa0] ;  /* 0x000fa00001207983 */ /* 0x000e220000300800 */
[----:B------:R-:W-:-:S03]  /*3a6a0*/  IMAD.MOV.U32 R83, RZ, RZ, R28 ;  /* 0x000000ffff537224 */ /* 0x000fc600078e001c */
[----:B------:R-:W4:Y:S01]  /*3a6b0*/  LDL.LU R33, [R1+0x1eec] ;  /* 0x001eec0001217983 */ /* 0x000f220000300800 */
[----:B------:R-:W-:-:S03]  /*3a6c0*/  IMAD.MOV.U32 R82, RZ, RZ, R29 ;  /* 0x000000ffff527224 */ /* 0x000fc600078e001d */
[----:B------:R-:W1:Y:S04]  /*3a6d0*/  LDL.LU R28, [R1+0xfa8] ;  /* 0x000fa800011c7983 */ /* 0x000e680000300800 */
[----:B------:R-:W4:Y:S04]  /*3a6e0*/  LDL.LU R29, [R1+0x1ef0] ;  /* 0x001ef000011d7983 */ /* 0x000f280000300800 */
[----:B------:R-:W-:Y:S04]  /*3a6f0*/  STL.64 [R1+0xf28], R14 ;  /* 0x000f280e01007387 */ /* 0x000fe80000100a00 */
[----:B------:R-:W-:Y:S01]  /*3a700*/  STL.64 [R1+0x3918], R14 ;  /* 0x0039180e01007387 */ /* 0x000fe20000100a00 */
[----:B------:R-:W-:-:S02]  /*3a710*/  IMAD.MOV.U32 R26, RZ, RZ, R91 ;  /* 0x000000ffff1a7224 */ /* 0x000fc400078e005b */
[----:B------:R-:W-:Y:S01]  /*3a720*/  IMAD.MOV.U32 R27, RZ, RZ, R39 ;  /* 0x000000ffff1b7224 */ /* 0x000fe200078e0027 */
[----:B------:R-:W-:Y:S04]  /*3a730*/  STL.64 [R1+0xf30], R78 ;  /* 0x000f304e01007387 */ /* 0x000fe80000100a00 */
[----:B------:R-:W-:Y:S04]  /*3a740*/  STL.64 [R1+0x3920], R78 ;  /* 0x0039204e01007387 */ /* 0x000fe80000100a00 */
[----:B------:R-:W-:Y:S04]  /*3a750*/  STL.64 [R1+0xf38], R82 ;  /* 0x000f385201007387 */ /* 0x000fe80000100a00 */
[----:B------:R-:W-:Y:S04]  /*3a760*/  STL.64 [R1+0x3928], R82 ;  /* 0x0039285201007387 */ /* 0x000fe80000100a00 */
[----:B------:R-:W-:Y:S01]  /*3a770*/  STL.64 [R1+0xf40], R26 ;  /* 0x000f401a01007387 */ /* 0x000fe20000100a00 */
[----:B------:R-:W-:-:S03]  /*3a780*/  IMAD.MOV.U32 R53, RZ, RZ, R36 ;  /* 0x000000ffff357224 */ /* 0x000fc600078e0024 */
[----:B------:R-:W-:Y:S01]  /*3a790*/  STL.64 [R1+0x3930], R26 ;  /* 0x0039301a01007387 */ /* 0x000fe20000100a00 */
[----:B------:R-:W-:-:S03]  /*3a7a0*/  IMAD.MOV.U32 R52, RZ, RZ, R37 ;  /* 0x000000ffff347224 */ /* 0x000fc600078e0025 */
[----:B------:R-:W4:Y:S04]  /*3a7b0*/  LDL.LU R36, [R1+0xfb0] ;  /* 0x000fb00001247983 */ /* 0x000f280000300800 */
[----:B------:R-:W4:Y:S01]  /*3a7c0*/  LDL.LU R37, [R1+0x1ef4] ;  /* 0x001ef40001257983 */ /* 0x000f220000300800 */
[----:B------:R-:W-:-:S03]  /*3a7d0*/  IMAD.MOV.U32 R17, RZ, RZ, R30 ;  /* 0x000000ffff117224 */ /* 0x000fc600078e001e */
[----:B------:R-:W-:Y:S04]  /*3a7e0*/  STL.64 [R1+0xf60], R52 ;  /* 0x000f603401007387 */ /* 0x000fe80000100a00 */
[----:B------:R-:W-:Y:S01]  /*3a7f0*/  STL.64 [R1+0x3938], R52 ;  /* 0x0039383401007387 */ /* 0x000fe20000100a00 */
[----:B------:R-:W-:-:S03]  /*3a800*/  IMAD.MOV.U32 R16, RZ, RZ, R31 ;  /* 0x000000ffff107224 */ /* 0x000fc600078e001f */
[----:B------:R-:W4:Y:S04]  /*3a810*/  LDL.LU R30, [R1+0xfb8] ;  /* 0x000fb800011e7983 */ /* 0x000f280000300800 */
[----:B------:R-:W4:Y:S01]  /*3a820*/  LDL.LU R31, [R1+0x1ef8] ;  /* 0x001ef800011f7983 */ /* 0x000f220000300800 */
[----:B--2---:R-:W-:Y:S02]  /*3a830*/  IMAD.MOV.U32 R67, RZ, RZ, R76 ;  /* 0x000000ffff437224 */ /* 0x004fe400078e004c */
[----:B------:R-:W-:Y:S01]  /*3a840*/  IMAD.MOV.U32 R66, RZ, RZ, R77 ;  /* 0x000000ffff427224 */ /* 0x000fe200078e004d */
[----:B------:R-:W2:Y:S04]  /*3a850*/  LDL.LU R76, [R1+0xfc0] ;  /* 0x000fc000014c7983 */ /* 0x000ea80000300800 */
[----:B------:R-:W2:Y:S01]  /*3a860*/  LDL.LU R77, [R1+0x1efc] ;  /* 0x001efc00014d7983 */ /* 0x000ea20000300800 */
[----:B---3--:R-:W-:-:S02]  /*3a870*/  IMAD.MOV.U32 R13, RZ, RZ, R74 ;  /* 0x000000ffff0d7224 */ /* 0x008fc400078e004a */
[----:B----4-:R-:W-:Y:S01]  /*3a880*/  IMAD.MOV.U32 R12, RZ, RZ, R75 ;  /* 0x000000ffff0c7224 */ /* 0x010fe200078e004b */
[----:B------:R-:W3:Y:S04]  /*3a890*/  LDL.LU R74, [R1+0xfe0] ;  /* 0x000fe000014a7983 */ /* 0x000ee80000300800 */
[----:B------:R-:W4:Y:S04]  /*3a8a0*/  LDL.LU R75, [R1+0x1ec0] ;  /* 0x001ec000014b7983 */ /* 0x000f280000300800 */
[----:B------:R-:W-:Y:S04]  /*3a8b0*/  STL.64 [R1+0xf68], R16 ;  /* 0x000f681001007387 */ /* 0x000fe80000100a00 */
[----:B------:R-:W-:Y:S04]  /*3a8c0*/  STL.64 [R1+0x3940], R16 ;  /* 0x0039401001007387 */ /* 0x000fe80000100a00 */
[----:B------:R-:W-:Y:S04]  /*3a8d0*/  STL.64 [R1+0xf70], R66 ;  /* 0x000f704201007387 */ /* 0x000fe80000100a00 */
[----:B------:R-:W-:Y:S04]  /*3a8e0*/  STL.64 [R1+0x3950], R66 ;  /* 0x0039504201007387 */ /* 0x000fe80000100a00 */
[----:B------:R-:W-:Y:S04]  /*3a8f0*/  STL.64 [R1+0xf78], R12 ;  /* 0x000f780c01007387 */ /* 0x000fe80000100a00 */
[----:B------:R-:W-:Y:S04]  /*3a900*/  STL.64 [R1+0x3958], R12 ;  /* 0x0039580c01007387 */ /* 0x000fe80000100a00 */
[----:B------:R-:W4:Y:S04]  /*3a910*/  LDL.LU R92, [R1+0xfe8] ;  /* 0x000fe800015c7983 */ /* 0x000f280000300800 */
[----:B------:R-:W4:Y:S04]  /*3a920*/  LDL.LU R38, [R1+0x1ec4] ;  /* 0x001ec40001267983 */ /* 0x000f280000300800 */
        /* <DEDUP_REMOVED lines=8> */
[----:B------:R-:W4:Y:S01]  /*3a9b0*/  LDL.LU R32, [R1+0x1000] ;  /* 0x0010000001207983 */ /* 0x000f220000300800 */
[----:B-1----:R-:W-:-:S03]  /*3a9c0*/  IMAD.MOV.U32 R57, RZ, RZ, R28 ;  /* 0x000000ffff397224 */ /* 0x002fc600078e001c */
[----:B------:R-:W4:Y:S01]  /*3a9d0*/  LDL.LU R33, [R1+0x1ed0] ;  /* 0x001ed00001217983 */ /* 0x000f220000300800 */
[----:B------:R-:W-:-:S03]  /*3a9e0*/  IMAD.MOV.U32 R56, RZ, RZ, R29 ;  /* 0x000000ffff387224 */ /* 0x000fc600078e001d */
[----:B------:R-:W4:Y:S04]  /*3a9f0*/  LDL.LU R28, [R1+0x1020] ;  /* 0x00102000011c7983 */ /* 0x000f280000300800 */
[----:B------:R-:W4:Y:S04]  /*3aa00*/  LDL.LU R29, [R1+0x1d50] ;  /* 0x001d5000011d7983 */ /* 0x000f280000300800 */
[----:B------:R-:W-:Y:S04]  /*3aa10*/  STL.64 [R1+0xf80], R24 ;  /* 0x000f801801007387 */ /* 0x000fe80000100a00 */
[----:B------:R-:W-:Y:S04]  /*3aa20*/  STL.64 [R1+0x3960], R24 ;  /* 0x0039601801007387 */ /* 0x000fe80000100a00 */
        /* <DEDUP_REMOVED lines=8> */
[----:B------:R-:W4:Y:S04]  /*3aab0*/  LDL.LU R36, [R1+0x1028] ;  /* 0x0010280001247983 */ /* 0x000f280000300800 */
[----:B------:R-:W4:Y:S01]  /*3aac0*/  LDL.LU R37, [R1+0x1d54] ;  /* 0x001d540001257983 */ /* 0x000f220000300800 */
[----:B------:R-:W-:Y:S01]  /*3aad0*/  MOV R55, R30 ;  /* 0x0000001e00377202 */ /* 0x000fe20000000f00 */
[----:B------:R-:W-:-:S02]  /*3aae0*/  IMAD.MOV.U32 R54, RZ, RZ, R31 ;  /* 0x000000ffff367224 */ /* 0x000fc400078e001f */
        /* <DEDUP_REMOVED lines=11> */
[----:B------:R-:W-:Y:S01]  /*3aba0*/  STL.64 [R1+0x3980], R54 ;  /* 0x0039803601007387 */ /* 0x000fe20000100a00 */
[----:B------:R-:W-:-:S02]  /*3abb0*/  IMAD.MOV.U32 R3, RZ, RZ, R92 ;  /* 0x000000ffff037224 */ /* 0x000fc400078e005c */
[----:B------:R-:W-:Y:S01]  /*3abc0*/  IMAD.MOV.U32 R2, RZ, RZ, R38 ;  /* 0x000000ffff027224 */ /* 0x000fe200078e0026 */
[----:B------:R-:W-:Y:S04]  /*3abd0*/  STL.64 [R1+0xfc0], R60 ;  /* 0x000fc03c01007387 */ /* 0x000fe80000100a00 */
[----:B------:R-:W-:Y:S01]  /*3abe0*/  STL.64 [R1+0x3988], R60 ;  /* 0x0039883c01007387 */ /* 0x000fe20000100a00 */
[----:B------:R-:W-:-:S03]  /*3abf0*/  IMAD.MOV.U32 R81, RZ, RZ, R39 ;  /* 0x000000ffff517224 */ /* 0x000fc600078e0027 */
[----:B------:R0:W-:Y:S04]  /*3ac00*/  STL.64 [R1+0xfe8], R2 ;  /* 0x000fe80201007387 */ /* 0x0001e80000100a00 */
[----:B------:R-:W-:Y:S04]  /*3ac10*/  STL.64 [R1+0xfe0], R50 ;  /* 0x000fe03201007387 */ /* 0x000fe80000100a00 */
[----:B------:R-:W-:Y:S01]  /*3ac20*/  STL.64 [R1+0x3998], R50 ;  /* 0x0039983201007387 */ /* 0x000fe20000100a00 */
[----:B------:R-:W-:-:S03]  /*3ac30*/  IMAD.MOV.U32 R80, RZ, RZ, R91 ;  /* 0x000000ffff507224 */ /* 0x000fc600078e005b */
[----:B------:R-:W4:Y:S04]  /*3ac40*/  LDL.LU R39, [R1+0x1060] ;  /* 0x0010600001277983 */ /* 0x000f280000300800 */
[----:B------:R-:W4:Y:S01]  /*3ac50*/  LDL.LU R91, [R1+0x1d24] ;  /* 0x001d2400015b7983 */ /* 0x000f220000300800 */
[----:B------:R-:W-:Y:S02]  /*3ac60*/  IMAD.MOV.U32 R21, RZ, RZ, R32 ;  /* 0x000000ffff157224 */ /* 0x000fe400078e0020 */
[----:B------:R-:W-:Y:S02]  /*3ac70*/  IMAD.MOV.U32 R20, RZ, RZ, R33 ;  /* 0x000000ffff147224 */ /* 0x000fe400078e0021 */
[----:B------:R-:W-:Y:S02]  /*3ac80*/  IMAD.MOV.U32 R19, RZ, RZ, R28 ;  /* 0x000000ffff137224 */ /* 0x000fe400078e001c */
[----:B0-----:R-:W-:-:S02]  /*3ac90*/  IMAD.MOV.U32 R3, RZ, RZ, R34 ;  /* 0x000000ffff037224 */ /* 0x001fc400078e0022 */
[----:B------:R-:W-:Y:S01]  /*3aca0*/  IMAD.MOV.U32 R2, RZ, RZ, R35 ;  /* 0x000000ffff027224 */ /* 0x000fe200078e0023 */
[----:B------:R-:W4:Y:S04]  /*3acb0*/  LDL.LU R34, [R1+0x1068] ;  /* 0x0010680001227983 */ /* 0x000f280000300800 */
[----:B------:R-:W4:Y:S04]  /*3acc0*/  LDL.LU R35, [R1+0x1d28] ;  /* 0x001d280001237983 */ /* 0x000f280000300800 */
[----:B------:R-:W4:Y:S04]  /*3acd0*/  LDL.LU R32, [R1+0x1070] ;  /* 0x0010700001207983 */ /* 0x000f280000300800 */
[----:B------:R-:W4:Y:S01]  /*3ace0*/  LDL.LU R33, [R1+0x1d2c] ;  /* 0x001d2c0001217983 */ /* 0x000f220000300800 */
[----:B------:R-:W-:-:S03]  /*3acf0*/  IMAD.MOV.U32 R18, RZ, RZ, R29 ;  /* 0x000000ffff127224 */ /* 0x000fc600078e001d */
[----:B------:R-:W4:Y:S04]  /*3ad00*/  LDL.LU R28, [R1+0x1078] ;  /* 0x00107800011c7983 */ /* 0x000f280000300800 */
[----:B------:R-:W4:Y:S04]  /*3ad10*/  LDL.LU R29, [R1+0x1d30] ;  /* 0x001d3000011d7983 */ /* 0x000f280000300800 */
[----:B------:R-:W-:Y:S04]  /*3ad20*/  STL.64 [R1+0xff0], R80 ;  /* 0x000ff05001007387 */ /* 0x000fe80000100a00 */
[----:B------:R-:W-:Y:S04]  /*3ad30*/  STL.64 [R1+0x39a0], R80 ;  /* 0x0039a05001007387 */ /* 0x000fe80000100a00 */
        /* <DEDUP_REMOVED lines=17> */
[----:B------:R-:W2:Y:S01]  /*3ae50*/  LDL.LU R77, [R1+0x1cfc] ;  /* 0x001cfc00014d7983 */ /* 0x000ea20000300800 */
[----:B---3--:R-:W-:Y:S02]  /*3ae60*/  IMAD.MOV.U32 R63, RZ, RZ, R74 ;  /* 0x000000ffff3f7224 */ /* 0x008fe400078e004a */
        /* <DEDUP_REMOVED lines=17> */
[----:B------:R-:W4:Y:S01]  /*3af80*/  LDL.LU R34, [R1+0x10c0] ;  /* 0x0010c00001227983 */ /* 0x000f220000300800 */
[----:B------:R-:W-:-:S03]  /*3af90*/  IMAD.MOV.U32 R15, RZ, RZ, R32 ;  /* 0x000000ffff0f7224 */ /* 0x000fc600078e0020 */
[----:B------:R-:W4:Y:S01]  /*3afa0*/  LDL.LU R35, [R1+0x1d08] ;  /* 0x001d080001237983 */ /* 0x000f220000300800 */
[----:B------:R-:W-:-:S03]  /*3afb0*/  MOV R14, R33 ;  /* 0x00000021000e7202 */ /* 0x000fc60000000f00 */
[----:B------:R-:W4:Y:S01]  /*3afc0*/  LDL.LU R32, [R1+0x10e0] ;  /* 0x0010e00001207983 */ /* 0x000f220000300800 */
[----:B------:R-:W-:-:S03]  /*3afd0*/  IMAD.MOV.U32 R79, RZ, RZ, R28 ;  /* 0x000000ffff4f7224 */ /* 0x000fc600078e001c */
[----:B------:R-:W4:Y:S01]  /*3afe0*/  LDL.LU R33, [R1+0x17f8] ;  /* 0x0017f80001217983 */ /* 0x000f220000300800 */
[----:B------:R-:W-:-:S03]  /*3aff0*/  IMAD.MOV.U32 R78, RZ, RZ, R29 ;  /* 0x000000ffff4e7224 */ /* 0x000fc600078e001d */
        /* <DEDUP_REMOVED lines=58> */
[----:B------:R-:W4:Y:S01]  /*3b3a0*/  LDL.LU R92, [R1+0x1160] ;  /* 0x00116000015c7983 */ /* 0x000f220000300800 */
[----:B------:R-:W-:-:S03]  /*3b3b0*/  IMAD.MOV.U32 R25, RZ, RZ, R36 ;  /* 0x000000ffff197224 */ /* 0x000fc600078e0024 */
[----:B------:R-:W4:Y:S01]  /*3b3c0*/  LDL.LU R38, [R1+0x17a0] ;  /* 0x0017a00001267983 */ /* 0x000f220000300800 */
[----:B------:R-:W-:-:S03]  /*3b3d0*/  IMAD.MOV.U32 R24, RZ, RZ, R37 ;  /* 0x000000ffff187224 */ /* 0x000fc600078e0025 */
[----:B------:R-:W0:Y:S04]  /*3b3e0*/  LDL.LU R36, [R1+0x1168] ;  /* 0x0011680001247983 */ /* 0x000e280000300800 */
        /* <DEDUP_REMOVED lines=9> */
[----:B---3--:R-:W-:Y:S01]  /*3b480*/  MOV R55, R74 ;  /* 0x0000004a00377202 */ /* 0x008fe20000000f00 */
[----:B----4-:R-:W-:Y:S02]  /*3b490*/  IMAD.MOV.U32 R54, RZ, RZ, R75 ;  /* 0x000000ffff367224 */ /* 0x010fe400078e004b */
        /* <DEDUP_REMOVED lines=30> */
[----:B------:R-:W-:Y:S01]  /*3b680*/  STL.64 [R1+0x1138], R68 ;  /* 0x0011384401007387 */ /* 0x000fe20000100a00 */
[----:B------:R-:W-:-:S02]  /*3b690*/  IMAD.MOV.U32 R44, RZ, RZ, R38 ;  /* 0x000000ffff2c7224 */ /* 0x000fc400078e0026 */
[----:B------:R-:W-:Y:S01]  /*3b6a0*/  IMAD.MOV.U32 R45, RZ, RZ, R92 ;  /* 0x000000ffff2d7224 */ /* 0x000fe200078e005c */
[----:B------:R-:W-:Y:S01]  /*3b6b0*/  STL.64 [R1+0x3a90], R68 ;  /* 0x003a904401007387 */ /* 0x000fe20000100a00 */
[----:B0-----:R-:W-:Y:S02]  /*3b6c0*/  IMAD.MOV.U32 R3, RZ, RZ, R36 ;  /* 0x000000ffff037224 */ /* 0x001fe400078e0024 */
[----:B------:R-:W-:Y:S01]  /*3b6d0*/  IMAD.MOV.U32 R2, RZ, RZ, R37 ;  /* 0x000000ffff027224 */ /* 0x000fe200078e0025 */
[----:B------:R-:W-:Y:S04]  /*3b6e0*/  STL.64 [R1+0x1140], R84 ;  /* 0x0011405401007387 */ /* 0x000fe80000100a00 */
[----:B------:R-:W-:Y:S04]  /*3b6f0*/  STL.64 [R1+0x3a98], R84 ;  /* 0x003a985401007387 */ /* 0x000fe80000100a00 */
[----:B------:R3:W-:Y:S04]  /*3b700*/  STL.64 [R1+0x1168], R2 ;  /* 0x0011680201007387 */ /* 0x0007e80000100a00 */
[----:B------:R-:W-:Y:S04]  /*3b710*/  STL.64 [R1+0x1160], R44 ;  /* 0x0011602c01007387 */ /* 0x000fe80000100a00 */
[----:B------:R-:W-:Y:S04]  /*3b720*/  STL.64 [R1+0x3aa0], R44 ;  /* 0x003aa02c01007387 */ /* 0x000fe80000100a00 */
[----:B------:R-:W4:Y:S04]  /*3b730*/  LDL.LU R36, [R1+0x11c0] ;  /* 0x0011c00001247983 */ /* 0x000f280000300800 */
[----:B------:R-:W4:Y:S01]  /*3b740*/  LDL.LU R37, [R1+0x1784] ;  /* 0x0017840001257983 */ /* 0x000f220000300800 */
[----:B------:R-:W-:-:S02]  /*3b750*/  IMAD.MOV.U32 R51, RZ, RZ, R30 ;  /* 0x000000ffff337224 */ /* 0x000fc400078e001e */
[----:B------:R-:W-:Y:S01]  /*3b760*/  IMAD.MOV.U32 R50, RZ, RZ, R31 ;  /* 0x000000ffff327224 */ /* 0x000fe200078e001f */
        /* <DEDUP_REMOVED lines=15> */
[----:B------:R0:W-:Y:S01]  /*3b860*/  STL.64 [R1+0x3ac0], R2 ;  /* 0x003ac00201007387 */ /* 0x0001e20000100a00 */
[----:B------:R-:W-:-:S02]  /*3b870*/  IMAD.MOV.U32 R59, RZ, RZ, R39 ;  /* 0x000000ffff3b7224 */ /* 0x000fc400078e0027 */
[----:B------:R-:W-:-:S05]  /*3b880*/  IMAD.MOV.U32 R58, RZ, RZ, R91 ;  /* 0x000000ffff3a7224 */ /* 0x000fca00078e005b */
[----:B------:R-:W-:Y:S04]  /*3b890*/  STL.64 [R1+0x11a0], R58 ;  /* 0x0011a03a01007387 */ /* 0x000fe80000100a00 */
[----:B------:R-:W-:Y:S04]  /*3b8a0*/  STL.64 [R1+0x3ac8], R58 ;  /* 0x003ac83a01007387 */ /* 0x000fe80000100a00 */
[----:B------:R-:W4:Y:S04]  /*3b8b0*/  LDL.LU R39, [R1+0x11f8] ;  /* 0x0011f80001277983 */ /* 0x000f280000300800 */
[----:B------:R-:W4:Y:S01]  /*3b8c0*/  LDL.LU R91, [R1+0x1754] ;  /* 0x00175400015b7983 */ /* 0x000f220000300800 */
[----:B------:R-:W-:-:S03]  /*3b8d0*/  IMAD.MOV.U32 R9, RZ, RZ, R34 ;  /* 0x000000ffff097224 */ /* 0x000fc600078e0022 */
        /* <DEDUP_REMOVED lines=17> */
[----:B------:R-:W-:Y:S01]  /*3b9f0*/  IMAD.MOV.U32 R21, RZ, RZ, R36 ;  /* 0x000000ffff157224 */ /* 0x000fe200078e0024 */
[----:B------:R-:W-:-:S05]  /*3ba00*/  MOV R20, R37 ;  /* 0x0000002500147202 */ /* 0x000fca0000000f00 */
[----:B------:R-:W-:Y:S04]  /*3ba10*/  STL.64 [R1+0x11c0], R20 ;  /* 0x0011c01401007387 */ /* 0x000fe80000100a00 */
[----:B------:R-:W-:Y:S04]  /*3ba20*/  STL.64 [R1+0x3ae8], R20 ;  /* 0x003ae81401007387 */ /* 0x000fe80000100a00 */
[----:B------:R-:W4:Y:S01]  /*3ba30*/  LDL.LU R36, [R1+0x1230] ;  /* 0x0012300001247983 */ /* 0x000f220000300800 */
[----:B------:R-:W-:-:S03]  /*3ba40*/  IMAD.MOV.U32 R63, RZ, RZ, R30 ;  /* 0x000000ffff3f7224 */ /* 0x000fc600078e001e */
[----:B------:R-:W4:Y:S01]  /*3ba50*/  LDL.LU R37, [R1+0x1724] ;  /* 0x0017240001257983 */ /* 0x000f220000300800 */
        /* <DEDUP_REMOVED lines=16> */
[----:B------:R-:W-:Y:S01]  /*3bb60*/  STL.64 [R1+0x3b00], R4 ;  /* 0x003b000401007387 */ /* 0x000fe20000100a00 */
[----:B------:R-:W-:-:S02]  /*3bb70*/  IMAD.MOV.U32 R15, RZ, RZ, R39 ;  /* 0x000000ffff0f7224 */ /* 0x000fc400078e0027 */
[----:B------:R-:W-:-:S05]  /*3bb80*/  IMAD.MOV.U32 R14, RZ, RZ, R91 ;  /* 0x000000ffff0e7224 */ /* 0x000fca00078e005b */
[----:B------:R-:W-:Y:S04]  /*3bb90*/  STL.64 [R1+0x11f8], R14 ;  /* 0x0011f80e01007387 */ /* 0x000fe80000100a00 */
[----:B------:R-:W-:Y:S04]  /*3bba0*/  STL.64 [R1+0x3b10], R14 ;  /* 0x003b100e01007387 */ /* 0x000fe80000100a00 */
[----:B------:R-:W4:Y:S04]  /*3bbb0*/  LDL.LU R39, [R1+0x1268] ;  /* 0x0012680001277983 */ /* 0x000f280000300800 */
[----:B------:R-:W4:Y:S01]  /*3bbc0*/  LDL.LU R91, [R1+0x16f4] ;  /* 0x0016f400015b7983 */ /* 0x000f220000300800 */
[----:B------:R-:W-:-:S02]  /*3bbd0*/  IMAD.MOV.U32 R79, RZ, RZ, R34 ;  /* 0x000000ffff4f7224 */ /* 0x000fc400078e0022 */
        /* <DEDUP_REMOVED lines=25> */
[----:B------:R-:W-:Y:S04]  /*3bd70*/  STL.64 [R1+0x1230], R46 ;  /* 0x0012302e01007387 */ /* 0x000fe80000100a00 */
[----:B------:R-:W-:Y:S04]  /*3bd80*/  STL.64 [R1+0x3b30], R46 ;  /* 0x003b302e01007387 */ /* 0x000fe80000100a00 */
[----:B------:R-:W2:Y:S04]  /*3bd90*/  LDL.LU R36, [R1+0x12a8] ;  /* 0x0012a80001247983 */ /* 0x000ea80000300800 */
[----:B------:R-:W2:Y:S04]  /*3bda0*/  LDL.LU R37, [R1+0x16c8] ;  /* 0x0016c80001257983 */ /* 0x000ea80000300800 */
        /* <DEDUP_REMOVED lines=15> */
[----:B------:R-:W-:Y:S01]  /*3bea0*/  STL.64 [R1+0x3b50], R26 ;  /* 0x003b501a01007387 */ /* 0x000fe20000100a00 */
[----:B------:R-:W-:Y:S02]  /*3beb0*/  IMAD.MOV.U32 R13, RZ, RZ, R28 ;  /* 0x000000ffff0d7224 */ /* 0x000fe400078e001c */
[----:B------:R-:W-:Y:S01]  /*3bec0*/  IMAD.MOV.U32 R12, RZ, RZ, R29 ;  /* 0x000000ffff0c7224 */ /* 0x000fe200078e001d */
[----:B------:R-:W4:Y:S04]  /*3bed0*/  LDL.LU R28, [R1+0x12c0] ;  /* 0x0012c000011c7983 */ /* 0x000f280000300800 */
[----:B------:R-:W4:Y:S01]  /*3bee0*/  LDL.LU R29, [R1+0x16d4] ;  /* 0x0016d400011d7983 */ /* 0x000f220000300800 */
[----:B------:R-:W-:Y:S01]  /*3bef0*/  IMAD.MOV.U32 R64, RZ, RZ, R35 ;  /* 0x000000ffff407224 */ /* 0x000fe200078e0023 */
[----:B------:R-:W-:Y:S01]  /*3bf00*/  MOV R65, R34 ;  /* 0x0000002200417202 */ /* 0x000fe20000000f00 */
        /* <DEDUP_REMOVED lines=17> */
[----:B------:R-:W-:Y:S04]  /*3c020*/  STL.64 [R1+0x3b78], R10 ;  /* 0x003b780a01007387 */ /* 0x000fe80000100a00 */
[----:B------:R-:W2:Y:S04]  /*3c030*/  LDL.LU R90, [R1+0x12cc] ;  /* 0x0012cc00015a7983 */ /* 0x000ea80000300800 */
[----:B------:R-:W2:Y:S04]  /*3c040*/  LDL.LU R0, [R1+0x12f8] ;  /* 0x0012f80001007983 */ /* 0x000ea80000300800 */
[----:B------:R-:W0:Y:S04]  /*3c050*/  LDL.LU R92, [R1+0x12d0] ;  /* 0x0012d000015c7983 */ /* 0x000e280000300800 */
[----:B------:R-:W2:Y:S01]  /*3c060*/  LDL.LU R91, [R1+0x1300] ;  /* 0x00130000015b7983 */ /* 0x000ea20000300800 */
[----:B---3--:R-:W-:-:S02]  /*3c070*/  IMAD.MOV.U32 R71, RZ, RZ, R74 ;  /* 0x000000ffff477224 */ /* 0x008fc400078e004a */
[----:B----4-:R-:W-:Y:S01]  /*3c080*/  IMAD.MOV.U32 R70, RZ, RZ, R75 ;  /* 0x000000ffff467224 */ /* 0x010fe200078e004b */
        /* <DEDUP_REMOVED lines=35> */
[----:B------:R-:W-:Y:S04]  /*3c2c0*/  STL.64 [R1+0x3ba8], R60 ;  /* 0x003ba83c01007387 */ /* 0x000fe80000100a00 */
[----:B------:R-:W-:Y:S01]  /*3c2d0*/  STL.64 [R1+0x12e8], R6 ;  /* 0x0012e80601007387 */ /* 0x000fe20000100a00 */
[----:B0-----:R-:W-:-:S03]  /*3c2e0*/  IMAD.MOV.U32 R3, RZ, RZ, R92 ;  /* 0x000000ffff037224 */ /* 0x001fc600078e005c */
[----:B------:R-:W-:Y:S01]  /*3c2f0*/  STL.64 [R1+0x3bb0], R6 ;  /* 0x003bb00601007387 */ /* 0x000fe20000100a00 */
[----:B------:R-:W-:-:S03]  /*3c300*/  IMAD.MOV.U32 R2, RZ, RZ, R91 ;  /* 0x000000ffff027224 */ /* 0x000fc600078e005b */
[----:B------:R-:W-:Y:S04]  /*3c310*/  STL.64 [R1+0x12f0], R68 ;  /* 0x0012f04401007387 */ /* 0x000fe80000100a00 */
[----:B------:R-:W-:Y:S01]  /*3c320*/  STL.64 [R1+0x3bb8], R68 ;  /* 0x003bb84401007387 */ /* 0x000fe20000100a00 */
[----:B---3--:R-:W-:Y:S02]  /*3c330*/  IMAD.MOV.U32 R51, RZ, RZ, R74 ;  /* 0x000000ffff337224 */ /* 0x008fe400078e004a */
[----:B----4-:R-:W-:Y:S01]  /*3c340*/  IMAD.MOV.U32 R50, RZ, RZ, R75 ;  /* 0x000000ffff327224 */ /* 0x010fe200078e004b */
[----:B------:R-:W3:Y:S04]  /*3c350*/  LDL.LU R74, [R1+0x1158] ;  /* 0x00115800014a7983 */ /* 0x000ee80000300800 */
[----:B------:R0:W-:Y:S04]  /*3c360*/  STL.64 [R1+0x1300], R2 ;  /* 0x0013000201007387 */ /* 0x0001e80000100a00 */
[----:B------:R-:W4:Y:S01]  /*3c370*/  LDL.LU R75, [R1+0x11c8] ;  /* 0x0011c800014b7983 */ /* 0x000f220000300800 */
[----:B------:R-:W-:-:S02]  /*3c380*/  IMAD.MOV.U32 R84, RZ, RZ, R0 ;  /* 0x000000ffff547224 */ /* 0x000fc400078e0000 */
[----:B------:R-:W-:-:S05]  /*3c390*/  IMAD.MOV.U32 R85, RZ, RZ, R90 ;  /* 0x000000ffff557224 */ /* 0x000fca00078e005a */
[----:B------:R-:W-:Y:S04]  /*3c3a0*/  STL.64 [R1+0x12f8], R84 ;  /* 0x0012f85401007387 */ /* 0x000fe80000100a00 */
[----:B------:R-:W-:Y:S04]  /*3c3b0*/  STL.64 [R1+0x3bc8], R84 ;  /* 0x003bc85401007387 */ /* 0x000fe80000100a00 */
[----:B------:R-:W-:Y:S04]  /*3c3c0*/  STL.64 [R1+0x1320], R50 ;  /* 0x0013203201007387 */ /* 0x000fe80000100a00 */
[----:B------:R-:W-:Y:S04]  /*3c3d0*/  STL.64 [R1+0x3bd0], R50 ;  /* 0x003bd03201007387 */ /* 0x000fe80000100a00 */
[----:B------:R-:W4:Y:S04]  /*3c3e0*/  LDL.LU R90, [R1+0x115c] ;  /* 0x00115c00015a7983 */ /* 0x000f280000300800 */
[----:B------:R-:W4:Y:S01]  /*3c3f0*/  LDL.LU R0, [R1+0x11cc] ;  /* 0x0011cc0001007983 */ /* 0x000f220000300800 */
[----:B------:R-:W-:-:S03]  /*3c400*/  MOV R80, R37 ;  /* 0x0000002500507202 */ /* 0x000fc60000000f00 */
[----:B------:R-:W4:Y:S01]  /*3c410*/  LDL.LU R92, [R1+0x1188] ;  /* 0x00118800015c7983 */ /* 0x000f220000300800 */
[----:B------:R-:W-:Y:S02]  /*3c420*/  IMAD.MOV.U32 R81, RZ, RZ, R36 ;  /* 0x000000ffff517224 */ /* 0x000fe400078e0024 */
[----:B------:R-:W-:Y:S01]  /*3c430*/  IMAD.MOV.U32 R37, RZ, RZ, R30 ;  /* 0x000000ffff257224 */ /* 0x000fe200078e001e */
[----:B------:R-:W4:Y:S01]  /*3c440*/  LDL.LU R91, [R1+0x11d0] ;  /* 0x0011d000015b7983 */ /* 0x000f220000300800 */
[----:B------:R-:W-:-:S03]  /*3c450*/  IMAD.MOV.U32 R36, RZ, RZ, R31 ;  /* 0x000000ffff247224 */ /* 0x000fc600078e001f */
[----:B------:R-:W4:Y:S04]  /*3c460*/  LDL.LU R30, [R1+0x1098] ;  /* 0x00109800011e7983 */ /* 0x000f280000300800 */
[----:B------:R-:W4:Y:S01]  /*3c470*/  LDL.LU R31, [R1+0x1108] ;  /* 0x00110800011f7983 */ /* 0x000f220000300800 */
[----:B0-----:R-:W-:Y:S02]  /*3c480*/  IMAD.MOV.U32 R3, RZ, RZ, R28 ;  /* 0x000000ffff037224 */ /* 0x001fe400078e001c */
[----:B------:R-:W-:Y:S01]  /*3c490*/  IMAD.MOV.U32 R2, RZ, RZ, R29 ;  /* 0x000000ffff027224 */ /* 0x000fe200078e001d */
[----:B------:R-:W4:Y:S04]  /*3c4a0*/  LDL.LU R28, [R1+0x109c] ;  /* 0x00109c00011c7983 */ /* 0x000f280000300800 */
[----:B------:R-:W4:Y:S04]  /*3c4b0*/  LDL.LU R29, [R1+0x110c] ;  /* 0x00110c00011d7983 */ /* 0x000f280000300800 */
[----:B------:R-:W-:Y:S04]  /*3c4c0*/  STL.64 [R1+0x1328], R80 ;  /* 0x0013285001007387 */ /* 0x000fe80000100a00 */
[----:B------:R-:W-:Y:S04]  /*3c4d0*/  STL.64 [R1+0x3bd8], R80 ;  /* 0x003bd85001007387 */ /* 0x000fe80000100a00 */
[----:B------:R-:W-:Y:S04]  /*3c4e0*/  STL.64 [R1+0x1330], R36 ;  /* 0x0013302401007387 */ /* 0x000fe80000100a00 */
[----:B------:R-:W-:Y:S04]  /*3c4f0*/  STL.64 [R1+0x3be0], R36 ;  /* 0x003be02401007387 */ /* 0x000fe80000100a00 */
[----:B------:R-:W-:Y:S01]  /*3c500*/  STL.64 [R1+0x1338], R2 ;  /* 0x0013380201007387 */ /* 0x000fe20000100a00 */
[----:B------:R-:W-:-:S03]  /*3c510*/  IMAD.MOV.U32 R59, RZ, RZ, R34 ;  /* 0x000000ffff3b7224 */ /* 0x000fc600078e0022 */
[----:B------:R0:W-:Y:S01]  /*3c520*/  STL.64 [R1+0x3be8], R2 ;  /* 0x003be80201007387 */ /* 0x0001e20000100a00 */
[----:B------:R-:W-:-:S03]  /*3c530*/  IMAD.MOV.U32 R58, RZ, RZ, R35 ;  /* 0x000000ffff3a7224 */ /* 0x000fc600078e0023 */
[----:B------:R-:W4:Y:S04]  /*3c540*/  LDL.LU R34, [R1+0x10c8] ;  /* 0x0010c80001227983 */ /* 0x000f280000300800 */
[----:B------:R-:W4:Y:S01]  /*3c550*/  LDL.LU R35, [R1+0x1110] ;  /* 0x0011100001237983 */ /* 0x000f220000300800 */
        /* <DEDUP_REMOVED lines=22> */
[----:B------:R-:W-:-:S03]  /*3c6c0*/  IMAD.MOV.U32 R63, RZ, RZ, R92 ;  /* 0x000000ffff3f7224 */ /* 0x000fc600078e005c */
[----:B------:R-:W-:Y:S04]  /*3c6d0*/  STL.64 [R1+0x1378], R20 ;  /* 0x0013781401007387 */ /* 0x000fe80000100a00 */
        /* <DEDUP_REMOVED lines=8> */
[----:B------:R-:W-:-:S02]  /*3c760*/  IMAD.MOV.U32 R5, RZ, RZ, R28 ;  /* 0x000000ffff057224 */ /* 0x000fc400078e001c */
[----:B------:R-:W-:Y:S01]  /*3c770*/  IMAD.MOV.U32 R4, RZ, RZ, R29 ;  /* 0x000000ffff047224 */ /* 0x000fe200078e001d */
[----:B------:R-:W4:Y:S04]  /*3c780*/  LDL.LU R28, [R1+0x1014] ;  /* 0x00101400011c7983 */ /* 0x000f280000300800 */
[----:B------:R-:W4:Y:S04]  /*3c790*/  LDL.LU R29, [R1+0x105c] ;  /* 0x00105c00011d7983 */ /* 0x000f280000300800 */
[----:B------:R-:W-:Y:S04]  /*3c7a0*/  STL.64 [R1+0x1380], R62 ;  /* 0x0013803e01007387 */ /* 0x000fe80000100a00 */
[----:B------:R-:W-:Y:S04]  /*3c7b0*/  STL.64 [R1+0x3c28], R62 ;  /* 0x003c283e01007387 */ /* 0x000fe80000100a00 */
[----:B------:R-:W-:Y:S01]  /*3c7c0*/  STL.64 [R1+0x13a0], R48 ;  /* 0x0013a03001007387 */ /* 0x000fe20000100a00 */
[----:B------:R-:W-:-:S03]  /*3c7d0*/  LOP3.LUT R35, R35, R34, RZ, 0x3c, !PT ;  /* 0x0000002223237212 */ /* 0x000fc600078e3cff */
[----:B------:R-:W-:Y:S04]  /*3c7e0*/  STL.64 [R1+0x3c30], R48 ;  /* 0x003c303001007387 */ /* 0x000fe80000100a00 */
[----:B------:R-:W-:Y:S01]  /*3c7f0*/  STL.64 [R1+0x13a8], R4 ;  /* 0x0013a80401007387 */ /* 0x000fe20000100a00 */
[----:B------:R-:W-:-:S03]  /*3c800*/  LOP3.LUT R34, R35, R34, RZ, 0x3c, !PT ;  /* 0x0000002223227212 */ /* 0x000fc600078e3cff */
[----:B------:R-:W-:Y:S01]  /*3c810*/  STL.64 [R1+0x3c38], R4 ;  /* 0x003c380401007387 */ /* 0x000fe20000100a00 */
[----:B------:R-:W-:Y:S01]  /*3c820*/  LOP3.LUT R35, R35, R34, RZ, 0x3c, !PT ;  /* 0x0000002223237212 */ /* 0x000fe200078e3cff */
        /* <DEDUP_REMOVED lines=8> */
[----:B------:R-:W2:Y:S01]  /*3c8b0*/  LDL.LU R90, [R1+0xf54] ;  /* 0x000f5400015a7983 */ /* 0x000ea20000300800 */
[----:B------:R-:W-:-:S03]  /*3c8c0*/  IMAD.MOV.U32 R15, RZ, RZ, R32 ;  /* 0x000000ffff0f7224 */ /* 0x000fc600078e0020 */
[----:B------:R-:W2:Y:S01]  /*3c8d0*/  LDL.LU R0, [R1+0xf9c] ;  /* 0x000f9c0001007983 */ /* 0x000ea20000300800 */
[----:B------:R-:W-:-:S03]  /*3c8e0*/  IMAD.MOV.U32 R14, RZ, RZ, R33 ;  /* 0x000000ffff0e7224 */ /* 0x000fc600078e0021 */
        /* <DEDUP_REMOVED lines=9> */
[----:B------:R-:W-:Y:S04]  /*3c980*/  STL [R1+0x3ca0], R14 ;  /* 0x003ca00e01007387 */ /* 0x000fe80000100800 */
[----:B------:R-:W-:Y:S04]  /*3c990*/  STL [R1+0x3c50], R15 ;  /* 0x003c500f01007387 */ /* 0x000fe80000100800 */
        /* <DEDUP_REMOVED lines=15> */
[----:B------:R-:W-:Y:S01]  /*3ca90*/  STL.64 [R1+0x3c60], R52 ;  /* 0x003c603401007387 */ /* 0x000fe20000100a00 */
[----:B--2---:R-:W-:-:S02]  /*3caa0*/  IMAD.MOV.U32 R23, RZ, RZ, R76 ;  /* 0x000000ffff177224 */ /* 0x004fc400078e004c */
[----:B------:R-:W-:Y:S01]  /*3cab0*/  IMAD.MOV.U32 R22, RZ, RZ, R77 ;  /* 0x000000ffff167224 */ /* 0x000fe200078e004d */
[----:B------:R-:W2:Y:S04]  /*3cac0*/  LDL.LU R76, [R1+0xec8] ;  /* 0x000ec800014c7983 */ /* 0x000ea80000300800 */
[----:B------:R-:W2:Y:S04]  /*3cad0*/  LDL.LU R77, [R1+0xf10] ;  /* 0x000f1000014d7983 */ /* 0x000ea80000300800 */
        /* <DEDUP_REMOVED lines=8> */
[----:B------:R-:W-:Y:S04]  /*3cb60*/  STL.64 [R1+0x1420], R26 ;  /* 0x0014201a01007387 */ /* 0x000fe80000100a00 */
[----:B------:R-:W-:Y:S04]  /*3cb70*/  STL.64 [R1+0x3c88], R26 ;  /* 0x003c881a01007387 */ /* 0x000fe80000100a00 */
[----:B------:R-:W2:Y:S04]  /*3cb80*/  LDL.LU R24, [R1+0xecc] ;  /* 0x000ecc0001187983 */ /* 0x000ea80000300800 */
[----:B------:R-:W2:Y:S01]  /*3cb90*/  LDL.LU R25, [R1+0xf14] ;  /* 0x000f140001197983 */ /* 0x000ea20000300800 */
[----:B---3--:R-:W-:-:S02]  /*3cba0*/  IMAD.MOV.U32 R67, RZ, RZ, R74 ;  /* 0x000000ffff437224 */ /* 0x008fc400078e004a */
[----:B----4-:R-:W-:Y:S01]  /*3cbb0*/  IMAD.MOV.U32 R66, RZ, RZ, R75 ;  /* 0x000000ffff427224 */ /* 0x010fe200078e004b */
[----:B------:R-:W3:Y:S04]  /*3cbc0*/  LDL.LU R74, [R1+0xed0] ;  /* 0x000ed000014a7983 */ /* 0x000ee80000300800 */
[----:B------:R-:W4:Y:S01]  /*3cbd0*/  LDL.LU R75, [R1+0xf18] ;  /* 0x000f1800014b7983 */ /* 0x000f220000300800 */
[-C--:B------:R-:W-:Y:S01]  /*3cbe0*/  LOP3.LUT R33, R33, R32.reuse, RZ, 0x3c, !PT ;  /* 0x0000002021217212 */ /* 0x080fe200078e3cff */
[----:B------:R-:W-:Y:S02]  /*3cbf0*/  IMAD.MOV.U32 R64, RZ, RZ, R0 ;  /* 0x000000ffff407224 */ /* 0x000fe400078e0000 */
[----:B------:R-:W-:Y:S01]  /*3cc00*/  IMAD.MOV.U32 R65, RZ, RZ, R90 ;  /* 0x000000ffff417224 */ /* 0x000fe200078e005a */
[----:B------:R-:W-:-:S04]  /*3cc10*/  LOP3.LUT R32, R33, R32, RZ, 0x3c, !PT ;  /* 0x0000002021207212 */ /* 0x000fc800078e3cff */
[----:B------:R-:W-:Y:S01]  /*3cc20*/  LOP3.LUT R33, R33, R32, RZ, 0x3c, !PT ;  /* 0x0000002021217212 */ /* 0x000fe200078e3cff */
[----:B------:R-:W-:Y:S04]  /*3cc30*/  STL.64 [R1+0x1428], R64 ;  /* 0x0014284001007387 */ /* 0x000fe80000100a00 */
[----:B------:R-:W-:Y:S04]  /*3cc40*/  STL.64 [R1+0x3c90], R64 ;  /* 0x003c904001007387 */ /* 0x000fe80000100a00 */
[----:B------:R-:W-:Y:S04]  /*3cc50*/  STL.64 [R1+0x1430], R32 ;  /* 0x0014302001007387 */ /* 0x000fe80000100a00 */
[----:B------:R-:W-:Y:S04]  /*3cc60*/  STL.64 [R1+0x3c98], R32 ;  /* 0x003c982001007387 */ /* 0x000fe80000100a00 */
[----:B------:R-:W4:Y:S01]  /*3cc70*/  LDL.LU R90, [R1+0xe08] ;  /* 0x000e0800015a7983 */ /* 0x000f220000300800 */
[----:B------:R-:W-:-:S02]  /*3cc80*/  IMAD.MOV.U32 R12, RZ, RZ, R91 ;  /* 0x000000ffff0c7224 */ /* 0x000fc400078e005b */
[----:B------:R-:W-:Y:S01]  /*3cc90*/  IMAD.MOV.U32 R13, RZ, RZ, R92 ;  /* 0x000000ffff0d7224 */ /* 0x000fe200078e005c */
[----:B------:R-:W4:Y:S04]  /*3cca0*/  LDL.LU R0, [R1+0xe50] ;  /* 0x000e500001007983 */ /* 0x000f280000300800 */
        /* <DEDUP_REMOVED lines=9> */
[----:B------:R-:W4:Y:S04]  /*3cd40*/  LDL.LU R31, [R1+0xe58] ;  /* 0x000e5800011f7983 */ /* 0x000f280000300800 */
        /* <DEDUP_REMOVED lines=8> */
[----:B------:R-:W0:Y:S04]  /*3cdd0*/  LDL.LU R76, [R1+0xd50] ;  /* 0x000d5000014c7983 */ /* 0x000e280000300800 */
[----:B------:R-:W2:Y:S04]  /*3cde0*/  LDL.LU R77, [R1+0xd98] ;  /* 0x000d9800014d7983 */ /* 0x000ea80000300800 */
[----:B------:R-:W-:Y:S04]  /*3cdf0*/  STL.64 [R1+0x1460], R10 ;  /* 0x0014600a01007387 */ /* 0x000fe80000100a00 */
[----:B------:R-:W-:Y:S04]  /*3ce00*/  STL.64 [R1+0x3cb8], R10 ;  /* 0x003cb80a01007387 */ /* 0x000fe80000100a00 */
[----:B------:R-:W-:Y:S04]  /*3ce10*/  STL.64 [R1+0x1468], R56 ;  /* 0x0014683801007387 */ /* 0x000fe80000100a00 */
[----:B------:R-:W-:Y:S04]  /*3ce20*/  STL.64 [R1+0x3cc0], R56 ;  /* 0x003cc03801007387 */ /* 0x000fe80000100a00 */
[----:B------:R-:W-:Y:S04]  /*3ce30*/  STL.64 [R1+0x1470], R38 ;  /* 0x0014702601007387 */ /* 0x000fe80000100a00 */
[----:B------:R-:W-:Y:S04]  /*3ce40*/  STL.64 [R1+0x3cd0], R38 ;  /* 0x003cd02601007387 */ /* 0x000fe80000100a00 */
[----:B------:R-:W2:Y:S01]  /*3ce50*/  LDL.LU R60, [R1+0xd54] ;  /* 0x000d5400013c7983 */ /* 0x000ea20000300800 */
[----:B------:R-:W-:-:S03]  /*3ce60*/  IMAD.MOV.U32 R71, RZ, RZ, R24 ;  /* 0x000000ffff477224 */ /* 0x000fc600078e0018 */
[----:B------:R-:W2:Y:S01]  /*3ce70*/  LDL.LU R61, [R1+0xd9c] ;  /* 0x000d9c00013d7983 */ /* 0x000ea20000300800 */
[----:B------:R-:W-:-:S03]  /*3ce80*/  IMAD.MOV.U32 R70, RZ, RZ, R25 ;  /* 0x000000ffff467224 */ /* 0x000fc600078e0019 */
[----:B------:R-:W2:Y:S04]  /*3ce90*/  LDL.LU R24, [R1+0xd58] ;  /* 0x000d580001187983 */ /* 0x000ea80000300800 */
[----:B------:R-:W2:Y:S01]  /*3cea0*/  LDL.LU R25, [R1+0xdc8] ;  /* 0x000dc80001197983 */ /* 0x000ea20000300800 */
[----:B---3--:R-:W-:Y:S02]  /*3ceb0*/  IMAD.MOV.U32 R55, RZ, RZ, R74 ;  /* 0x000000ffff377224 */ /* 0x008fe400078e004a */
[----:B----4-:R-:W-:Y:S01]  /*3cec0*/  IMAD.MOV.U32 R54, RZ, RZ, R75 ;  /* 0x000000ffff367224 */ /* 0x010fe200078e004b */
[----:B------:R-:W3:Y:S04]  /*3ced0*/  LDL.LU R74, [R1+0xd5c] ;  /* 0x000d5c00014a7983 */ /* 0x000ee80000300800 */
[----:B------:R-:W4:Y:S01]  /*3cee0*/  LDL.LU R75, [R1+0xdcc] ;  /* 0x000dcc00014b7983 */ /* 0x000f220000300800 */
[----:B------:R-:W-:-:S03]  /*3cef0*/  IMAD.MOV.U32 R7, RZ, RZ, R90 ;  /* 0x000000ffff077224 */ /* 0x000fc600078e005a */
[----:B------:R-:W4:Y:S01]  /*3cf00*/  LDL.LU R90, [R1+0xd88] ;  /* 0x000d8800015a7983 */ /* 0x000f220000300800 */
[----:B------:R-:W-:-:S03]  /*3cf10*/  MOV R6, R0 ;  /* 0x0000000000067202 */ /* 0x000fc60000000f00 */
[----:B------:R-:W4:Y:S04]  /*3cf20*/  LDL.LU R0, [R1+0xdd0] ;  /* 0x000dd00001007983 */ /* 0x000f280000300800 */
[----:B------:R-:W-:Y:S04]  /*3cf30*/  STL.64 [R1+0x1478], R70 ;  /* 0x0014784601007387 */ /* 0x000fe80000100a00 */
[----:B------:R-:W-:Y:S01]  /*3cf40*/  STL.64 [R1+0x3cd8], R70 ;  /* 0x003cd84601007387 */ /* 0x000fe20000100a00 */
[----:B------:R-:W-:Y:S01]  /*3cf50*/  IMAD.MOV.U32 R68, RZ, RZ, R83 ;  /* 0x000000ffff447224 */ /* 0x000fe200078e0053 */
[----:B------:R-:W-:Y:S01]  /*3cf60*/  LOP3.LUT R31, R31, R30, RZ, 0x3c, !PT ;  /* 0x0000001e1f1f7212 */ /* 0x000fe200078e3cff */
[----:B------:R-:W-:-:S03]  /*3cf70*/  IMAD.MOV.U32 R69, RZ, RZ, R82 ;  /* 0x000000ffff457224 */ /* 0x000fc600078e0052 */
[C---:B------:R-:W-:Y:S01]  /*3cf80*/  LOP3.LUT R30, R31.reuse, R30, RZ, 0x3c, !PT ;  /* 0x0000001e1f1e7212 */ /* 0x040fe200078e3cff */
[----:B------:R-:W-:Y:S04]  /*3cf90*/  STL.64 [R1+0x1480], R54 ;  /* 0x0014803601007387 */ /* 0x000fe80000100a00 */
[----:B------:R-:W-:Y:S04]  /*3cfa0*/  STL.64 [R1+0x3ce0], R54 ;  /* 0x003ce03601007387 */ /* 0x000fe80000100a00 */
[----:B------:R-:W-:Y:S01]  /*3cfb0*/  STL.64 [R1+0x14a0], R6 ;  /* 0x0014a00601007387 */ /* 0x000fe20000100a00 */
[----:B------:R-:W-:-:S03]  /*3cfc0*/  LOP3.LUT R31, R31, R30, RZ, 0x3c, !PT ;  /* 0x0000001e1f1f7212 */ /* 0x000fc600078e3cff */
[----:B------:R-:W-:Y:S04]  /*3cfd0*/  STL.64 [R1+0x3ce8], R6 ;  /* 0x003ce80601007387 */ /* 0x000fe80000100a00 */
[----:B------:R-:W-:Y:S04]  /*3cfe0*/  STL.64 [R1+0x14a8], R68 ;  /* 0x0014a84401007387 */ /* 0x000fe80000100a00 */
[----:B------:R-:W-:Y:S01]  /*3cff0*/  STL.64 [R1+0x3cf0], R68 ;  /* 0x003cf04401007387 */ /* 0x000fe20000100a00 */
[----:B------:R-:W-:-:S03]  /*3d000*/  IMAD.MOV.U32 R41, RZ, RZ, R92 ;  /* 0x000000ffff297224 */ /* 0x000fc600078e005c */
[----:B------:R-:W-:Y:S04]  /*3d010*/  STL.64 [R1+0x14b0], R30 ;  /* 0x0014b01e01007387 */ /* 0x000fe80000100a00 */
[----:B------:R-:W-:Y:S01]  /*3d020*/  STL [R1+0x3cf8], R31 ;  /* 0x003cf81f01007387 */ /* 0x000fe20000100800 */
[----:B------:R-:W-:-:S03]  /*3d030*/  IMAD.MOV.U32 R40, RZ, RZ, R91 ;  /* 0x000000ffff287224 */ /* 0x000fc600078e005b */
[----:B------:R-:W4:Y:S04]  /*3d040*/  LDL.LU R92, [R1+0xc98] ;  /* 0x000c9800015c7983 */ /* 0x000f280000300800 */
[----:B------:R-:W4:Y:S01]  /*3d050*/  LDL.LU R91, [R1+0xd08] ;  /* 0x000d0800015b7983 */ /* 0x000f220000300800 */
[----:B------:R-:W-:Y:S02]  /*3d060*/  IMAD.MOV.U32 R83, RZ, RZ, R28 ;  /* 0x000000ffff537224 */ /* 0x000fe400078e001c */
[----:B------:R-:W-:Y:S02]  /*3d070*/  IMAD.MOV.U32 R82, RZ, RZ, R29 ;  /* 0x000000ffff527224 */ /* 0x000fe400078e001d */
[----:B0-----:R-:W-:Y:S02]  /*3d080*/  IMAD.MOV.U32 R3, RZ, RZ, R76 ;  /* 0x000000ffff037224 */ /* 0x001fe400078e004c */
[----:B--2---:R-:W-:-:S05]  /*3d090*/  IMAD.MOV.U32 R2, RZ, RZ, R77 ;  /* 0x000000ffff027224 */ /* 0x004fca00078e004d */
[----:B------:R0:W-:Y:S04]  /*3d0a0*/  STL.64 [R1+0x14e0], R2 ;  /* 0x0014e00201007387 */ /* 0x0001e80000100a00 */
        /* <DEDUP_REMOVED lines=27> */
[----:B------:R-:W-:Y:S02]  /*3d260*/  IMAD.MOV.U32 R50, RZ, RZ, R25 ;  /* 0x000000ffff327224 */ /* 0x000fe400078e0019 */
[----:B------:R-:W-:Y:S01]  /*3d270*/  IMAD.MOV.U32 R51, RZ, RZ, R24 ;  /* 0x000000ffff337224 */ /* 0x000fe200078e0018 */
[----:B------:R-:W4:Y:S04]  /*3d280*/  LDL.LU R59, [R1+0xb98] ;  /* 0x000b9800013b7983 */ /* 0x000f280000300800 */
[----:B------:R-:W4:Y:S04]  /*3d290*/  LDL.LU R60, [R1+0xb54] ;  /* 0x000b5400013c7983 */ /* 0x000f280000300800 */
[----:B------:R-:W4:Y:S01]  /*3d2a0*/  LDL.LU R61, [R1+0xb9c] ;  /* 0x000b9c00013d7983 */ /* 0x000f220000300800 */
[----:B------:R-:W-:-:S02]  /*3d2b0*/  IMAD.MOV.U32 R36, RZ, RZ, R0 ;  /* 0x000000ffff247224 */ /* 0x000fc400078e0000 */
[----:B------:R-:W-:Y:S01]  /*3d2c0*/  IMAD.MOV.U32 R37, RZ, RZ, R90 ;  /* 0x000000ffff257224 */ /* 0x000fe200078e005a */
[----:B------:R-:W-:Y:S04]  /*3d2d0*/  STL.64 [R1+0x14e8], R84 ;  /* 0x0014e85401007387 */ /* 0x000fe80000100a00 */
[----:B------:R-:W-:Y:S04]  /*3d2e0*/  STL.64 [R1+0x3d10], R84 ;  /* 0x003d105401007387 */ /* 0x000fe80000100a00 */
[----:B------:R-:W-:Y:S04]  /*3d2f0*/  STL.64 [R1+0x14f0], R50 ;  /* 0x0014f03201007387 */ /* 0x000fe80000100a00 */
[----:B------:R0:W-:Y:S04]  /*3d300*/  STL.64 [R1+0x3d18], R50 ;  /* 0x003d183201007387 */ /* 0x0001e80000100a00 */
[----:B------:R-:W-:Y:S04]  /*3d310*/  STL.64 [R1+0x14f8], R80 ;  /* 0x0014f85001007387 */ /* 0x000fe80000100a00 */
[----:B------:R-:W-:Y:S01]  /*3d320*/  STL.64 [R1+0x1500], R36 ;  /* 0x0015002401007387 */ /* 0x000fe20000100a00 */
[----:B------:R-:W-:-:S02]  /*3d330*/  IMAD.MOV.U32 R43, RZ, RZ, R92 ;  /* 0x000000ffff2b7224 */ /* 0x000fc400078e005c */
[----:B------:R-:W-:Y:S02]  /*3d340*/  IMAD.MOV.U32 R42, RZ, RZ, R91 ;  /* 0x000000ffff2a7224 */ /* 0x000fe400078e005b */
[----:B--2---:R-:W-:Y:S02]  /*3d350*/  IMAD.MOV.U32 R19, RZ, RZ, R28 ;  /* 0x000000ffff137224 */ /* 0x004fe400078e001c */
[----:B------:R-:W-:Y:S02]  /*3d360*/  IMAD.MOV.U32 R18, RZ, RZ, R29 ;  /* 0x000000ffff127224 */ /* 0x000fe400078e001d */
[----:B------:R-:W-:Y:S02]  /*3d370*/  IMAD.MOV.U32 R29, RZ, RZ, R76 ;  /* 0x000000ffff1d7224 */ /* 0x000fe400078e004c */
[----:B------:R-:W-:Y:S01]  /*3d380*/  IMAD.MOV.U32 R28, RZ, RZ, R77 ;  /* 0x000000ffff1c7224 */ /* 0x000fe200078e004d */
[----:B------:R-:W2:Y:S04]  /*3d390*/  LDL.LU R76, [R1+0xb58] ;  /* 0x000b5800014c7983 */ /* 0x000ea80000300800 */
[----:B------:R-:W2:Y:S04]  /*3d3a0*/  LDL.LU R77, [R1+0xbc8] ;  /* 0x000bc800014d7983 */ /* 0x000ea80000300800 */
[----:B------:R-:W2:Y:S04]  /*3d3b0*/  LDL.LU R90, [R1+0xb5c] ;  /* 0x000b5c00015a7983 */ /* 0x000ea80000300800 */
[----:B------:R-:W2:Y:S04]  /*3d3c0*/  LDL.LU R0, [R1+0xbcc] ;  /* 0x000bcc0001007983 */ /* 0x000ea80000300800 */
[----:B------:R-:W2:Y:S04]  /*3d3d0*/  LDL.LU R92, [R1+0xb88] ;  /* 0x000b8800015c7983 */ /* 0x000ea80000300800 */
[----:B------:R-:W2:Y:S01]  /*3d3e0*/  LDL.LU R91, [R1+0xbd0] ;  /* 0x000bd000015b7983 */ /* 0x000ea20000300800 */
[----:B---3--:R-:W-:-:S02]  /*3d3f0*/  IMAD.MOV.U32 R25, RZ, RZ, R74 ;  /* 0x000000ffff197224 */ /* 0x008fc400078e004a */
[----:B----4-:R-:W-:Y:S01]  /*3d400*/  IMAD.MOV.U32 R24, RZ, RZ, R75 ;  /* 0x000000ffff187224 */ /* 0x010fe200078e004b */
[----:B------:R-:W3:Y:S04]  /*3d410*/  LDL.LU R74, [R1+0x8f8] ;  /* 0x0008f800014a7983 */ /* 0x000ee80000300800 */
[----:B------:R-:W4:Y:S01]  /*3d420*/  LDL.LU R75, [R1+0xb08] ;  /* 0x000b0800014b7983 */ /* 0x000f220000300800 */
[----:B------:R-:W-:Y:S02]  /*3d430*/  LOP3.LUT R3, R3, R2, RZ, 0x3c, !PT ;  /* 0x0000000203037212 */ /* 0x000fe400078e3cff */
[----:B------:R-:W-:Y:S02]  /*3d440*/  LOP3.LUT R21, R21, R20, RZ, 0x3c, !PT ;  /* 0x0000001415157212 */ /* 0x000fe400078e3cff */
[----:B------:R-:W-:-:S02]  /*3d450*/  LOP3.LUT R63, R63, R62, RZ, 0x3c, !PT ;  /* 0x0000003e3f3f7212 */ /* 0x000fc400078e3cff */
[----:B------:R-:W-:Y:S02]  /*3d460*/  LOP3.LUT R2, R3, R2, RZ, 0x3c, !PT ;  /* 0x0000000203027212 */ /* 0x000fe400078e3cff */
[----:B------:R-:W-:Y:S02]  /*3d470*/  LOP3.LUT R49, R49, R48, RZ, 0x3c, !PT ;  /* 0x0000003031317212 */ /* 0x000fe400078e3cff */
[----:B------:R-:W-:Y:S02]  /*3d480*/  LOP3.LUT R20, R21, R20, RZ, 0x3c, !PT ;  /* 0x0000001415147212 */ /* 0x000fe400078e3cff */
[----:B------:R-:W-:Y:S02]  /*3d490*/  LOP3.LUT R62, R63, R62, RZ, 0x3c, !PT ;  /* 0x0000003e3f3e7212 */ /* 0x000fe400078e3cff */
[----:B------:R-:W-:Y:S02]  /*3d4a0*/  LOP3.LUT R3, R3, R2, RZ, 0x3c, !PT ;  /* 0x0000000203037212 */ /* 0x000fe400078e3cff */
[----:B------:R-:W-:-:S02]  /*3d4b0*/  LOP3.LUT R48, R49, R48, RZ, 0x3c, !PT ;  /* 0x0000003031307212 */ /* 0x000fc400078e3cff */
[----:B------:R-:W-:Y:S01]  /*3d4c0*/  LOP3.LUT R5, R5, R4, RZ, 0x3c, !PT ;  /* 0x0000000405057212 */ /* 0x000fe200078e3cff */
[----:B------:R-:W-:Y:S01]  /*3d4d0*/  STL.64 [R1+0x1520], R42 ;  /* 0x0015202a01007387 */ /* 0x000fe20000100a00 */
[----:B------:R-:W-:-:S03]  /*3d4e0*/  LOP3.LUT R21, R21, R20, RZ, 0x3c, !PT ;  /* 0x0000001415157212 */ /* 0x000fc600078e3cff */
[----:B------:R-:W-:Y:S01]  /*3d4f0*/  STL.64 [R1+0x1528], R18 ;  /* 0x0015281201007387 */ /* 0x000fe20000100a00 */
[----:B------:R-:W-:-:S03]  /*3d500*/  LOP3.LUT R63, R63, R62, RZ, 0x3c, !PT ;  /* 0x0000003e3f3f7212 */ /* 0x000fc600078e3cff */
[----:B------:R-:W-:Y:S01]  /*3d510*/  STL.64 [R1+0x1530], R28 ;  /* 0x0015301c01007387 */ /* 0x000fe20000100a00 */
[----:B------:R-:W-:-:S03]  /*3d520*/  LOP3.LUT R49, R49, R48, RZ, 0x3c, !PT ;  /* 0x0000003031317212 */ /* 0x000fc600078e3cff */
[----:B------:R-:W-:Y:S01]  /*3d530*/  STL.64 [R1+0x1538], R24 ;  /* 0x0015381801007387 */ /* 0x000fe20000100a00 */
[----:B------:R-:W-:-:S03]  /*3d540*/  LOP3.LUT R4, R5, R4, RZ, 0x3c, !PT ;  /* 0x0000000405047212 */ /* 0x000fc600078e3cff */
[----:B------:R-:W-:Y:S04]  /*3d550*/  STL.64 [R1+0x1540], R2 ;  /* 0x0015400201007387 */ /* 0x000fe80000100a00 */
[----:B------:R-:W-:Y:S04]  /*3d560*/  STL.64 [R1+0x1560], R20 ;  /* 0x0015601401007387 */ /* 0x000fe80000100a00 */
[----:B------:R-:W-:Y:S04]  /*3d570*/  STL.64 [R1+0x1568], R62 ;  /* 0x0015683e01007387 */ /* 0x000fe80000100a00 */
[----:B------:R-:W-:Y:S01]  /*3d580*/  STL.64 [R1+0x1570], R48 ;  /* 0x0015703001007387 */ /* 0x000fe20000100a00 */
[----:B------:R-:W-:Y:S01]  /*3d590*/  LOP3.LUT R5, R5, R4, RZ, 0x3c, !PT ;  /* 0x0000000405057212 */ /* 0x000fe200078e3cff */
[----:B------:R-:W-:Y:S01]  /*3d5a0*/  IMAD.MOV.U32 R34, RZ, RZ, R9 ;  /* 0x000000ffff227224 */ /* 0x000fe200078e0009 */
[----:B------:R-:W-:Y:S01]  /*3d5b0*/  MOV R35, R8 ;  /* 0x0000000800237202 */ /* 0x000fe20000000f00 */
[----:B------:R-:W4:Y:S01]  /*3d5c0*/  LDL.LU R23, [R1+0x8fc] ;  /* 0x0008fc0001177983 */ /* 0x000f220000300800 */
[----:B------:R-:W-:-:S02]  /*3d5d0*/  IMAD.MOV.U32 R52, RZ, RZ, R59 ;  /* 0x000000ffff347224 */ /* 0x000fc400078e003b */
[----:B------:R-:W-:Y:S01]  /*3d5e0*/  IMAD.MOV.U32 R53, RZ, RZ, R58 ;  /* 0x000000ffff357224 */ /* 0x000fe200078e003a */
[----:B------:R-:W4:Y:S01]  /*3d5f0*/  LDL.LU R78, [R1+0xb0c] ;  /* 0x000b0c00014e7983 */ /* 0x000f220000300800 */
[----:B------:R-:W-:Y:S02]  /*3d600*/  IMAD.MOV.U32 R16, RZ, RZ, R61 ;  /* 0x000000ffff107224 */ /* 0x000fe400078e003d */
[----:B------:R-:W-:Y:S01]  /*3d610*/  IMAD.MOV.U32 R17, RZ, RZ, R60 ;  /* 0x000000ffff117224 */ /* 0x000fe200078e003c */
[----:B------:R-:W4:Y:S04]  /*3d620*/  LDL.LU R79, [R1+0xac8] ;  /* 0x000ac800014f7983 */ /* 0x000f280000300800 */
[----:B------:R-:W4:Y:S04]  /*3d630*/  LDL.LU R60, [R1+0xb10] ;  /* 0x000b1000013c7983 */ /* 0x000f280000300800 */
[----:B------:R-:W-:Y:S04]  /*3d640*/  STL.64 [R1+0x1578], R4 ;  /* 0x0015780401007387 */ /* 0x000fe80000100a00 */
[----:B------:R-:W-:Y:S04]  /*3d650*/  STL.64 [R1+0x1580], R34 ;  /* 0x0015802201007387 */ /* 0x000fe80000100a00 */
[----:B------:R-:W-:Y:S04]  /*3d660*/  STL.64 [R1+0x15a0], R52 ;  /* 0x0015a03401007387 */ /* 0x000fe80000100a00 */
[----:B------:R-:W-:Y:S04]  /*3d670*/  STL.64 [R1+0x15a8], R16 ;  /* 0x0015a81001007387 */ /* 0x000fe80000100a00 */
[----:B------:R-:W4:Y:S04]  /*3d680*/  LDL.LU R65, [R1+0xacc] ;  /* 0x000acc0001417983 */ /* 0x000f280000300800 */
[----:B------:R-:W4:Y:S01]  /*3d690*/  LDL.LU R61, [R1+0xb14] ;  /* 0x000b1400013d7983 */ /* 0x000f220000300800 */
[----:B--2---:R-:W-:-:S02]  /*3d6a0*/  IMAD.MOV.U32 R9, RZ, RZ, R90 ;  /* 0x000000ffff097224 */ /* 0x004fc400078e005a */
[----:B------:R-:W-:Y:S01]  /*3d6b0*/  IMAD.MOV.U32 R8, RZ, RZ, R0 ;  /* 0x000000ffff087224 */ /* 0x000fe200078e0000 */
[----:B------:R-:W2:Y:S04]  /*3d6c0*/  LDL.LU R90, [R1+0xad0] ;  /* 0x000ad000015a7983 */ /* 0x000ea80000300800 */
[----:B------:R-:W2:Y:S01]  /*3d6d0*/  LDL.LU R0, [R1+0xb18] ;  /* 0x000b180001007983 */ /* 0x000ea20000300800 */
[----:B------:R-:W-:-:S03]  /*3d6e0*/  IMAD.MOV.U32 R45, RZ, RZ, R92 ;  /* 0x000000ffff2d7224 */ /* 0x000fc600078e005c */
[----:B------:R-:W2:Y:S04]  /*3d6f0*/  LDL.LU R11, [R1+0x868] ;  /* 0x00086800010b7983 */ /* 0x000ea80000300800 */
[----:B------:R-:W2:Y:S04]  /*3d700*/  LDL.LU R92, [R1+0x888] ;  /* 0x00088800015c7983 */ /* 0x000ea80000300800 */
[----:B------:R-:W2:Y:S04]  /*3d710*/  LDL.LU R56, [R1+0x86c] ;  /* 0x00086c0001387983 */ /* 0x000ea80000300800 */
[----:B------:R-:W2:Y:S01]  /*3d720*/  LDL.LU R57, [R1+0x88c] ;  /* 0x00088c0001397983 */ /* 0x000ea20000300800 */
[----:B------:R-:W-:-:S02]  /*3d730*/  IMAD.MOV.U32 R44, RZ, RZ, R91 ;  /* 0x000000ffff2c7224 */ /* 0x000fc400078e005b */
[----:B---3--:R-:W-:Y:S02]  /*3d740*/  IMAD.MOV.U32 R47, RZ, RZ, R74 ;  /* 0x000000ffff2f7224 */ /* 0x008fe400078e004a */
[----:B----4-:R-:W-:Y:S01]  /*3d750*/  IMAD.MOV.U32 R46, RZ, RZ, R75 ;  /* 0x000000ffff2e7224 */ /* 0x010fe200078e004b */
[----:B------:R-:W3:Y:S04]  /*3d760*/  LDL.LU R74, [R1+0x870] ;  /* 0x00087000014a7983 */ /* 0x000ee80000300800 */
        /* <DEDUP_REMOVED lines=9> */
[----:B------:R-:W-:-:S04]  /*3d800*/  LOP3.LUT R77, R77, R76, RZ, 0x3c, !PT ;  /* 0x0000004c4d4d7212 */ /* 0x000fc800078e3cff */
[----:B------:R-:W-:-:S04]  /*3d810*/  LOP3.LUT R76, R77, R76, RZ, 0x3c, !PT ;  /* 0x0000004c4d4c7212 */ /* 0x000fc800078e3cff */
[----:B------:R-:W-:-:S05]  /*3d820*/  LOP3.LUT R77, R77, R76, RZ, 0x3c, !PT ;  /* 0x0000004c4d4d7212 */ /* 0x000fca00078e3cff */
        /* <DEDUP_REMOVED lines=13> */
[----:B------:R-:W4:Y:S01]  /*3d900*/  LDL.LU R60, [R1] ;  /* 0x00000000013c7983 */ /* 0x000f220000300800 */
[----:B------:R-:W-:-:S03]  /*3d910*/  IMAD.MOV.U32 R64, RZ, RZ, R61 ;  /* 0x000000ffff407224 */ /* 0x000fc600078e003d */
[----:B------:R-:W4:Y:S01]  /*3d920*/  LDL.LU R61, [R1+0x4] ;  /* 0x00000400013d7983 */ /* 0x000f220000300800 */
[----:B--2---:R-:W-:Y:S02]  /*3d930*/  IMAD.MOV.U32 R33, RZ, RZ, R90 ;  /* 0x000000ffff217224 */ /* 0x004fe400078e005a */
[----:B------:R-:W-:Y:S01]  /*3d940*/  IMAD.MOV.U32 R32, RZ, RZ, R0 ;  /* 0x000000ffff207224 */ /* 0x000fe200078e0000 */
[----:B------:R-:W2:Y:S04]  /*3d950*/  LDL.LU R90, [R1+0x8] ;  /* 0x00000800015a7983 */ /* 0x000ea80000300800 */
[----:B------:R-:W2:Y:S01]  /*3d960*/  LDL.LU R0, [R1+0xc] ;  /* 0x00000c0001007983 */ /* 0x000ea20000300800 */
[----:B------:R-:W-:-:S03]  /*3d970*/  LOP3.LUT R57, R57, R56, RZ, 0x3c, !PT ;  /* 0x0000003839397212 */ /* 0x000fc600078e3cff */
[----:B------:R-:W-:Y:S04]  /*3d980*/  STL.64 [R1+0x15e8], R22 ;  /* 0x0015e81601007387 */ /* 0x000fe80000100a00 */
[----:B------:R-:W-:Y:S04]  /*3d990*/  STL.64 [R1+0x15f0], R26 ;  /* 0x0015f01a01007387 */ /* 0x000fe80000100a00 */
[----:B------:R-:W-:Y:S01]  /*3d9a0*/  STL.64 [R1+0x15f8], R64 ;  /* 0x0015f84001007387 */ /* 0x000fe20000100a00 */
[----:B------:R-:W-:-:S03]  /*3d9b0*/  LOP3.LUT R56, R57, R56, RZ, 0x3c, !PT ;  /* 0x0000003839387212 */ /* 0x000fc600078e3cff */
[----:B------:R-:W-:Y:S01]  /*3d9c0*/  STL.64 [R1+0x1600], R32 ;  /* 0x0016002001007387 */ /* 0x000fe20000100a00 */
[----:B------:R-:W-:-:S03]  /*3d9d0*/  IMAD.MOV.U32 R10, RZ, RZ, R92 ;  /* 0x000000ffff0a7224 */ /* 0x000fc600078e005c */
[----:B------:R-:W2:Y:S01]  /*3d9e0*/  LDL R92, [R1+0x1cf8] ;  /* 0x001cf800015c7983 */ /* 0x000ea20000100800 */
[----:B------:R-:W-:-:S03]  /*3d9f0*/  LOP3.LUT R57, R57, R56, RZ, 0x3c, !PT ;  /* 0x0000003839397212 */ /* 0x000fc600078e3cff */
[----:B------:R-:W-:Y:S04]  /*3da00*/  STL.64 [R1+0x1620], R10 ;  /* 0x0016200a01007387 */ /* 0x000fe80000100a00 */
[----:B------:R-:W-:Y:S01]  /*3da10*/  STL.64 [R1+0x1628], R56 ;  /* 0x0016283801007387 */ /* 0x000fe20000100a00 */
[----:B---3--:R-:W-:Y:S02]  /*3da20*/  LOP3.LUT R75, R75, R74, RZ, 0x3c, !PT ;  /* 0x0000004a4b4b7212 */ /* 0x008fe400078e3cff */
[----:B----4-:R-:W-:Y:S02]  /*3da30*/  LOP3.LUT R59, R59, R58, RZ, 0x3c, !PT ;  /* 0x0000003a3b3b7212 */ /* 0x010fe400078e3cff */
[----:B------:R-:W-:Y:S02]  /*3da40*/  LOP3.LUT R74, R75, R74, RZ, 0x3c, !PT ;  /* 0x0000004a4b4a7212 */ /* 0x000fe400078e3cff */
[----:B------:R-:W-:-:S02]  /*3da50*/  LOP3.LUT R58, R59, R58, RZ, 0x3c, !PT ;  /* 0x0000003a3b3a7212 */ /* 0x000fc400078e3cff */
[----:B------:R-:W-:Y:S02]  /*3da60*/  LOP3.LUT R75, R75, R74, RZ, 0x3c, !PT ;  /* 0x0000004a4b4b7212 */ /* 0x000fe400078e3cff */
[----:B------:R-:W-:Y:S01]  /*3da70*/  LOP3.LUT R59, R59, R58, RZ, 0x3c, !PT ;  /* 0x0000003a3b3b7212 */ /* 0x000fe200078e3cff */
[----:B------:R-:W-:Y:S02]  /*3da80*/  IMAD.MOV.U32 R38, RZ, RZ, R91 ;  /* 0x000000ffff267224 */ /* 0x000fe400078e005b */
[----:B------:R-:W-:Y:S04]  /*3da90*/  STL.64 [R1+0x1630], R74 ;  /* 0x0016304a01007387 */ /* 0x000fe80000100a00 */
[----:B------:R-:W-:Y:S04]  /*3daa0*/  STL.64 [R1+0x1638], R58 ;  /* 0x0016383a01007387 */ /* 0x000fe80000100a00 */
[----:B------:R-:W3:Y:S01]  /*3dab0*/  LDL R91, [R1+0x1cf4] ;  /* 0x001cf400015b7983 */ /* 0x000ee20000100800 */
[----:B------:R-:W-:Y:S01]  /*3dac0*/  ISETP.GT.AND P6, PT, R93, RZ, PT ;  /* 0x000000ff5d00720c */ /* 0x000fe20003fc4270 */
[----:B0-----:R-:W-:Y:S01]  /*3dad0*/  IMAD.MOV.U32 R51, RZ, RZ, R88 ;  /* 0x000000ffff337224 */ /* 0x001fe200078e0058 */
[----:B------:R-:W-:-:S02]  /*3dae0*/  LOP3.LUT R13, R13, R12, RZ, 0x3c, !PT ;  /* 0x0000000c0d0d7212 */ /* 0x000fc400078e3cff */
[----:B------:R-:W-:Y:S02]  /*3daf0*/  ISETP.GT.AND P5, PT, R93, 0x1, PT ;  /* 0x000000015d00780c */ /* 0x000fe40003fa4270 */
[----:B------:R-:W-:Y:S02]  /*3db00*/  LOP3.LUT R12, R13, R12, RZ, 0x3c, !PT ;  /* 0x0000000c0d0c7212 */ /* 0x000fe400078e3cff */
[----:B------:R-:W-:Y:S02]  /*3db10*/  LOP3.LUT R71, R71, R70, RZ, 0x3c, !PT ;  /* 0x0000004647477212 */ /* 0x000fe400078e3cff */
[----:B------:R-:W-:Y:S01]  /*3db20*/  LOP3.LUT R13, R13, R12, RZ, 0x3c, !PT ;  /* 0x0000000c0d0d7212 */ /* 0x000fe200078e3cff */
[----:B------:R-:W-:Y:S01]  /*3db30*/  IMAD.MOV.U32 R85, RZ, RZ, R86 ;  /* 0x000000ffff557224 */ /* 0x000fe200078e0056 */
[----:B------:R-:W-:Y:S02]  /*3db40*/  LOP3.LUT R70, R71, R70, RZ, 0x3c, !PT ;  /* 0x0000004647467212 */ /* 0x000fe400078e3cff */
[----:B------:R-:W-:Y:S01]  /*3db50*/  PRMT R72, RZ, 0x7610, R72 ;  /* 0x00007610ff487816 */ /* 0x000fe20000000048 */
[----:B------:R-:W-:-:S02]  /*3db60*/  IMAD.MOV.U32 R54, RZ, RZ, R67 ;  /* 0x000000ffff367224 */ /* 0x000fc400078e0043 */
[----:B------:R-:W-:Y:S01]  /*3db70*/  IMAD.MOV.U32 R55, RZ, RZ, R66 ;  /* 0x000000ffff377224 */ /* 0x000fe200078e0042 */
[----:B------:R-:W-:Y:S01]  /*3db80*/  LOP3.LUT R71, R71, R70, RZ, 0x3c, !PT ;  /* 0x0000004647477212 */ /* 0x000fe200078e3cff */
[----:B------:R-:W-:Y:S01]  /*3db90*/  STL.64 [R1+0x1640], R14 ;  /* 0x0016400e01007387 */ /* 0x000fe20000100a00 */
[----:B------:R-:W-:Y:S02]  /*3dba0*/  IMAD.MOV.U32 R6, RZ, RZ, R79 ;  /* 0x000000ffff067224 */ /* 0x000fe400078e004f */
[----:B------:R-:W-:Y:S02]  /*3dbb0*/  IMAD.MOV.U32 R50, RZ, RZ, R61 ;  /* 0x000000ffff327224 */ /* 0x000fe400078e003d */
[----:B------:R-:W-:Y:S01]  /*3dbc0*/  IMAD.MOV.U32 R7, RZ, RZ, R78 ;  /* 0x000000ffff077224 */ /* 0x000fe200078e004e */
[----:B------:R-:W-:Y:S01]  /*3dbd0*/  STL.64 [R1+0x1660], R12 ;  /* 0x0016600c01007387 */ /* 0x000fe20000100a00 */
[----:B------:R-:W-:Y:S01]  /*3dbe0*/  IMAD.MOV.U32 R84, RZ, RZ, R60 ;  /* 0x000000ffff547224 */ /* 0x000fe200078e003c */
[----:B------:R-:W-:-:S02]  /*3dbf0*/  PRMT R73, RZ, 0x7610, R73 ;  /* 0x00007610ff497816 */ /* 0x000fc40000000049 */
[----:B------:R-:W-:Y:S04]  /*3dc00*/  STL.64 [R1+0x1668], R38 ;  /* 0x0016682601007387 */ /* 0x000fe80000100a00 */
[----:B------:R-:W-:Y:S04]  /*3dc10*/  STL.64 [R1+0x1670], R70 ;  /* 0x0016704601007387 */ /* 0x000fe80000100a00 */
[----:B------:R-:W-:Y:S04]  /*3dc20*/  STL.64 [R1+0x1678], R54 ;  /* 0x0016783601007387 */ /* 0x000fe80000100a00 */
[----:B------:R-:W4:Y:S04]  /*3dc30*/  @P5 LDG.E.U16 R72, desc[UR6][R50.64] ;  /* 0x0000000632485981 */ /* 0x000f28000c1e1500 */
[----:B------:R-:W-:Y:S04]  /*3dc40*/  STL.64 [R1+0x1680], R6 ;  /* 0x0016800601007387 */ /* 0x000fe80000100a00 */
[----:B------:R-:W-:Y:S04]  /*3dc50*/  STL.64 [R1+0x16a0], R84 ;  /* 0x0016a05401007387 */ /* 0x000fe80000100a00 */
[----:B------:R-:W-:Y:S04]  /*3dc60*/  STL.64 [R1+0x16a8], R50 ;  /* 0x0016a83201007387 */ /* 0x000fe80000100a00 */
[----:B------:R-:W4:Y:S04]  /*3dc70*/  LDL.LU R68, [R1+0x78c] ;  /* 0x00078c0001447983 */ /* 0x000f280000300800 */
[----:B------:R-:W4:Y:S04]  /*3dc80*/  @P5 LDG.E.U16 R73, desc[UR6][R84.64] ;  /* 0x0000000654495981 */ /* 0x000f28000c1e1500 */
[----:B------:R-:W4:Y:S04]  /*3dc90*/  LDL.LU R69, [R1+0x85c] ;  /* 0x00085c0001457983 */ /* 0x000f280000300800 */
[----:B------:R-:W4:Y:S04]  /*3dca0*/  LDL.LU R40, [R1+0x7d8] ;  /* 0x0007d80001287983 */ /* 0x000f280000300800 */
[----:B------:R-:W4:Y:S04]  /*3dcb0*/  LDL.LU R41, [R1+0x860] ;  /* 0x0008600001297983 */ /* 0x000f280000300800 */
[----:B------:R-:W4:Y:S04]  /*3dcc0*/  LDL.LU R82, [R1+0x7dc] ;  /* 0x0007dc0001527983 */ /* 0x000f280000300800 */
[----:B------:R-:W4:Y:S01]  /*3dcd0*/  LDL.LU R83, [R1+0x864] ;  /* 0x0008640001537983 */ /* 0x000f220000300800 */
[----:B--2---:R-:W-:Y:S01]  /*3dce0*/  IMAD.MOV.U32 R88, RZ, RZ, R0 ;  /* 0x000000ffff587224 */ /* 0x004fe200078e0000 */
[----:B------:R-:W-:-:S02]  /*3dcf0*/  MOV R86, R90 ;  /* 0x0000005a00567202 */ /* 0x000fc40000000f00 */
[----:B------:R-:W2:Y:S04]  /*3dd00*/  LDL R90, [R1+0x1ce8] ;  /* 0x001ce800015a7983 */ /* 0x000ea80000100800 */
[----:B------:R-:W2:Y:S04]  /*3dd10*/  @P6 LDG.E.U16 R92, desc[UR6][R88.64] ;  /* 0x00000006585c6981 */ /* 0x000ea8000c1e1500 */
[----:B------:R-:W-:Y:S04]  /*3dd20*/  STL [R1+0x2508], R88 ;  /* 0x0025085801007387 */ /* 0x000fe80000100800 */
[----:B------:R-:W-:Y:S04]  /*3dd30*/  STL [R1+0x2c1c], R88 ;  /* 0x002c1c5801007387 */ /* 0x000fe80000100800 */
[----:B------:R-:W-:Y:S04]  /*3dd40*/  STL [R1+0x2504], R89 ;  /* 0x0025045901007387 */ /* 0x000fe80000100800 */
[----:B------:R-:W-:Y:S04]  /*3dd50*/  STL [R1+0x2c20], R89 ;  /* 0x002c205901007387 */ /* 0x000fe80000100800 */
[----:B------:R0:W-:Y:S04]  /*3dd60*/  STL.64 [R1+0x2f40], R88 ;  /* 0x002f405801007387 */ /* 0x0001e80000100a00 */
[----:B0-----:R-:W2:Y:S04]  /*3dd70*/  LDL.LU R88, [R1+0x1cc8] ;  /* 0x001cc80001587983 */ /* 0x001ea80000300800 */
[----:B------:R-:W2:Y:S04]  /*3dd80*/  LDL.LU R89, [R1+0x1cc4] ;  /* 0x001cc40001597983 */ /* 0x000ea80000300800 */
[----:B------:R-:W2:Y:S04]  /*3dd90*/  LDL R31, [R1+0x1ce4] ;  /* 0x001ce400011f7983 */ /* 0x000ea80000100800 */
[----:B------:R-:W2:Y:S04]  /*3dda0*/  LDL R0, [R1+0x1cdc] ;  /* 0x001cdc0001007983 */ /* 0x000ea80000100800 */
[----:B------:R-:W2:Y:S04]  /*3ddb0*/  LDL R66, [R1+0x1ccc] ;  /* 0x001ccc0001427983 */ /* 0x000ea80000100800 */
[----:B------:R-:W2:Y:S04]  /*3ddc0*/  LDL.LU R67, [R1+0x87c] ;  /* 0x00087c0001437983 */ /* 0x000ea80000300800 */
[----:B------:R-:W2:Y:S04]  /*3ddd0*/  LDL.LU R78, [R1+0x8a4] ;  /* 0x0008a400014e7983 */ /* 0x000ea80000300800 */
[----:B------:R-:W2:Y:S04]  /*3dde0*/  LDL.LU R60, [R1+0x880] ;  /* 0x00088000013c7983 */ /* 0x000ea80000300800 */
[----:B------:R-:W2:Y:S04]  /*3ddf0*/  LDL.LU R61, [R1+0x8a8] ;  /* 0x0008a800013d7983 */ /* 0x000ea80000300800 */
[----:B------:R-:W2:Y:S04]  /*3de00*/  LDL.LU R79, [R1+0x884] ;  /* 0x00088400014f7983 */ /* 0x000ea80000300800 */
[----:B---3--:R-:W3:Y:S01]  /*3de10*/  @P6 LDG.E.U16 R91, desc[UR6][R86.64] ;  /* 0x00000006565b6981 */ /* 0x008ee2000c1e1500 */
[----:B------:R-:W-:-:S02]  /*3de20*/  ISETP.GT.AND P2, PT, R93, 0x2, PT ;  /* 0x000000025d00780c */ /* 0x000fc40003f44270 */
[----:B------:R-:W-:Y:S02]  /*3de30*/  ISETP.GT.AND P3, PT, R93, 0x3, PT ;  /* 0x000000035d00780c */ /* 0x000fe40003f64270 */
[----:B----4-:R-:W-:Y:S02]  /*3de40*/  LOP3.LUT R83, R83, R82, RZ, 0x3c, !PT ;  /* 0x0000005253537212 */ /* 0x010fe400078e3cff */
[----:B------:R-:W-:Y:S02]  /*3de50*/  LOP3.LUT R41, R41, R40, RZ, 0x3c, !PT ;  /* 0x0000002829297212 */ /* 0x000fe400078e3cff */
[----:B------:R-:W-:Y:S02]  /*3de60*/  LOP3.LUT R82, R83, R82, RZ, 0x3c, !PT ;  /* 0x0000005253527212 */ /* 0x000fe400078e3cff */
[----:B------:R-:W-:Y:S02]  /*3de70*/  LOP3.LUT R40, R41, R40, RZ, 0x3c, !PT ;  /* 0x0000002829287212 */ /* 0x000fe400078e3cff */
[----:B------:R-:W-:-:S02]  /*3de80*/  LOP3.LUT R83, R83, R82, RZ, 0x3c, !PT ;  /* 0x0000005253537212 */ /* 0x000fc400078e3cff */
[----:B------:R-:W-:-:S03]  /*3de90*/  LOP3.LUT R41, R41, R40, RZ, 0x3c, !PT ;  /* 0x0000002829297212 */ /* 0x000fc600078e3cff */
[----:B--2---:R-:W2:Y:S04]  /*3dea0*/  @P2 LDG.E.U16 R90, desc[UR6][R82.64] ;  /* 0x00000006525a2981 */ /* 0x004ea8000c1e1500 */
[----:B------:R0:W-:Y:S04]  /*3deb0*/  @P6 STL [R1+0x1cf8], R92 ;  /* 0x001cf85c01006387 */ /* 0x0001e80000100800 */
[----:B0-----:R-:W4:Y:S04]  /*3dec0*/  LDL.LU R92, [R1+0x8ac] ;  /* 0x0008ac00015c7983 */ /* 0x001f280000300800 */
[----:B------:R-:W-:Y:S04]  /*3ded0*/  STL [R1+0x2510], R86 ;  /* 0x0025105601007387 */ /* 0x000fe80000100800 */
[----:B------:R-:W-:Y:S04]  /*3dee0*/  STL [R1+0x2c24], R86 ;  /* 0x002c245601007387 */ /* 0x000fe80000100800 */
[----:B------:R-:W-:Y:S04]  /*3def0*/  STL [R1+0x250c], R87 ;  /* 0x00250c5701007387 */ /* 0x000fe80000100800 */
[----:B------:R-:W-:Y:S04]  /*3df00*/  STL [R1+0x2c28], R87 ;  /* 0x002c285701007387 */ /* 0x000fe80000100800 */
[----:B------:R-:W-:Y:S04]  /*3df10*/  STL.64 [R1+0x2f48], R86 ;  /* 0x002f485601007387 */ /* 0x000fe80000100a00 */
[----:B------:R0:W-:Y:S04]  /*3df20*/  STL.64 [R1+0x3640], R86 ;  /* 0x0036405601007387 */ /* 0x0001e80000100a00 */
[----:B------:R-:W4:Y:S04]  /*3df30*/  @P2 LDG.E.U16 R31, desc[UR6][R40.64] ;  /* 0x00000006281f2981 */ /* 0x000f28000c1e1500 */
[----:B------:R-:W4:Y:S04]  /*3df40*/  @P3 LDG.E.U16 R0, desc[UR6][R6.64] ;  /* 0x0000000606003981 */ /* 0x000f28000c1e1500 */
[----:B0-----:R-:W4:Y:S04]  /*3df50*/  LDL R86, [R1+0x1cd4] ;  /* 0x001cd40001567983 */ /* 0x001f280000100800 */
[----:B------:R-:W4:Y:S04]  /*3df60*/  LDL R87, [R1+0x1cd0] ;  /* 0x001cd00001577983 */ /* 0x000f280000100800 */
[----:B---3--:R-:W-:Y:S04]  /*3df70*/  @P6 STL [R1+0x1cf4], R91 ;  /* 0x001cf45b01006387 */ /* 0x008fe80000100800 */
[----:B------:R-:W3:Y:S04]  /*3df80*/  LDL.LU.64 R50, [R1+0x3d18] ;  /* 0x003d180001327983 */ /* 0x000ee80000300a00 */
[----:B------:R0:W-:Y:S04]  /*3df90*/  STL [R1+0x3144], R72 ;  /* 0x0031444801007387 */ /* 0x0001e80000100800 */
[----:B0-----:R-:W3:Y:S04]  /*3dfa0*/  LDL R72, [R1+0x1cd8] ;  /* 0x001cd80001487983 */ /* 0x001ee80000100800 */
[----:B------:R-:W3:Y:S04]  /*3dfb0*/  LDL.LU.64 R84, [R1+0x3d10] ;  /* 0x003d100001547983 */ /* 0x000ee80000300a00 */
[----:B------:R-:W3:Y:S04]  /*3dfc0*/  LDL R91, [R1+0x1eb4] ;  /* 0x001eb400015b7983 */ /* 0x000ee80000100800 */
[----:B------:R0:W-:Y:S04]  /*3dfd0*/  STL [R1+0x3148], R73 ;  /* 0x0031484901007387 */ /* 0x0001e80000100800 */
[----:B0-----:R-:W3:Y:S01]  /*3dfe0*/  LDL R73, [R1+0x1ce0] ;  /* 0x001ce00001497983 */ /* 0x001ee20000100800 */
[----:B------:R-:W-:-:S02]  /*3dff0*/  LOP3.LUT R69, R69, R68, RZ, 0x3c, !PT ;  /* 0x0000004445457212 */ /* 0x000fc400078e3cff */
[C---:B------:R-:W-:Y:S02]  /*3e000*/  ISETP.GT.AND P6, PT, R93.reuse, 0x4, PT ;  /* 0x000000045d00780c */ /* 0x040fe40003fc4270 */
[----:B------:R-:W-:Y:S02]  /*3e010*/  ISETP.GT.AND P5, PT, R93, 0x5, PT ;  /* 0x000000055d00780c */ /* 0x000fe40003fa4270 */
[----:B------:R-:W-:-:S04]  /*3e020*/  LOP3.LUT R68, R69, R68, RZ, 0x3c, !PT ;  /* 0x0000004445447212 */ /* 0x000fc800078e3cff */
[----:B------:R-:W-:-:S07]  /*3e030*/  LOP3.LUT R69, R69, R68, RZ, 0x3c, !PT ;  /* 0x0000004445457212 */ /* 0x000fce00078e3cff */
[----:B------:R0:W3:Y:S04]  /*3e040*/  @P5 LDG.E.U16 R66, desc[UR6][R12.64] ;  /* 0x000000060c425981 */ /* 0x0000e8000c1e1500 */
[----:B------:R1:W-:Y:S04]  /*3e050*/  STL.64 [R1+0x1698], R82 ;  /* 0x0016985201007387 */ /* 0x0003e80000100a00 */
[----:B-1----:R-:W3:Y:S04]  /*3e060*/  LDL.LU.64 R82, [R1+0x3d08] ;  /* 0x003d080001527983 */ /* 0x002ee80000300a00 */
[----:B------:R-:W-:Y:S04]  /*3e070*/  STL.64 [R1+0x1688], R68 ;  /* 0x0016884401007387 */ /* 0x000fe80000100a00 */
[----:B------:R-:W-:Y:S04]  /*3e080*/  STL.64 [R1+0x1690], R40 ;  /* 0x0016902801007387 */ /* 0x000fe80000100a00 */
[----:B--2---:R1:W-:Y:S04]  /*3e090*/  @P2 STL [R1+0x1ce8], R90 ;  /* 0x001ce85a01002387 */ /* 0x0043e80000100800 */
[----:B-1----:R-:W2:Y:S04]  /*3e0a0*/  LDL R90, [R1+0x1eb0] ;  /* 0x001eb000015a7983 */ /* 0x002ea80000100800 */
[----:B------:R-:W2:Y:S04]  /*3e0b0*/  LDL.LU.64 R40, [R1+0x3d00] ;  /* 0x003d000001287983 */ /* 0x000ea80000300a00 */
[----:B----4-:R-:W4:Y:S04]  /*3e0c0*/  @P6 LDG.E.U16 R86, desc[UR6][R70.64] ;  /* 0x0000000646566981 */ /* 0x010f28000c1e1500 */
[----:B------:R1:W-:Y:S04]  /*3e0d0*/  @P2 STL [R1+0x1ce4], R31 ;  /* 0x001ce41f01002387 */ /* 0x0003e80000100800 */
[----:B------:R-:W2:Y:S04]  /*3e0e0*/  @P5 LDG.E.U16 R87, desc[UR6][R38.64] ;  /* 0x0000000626575981 */ /* 0x000ea8000c1e1500 */
[----:B-1----:R-:W2:Y:S04]  /*3e0f0*/  LDL.LU R31, [R1+0x3cf8] ;  /* 0x003cf800011f7983 */ /* 0x002ea80000300800 */
[----:B---3--:R-:W3:Y:S04]  /*3e100*/  @P6 LDG.E.U16 R72, desc[UR6][R54.64] ;  /* 0x0000000636486981 */ /* 0x008ee8000c1e1500 */
[----:B------:R-:W2:Y:S04]  /*3e110*/  @P3 LDG.E.U16 R73, desc[UR6][R68.64] ;  /* 0x0000000644493981 */ /* 0x000ea8000c1e1500 */
[----:B------:R-:W3:Y:S04]  /*3e120*/  LDL.LU.64 R68, [R1+0x3cf0] ;  /* 0x003cf00001447983 */ /* 0x000ee80000300a00 */
[----:B------:R-:W3:Y:S04]  /*3e130*/  LDL.LU.64 R6, [R1+0x3ce8] ;  /* 0x003ce80001067983 */ /* 0x000ee80000300a00 */
[----:B------:R1:W-:Y:S04]  /*3e140*/  @P3 STL [R1+0x1cdc], R0 ;  /* 0x001cdc0001003387 */ /* 0x0003e80000100800 */
[----:B-1----:R-:W3:Y:S01]  /*3e150*/  LDL R0, [R1+0x1cc0] ;  /* 0x001cc00001007983 */ /* 0x002ee20000100800 */
[----:B------:R-:W-:-:S02]  /*3e160*/  ISETP.GT.AND P2, PT, R93, 0x6, PT ;  /* 0x000000065d00780c */ /* 0x000fc40003f44270 */
[----:B------:R-:W-:Y:S01]  /*3e170*/  LOP3.LUT R61, R61, R60, RZ, 0x3c, !PT ;  /* 0x0000003c3d3d7212 */ /* 0x000fe200078e3cff */
[----:B0-----:R-:W-:-:S03]  /*3e180*/  IMAD.MOV.U32 R13, RZ, RZ, R67 ;  /* 0x000000ffff0d7224 */ /* 0x001fc600078e0043 */
[----:B------:R-:W-:Y:S01]  /*3e190*/  LOP3.LUT R60, R61, R60, RZ, 0x3c, !PT ;  /* 0x0000003c3d3c7212 */ /* 0x000fe200078e3cff */
[----:B------:R-:W-:-:S03]  /*3e1a0*/  IMAD.MOV.U32 R67, RZ, RZ, R79 ;  /* 0x000000ffff437224 */ /* 0x000fc600078e004f */
[----:B------:R-:W-:Y:S01]  /*3e1b0*/  LOP3.LUT R61, R61, R60, RZ, 0x3c, !PT ;  /* 0x0000003c3d3d7212 */ /* 0x000fe200078e3cff */
[----:B------:R-:W-:-:S04]  /*3e1c0*/  IMAD.MOV.U32 R12, RZ, RZ, R78 ;  /* 0x000000ffff0c7224 */ /* 0x000fc800078e004e */
[----:B------:R-:W3:Y:S04]  /*3e1d0*/  @P2 LDG.E.U16 R89, desc[UR6][R60.64] ;  /* 0x000000063c592981 */ /* 0x000ee8000c1e1500 */
[----:B--2---:R-:W-:Y:S04]  /*3e1e0*/  @P3 STL [R1+0x1ce0], R73 ;  /* 0x001ce04901003387 */ /* 0x004fe80000100800 */
[----:B------:R-:W2:Y:S04]  /*3e1f0*/  LDL.LU.64 R54, [R1+0x3ce0] ;  /* 0x003ce00001367983 */ /* 0x000ea80000300a00 */
[----:B------:R-:W2:Y:S04]  /*3e200*/  LDL.LU.64 R70, [R1+0x3cd8] ;  /* 0x003cd80001467983 */ /* 0x000ea80000300a00 */
[----:B----4-:R-:W-:Y:S04]  /*3e210*/  @P6 STL [R1+0x1cd4], R86 ;  /* 0x001cd45601006387 */ /* 0x010fe80000100800 */
[----:B---3--:R-:W-:Y:S04]  /*3e220*/  @P6 STL [R1+0x1cd8], R72 ;  /* 0x001cd84801006387 */ /* 0x008fe80000100800 */
[----:B------:R-:W3:Y:S04]  /*3e230*/  LDL.LU.64 R38, [R1+0x3cd0] ;  /* 0x003cd00001267983 */ /* 0x000ee80000300a00 */
[----:B------:R0:W-:Y:S01]  /*3e240*/  @P5 STL [R1+0x1ccc], R66 ;  /* 0x001ccc4201005387 */ /* 0x0001e20000100800 */
[----:B------:R-:W-:-:S02]  /*3e250*/  ISETP.GT.AND P3, PT, R93, 0x7, PT ;  /* 0x000000075d00780c */ /* 0x000fc40003f64270 */
[----:B------:R-:W-:Y:S01]  /*3e260*/  ISETP.GT.AND P6, PT, R93, 0x8, PT ;  /* 0x000000085d00780c */ /* 0x000fe20003fc4270 */
[----:B0-----:R-:W-:-:S10]  /*3e270*/  IMAD.MOV.U32 R66, RZ, RZ, R92 ;  /* 0x000000ffff427224 */ /* 0x001fd400078e005c */
[----:B------:R-:W4:Y:S04]  /*3e280*/  @P3 LDG.E.U16 R91, desc[UR6][R12.64] ;  /* 0x000000060c5b3981 */ /* 0x000f28000c1e1500 */
[----:B------:R-:W2:Y:S04]  /*3e290*/  @P2 LDG.E.U16 R88, desc[UR6][R66.64] ;  /* 0x0000000642582981 */ /* 0x000ea8000c1e1500 */
[----:B------:R-:W3:Y:S04]  /*3e2a0*/  @P3 LDG.E.U16 R90, desc[UR6][R14.64] ;  /* 0x000000060e5a3981 */ /* 0x000ee8000c1e1500 */
[----:B------:R-:W3:Y:S04]  /*3e2b0*/  @P6 LDG.E.U16 R0, desc[UR6][R58.64] ;  /* 0x000000063a006981 */ /* 0x000ee8000c1e1500 */
[----:B------:R-:W-:Y:S04]  /*3e2c0*/  @P5 STL [R1+0x1cd0], R87 ;  /* 0x001cd05701005387 */ /* 0x000fe80000100800 */
[----:B------:R0:W-:Y:S04]  /*3e2d0*/  STL.64 [R1+0x1658], R66 ;  /* 0x0016584201007387 */ /* 0x0001e80000100a00 */
[----:B------:R1:W-:Y:S04]  /*3e2e0*/  STL.64 [R1+0x1648], R12 ;  /* 0x0016480c01007387 */ /* 0x0003e80000100a00 */
[----:B------:R-:W-:Y:S04]  /*3e2f0*/  STL.64 [R1+0x1650], R60 ;  /* 0x0016503c01007387 */ /* 0x000fe80000100a00 */
[----:B------:R-:W3:Y:S04]  /*3e300*/  LDL R92, [R1+0x1cbc] ;  /* 0x001cbc00015c7983 */ /* 0x000ee80000100800 */
[----:B--2---:R-:W-:Y:S04]  /*3e310*/  STL [R1+0x2f88], R88 ;  /* 0x002f885801007387 */ /* 0x004fe80000100800 */
[----:B------:R-:W-:Y:S04]  /*3e320*/  STL [R1+0x2f8c], R89 ;  /* 0x002f8c5901007387 */ /* 0x000fe80000100800 */
[----:B------:R-:W-:Y:S04]  /*3e330*/  STL.64 [R1+0x3228], R88 ;  /* 0x0032285801007387 */ /* 0x000fe80000100a00 */
[----:B------:R-:W-:Y:S04]  /*3e340*/  STL [R1+0x3310], R88 ;  /* 0x0033105801007387 */ /* 0x000fe80000100800 */
[----:B------:R2:W-:Y:S04]  /*3e350*/  STL.64 [R1+0x3650], R88 ;  /* 0x0036505801007387 */ /* 0x0005e80000100a00 */
[----:B0-----:R-:W2:Y:S04]  /*3e360*/  LDL.LU R66, [R1+0xad8] ;  /* 0x000ad80001427983 */ /* 0x001ea80000300800 */
[----:B------:R-:W2:Y:S04]  /*3e370*/  LDL.LU R67, [R1+0xb48] ;  /* 0x000b480001437983 */ /* 0x000ea80000300800 */
[----:B-1----:R-:W2:Y:S04]  /*3e380*/  LDL.LU R12, [R1+0xadc] ;  /* 0x000adc00010c7983 */ /* 0x002ea80000300800 */
[----:B------:R-:W2:Y:S04]  /*3e390*/  LDL.LU R13, [R1+0xb4c] ;  /* 0x000b4c00010d7983 */ /* 0x000ea80000300800 */
[----:B----4-:R0:W-:Y:S04]  /*3e3a0*/  @P3 STL [R1+0x1eb4], R91 ;  /* 0x001eb45b01003387 */ /* 0x0101e80000100800 */
[----:B------:R-:W4:Y:S04]  /*3e3b0*/  LDL R14, [R1+0x1cac] ;  /* 0x001cac00010e7983 */ /* 0x000f280000100800 */
[----:B---3--:R-:W3:Y:S04]  /*3e3c0*/  @P6 LDG.E.U16 R92, desc[UR6][R74.64] ;  /* 0x000000064a5c6981 */ /* 0x008ee8000c1e1500 */
[----:B--2---:R-:W2:Y:S04]  /*3e3d0*/  LDL R88, [R1+0x1ca8] ;  /* 0x001ca80001587983 */ /* 0x004ea80000100800 */
[----:B0-----:R-:W2:Y:S04]  /*3e3e0*/  LDL R91, [R1+0x1cb0] ;  /* 0x001cb000015b7983 */ /* 0x001ea80000100800 */
[----:B------:R-:W2:Y:S04]  /*3e3f0*/  LDL R89, [R1+0x1ca4] ;  /* 0x001ca40001597983 */ /* 0x000ea80000100800 */
[----:B------:R-:W-:Y:S04]  /*3e400*/  @P3 STL [R1+0x1eb0], R90 ;  /* 0x001eb05a01003387 */ /* 0x000fe80000100800 */
[----:B------:R-:W2:Y:S04]  /*3e410*/  LDL R73, [R1+0x1ca0] ;  /* 0x001ca00001497983 */ /* 0x000ea80000100800 */
[----:B------:R-:W2:Y:S04]  /*3e420*/  LDL R72, [R1+0x1c9c] ;  /* 0x001c9c0001487983 */ /* 0x000ea80000100800 */
[----:B------:R-:W2:Y:S04]  /*3e430*/  LDL R86, [R1+0x1c98] ;  /* 0x001c980001567983 */ /* 0x000ea80000100800 */
[----:B------:R0:W-:Y:S04]  /*3e440*/  @P6 STL [R1+0x1cc0], R0 ;  /* 0x001cc00001006387 */ /* 0x0001e80000100800 */
[----:B0-----:R-:W2:Y:S04]  /*3e450*/  LDL R0, [R1+0x1c94] ;  /* 0x001c940001007983 */ /* 0x001ea80000100800 */
[----:B------:R-:W2:Y:S04]  /*3e460*/  LDL.LU R58, [R1+0xb8c] ;  /* 0x000b8c00013a7983 */ /* 0x000ea80000300800 */
[----:B------:R-:W2:Y:S04]  /*3e470*/  LDL.LU R59, [R1+0xbd4] ;  /* 0x000bd400013b7983 */ /* 0x000ea80000300800 */
[----:B------:R-:W2:Y:S04]  /*3e480*/  LDL.LU R87, [R1+0xb90] ;  /* 0x000b900001577983 */ /* 0x000ea80000300800 */
[----:B------:R-:W2:Y:S04]  /*3e490*/  LDL.LU R78, [R1+0xbd8] ;  /* 0x000bd800014e7983 */ /* 0x000ea80000300800 */
[----:B------:R-:W2:Y:S04]  /*3e4a0*/  LDL.LU R79, [R1+0xb94] ;  /* 0x000b9400014f7983 */ /* 0x000ea80000300800 */
[----:B------:R-:W2:Y:S04]  /*3e4b0*/  LDL.LU R15, [R1+0xbdc] ;  /* 0x000bdc00010f7983 */ /* 0x000ea80000300800 */
[----:B------:R-:W2:Y:S04]  /*3e4c0*/  LDL R60, [R1+0x1c90] ;  /* 0x001c9000013c7983 */ /* 0x000ea80000100800 */
[----:B------:R-:W2:Y:S01]  /*3e4d0*/  LDL.LU.64 R74, [R1+0x3cc8] ;  /* 0x003cc800014a7983 */ /* 0x000ea20000300a00 */
[----:B------:R-:W-:-:S03]  /*3e4e0*/  ISETP.GT.AND P5, PT, R93, 0x9, PT ;  /* 0x000000095d00780c */ /* 0x000fc60003fa4270 */
[----:B------:R-:W3:Y:S04]  /*3e4f0*/  LDL R61, [R1+0x1c8c] ;  /* 0x001c8c00013d7983 */ /* 0x000ee80000100800 */
[----:B------:R-:W3:Y:S06]  /*3e500*/  LDL R90, [R1+0x1eac] ;  /* 0x001eac00015a7983 */ /* 0x000eec0000100800 */
[----:B--2---:R-:W2:Y:S04]  /*3e510*/  @P5 LDG.E.U16 R74, desc[UR6][R56.64] ;  /* 0x00000006384a5981 */ /* 0x004ea8000c1e1500 */
[----:B------:R-:W4:Y:S04]  /*3e520*/  @P5 LDG.E.U16 R75, desc[UR6][R10.64] ;  /* 0x000000060a4b5981 */ /* 0x000f28000c1e1500 */
[----:B---3--:R0:W-:Y:S04]  /*3e530*/  @P6 STL [R1+0x1cbc], R92 ;  /* 0x001cbc5c01006387 */ /* 0x0081e80000100800 */
[----:B0-----:R-:W3:Y:S04]  /*3e540*/  LDL R92, [R1+0x1ea8] ;  /* 0x001ea800015c7983 */ /* 0x001ee80000100800 */
[----:B------:R-:W3:Y:S01]  /*3e550*/  LDL.LU.64 R56, [R1+0x3cc0] ;  /* 0x003cc00001387983 */ /* 0x000ee20000300a00 */
[----:B------:R-:W-:-:S02]  /*3e560*/  ISETP.GT.AND P2, PT, R93, 0xa, PT ;  /* 0x0000000a5d00780c */ /* 0x000fc40003f44270 */
[----:B------:R-:W-:-:S04]  /*3e570*/  LOP3.LUT R13, R13, R12, RZ, 0x3c, !PT ;  /* 0x0000000c0d0d7212 */ /* 0x000fc800078e3cff */
[----:B------:R-:W-:-:S04]  /*3e580*/  LOP3.LUT R12, R13, R12, RZ, 0x3c, !PT ;  /* 0x0000000c0d0c7212 */ /* 0x000fc800078e3cff */
[----:B------:R-:W-:-:S05]  /*3e590*/  LOP3.LUT R13, R13, R12, RZ, 0x3c, !PT ;  /* 0x0000000c0d0d7212 */ /* 0x000fca00078e3cff */
[----:B------:R-:W3:Y:S04]  /*3e5a0*/  @P2 LDG.E.U16 R91, desc[UR6][R12.64] ;  /* 0x000000060c5b2981 */ /* 0x000ee8000c1e1500 */
[----:B--2---:R0:W-:Y:S04]  /*3e5b0*/  STL [R1+0x314c], R74 ;  /* 0x00314c4a01007387 */ /* 0x0041e80000100800 */
[----:B0-----:R-:W2:Y:S04]  /*3e5c0*/  LDL.LU R74, [R1+0xb1c] ;  /* 0x000b1c00014a7983 */ /* 0x001ea80000300800 */
[----:B------:R-:W2:Y:S04]  /*3e5d0*/  LDL.LU.64 R10, [R1+0x3cb8] ;  /* 0x003cb800010a7983 */ /* 0x000ea80000300a00 */
[----:B----4-:R0:W-:Y:S04]  /*3e5e0*/  STL [R1+0x3150], R75 ;  /* 0x0031504b01007387 */ /* 0x0101e80000100800 */
[----:B0-----:R-:W2:Y:S01]  /*3e5f0*/  LDL.LU R75, [R1+0xad4] ;  /* 0x000ad400014b7983 */ /* 0x001ea20000300800 */
[----:B------:R-:W-:-:S02]  /*3e600*/  LOP3.LUT R67, R67, R66, RZ, 0x3c, !PT ;  /* 0x0000004243437212 */ /* 0x000fc400078e3cff */
[----:B------:R-:W-:Y:S02]  /*3e610*/  ISETP.GT.AND P3, PT, R93, 0xb, PT ;  /* 0x0000000b5d00780c */ /* 0x000fe40003f64270 */
[----:B------:R-:W-:Y:S02]  /*3e620*/  LOP3.LUT R66, R67, R66, RZ, 0x3c, !PT ;  /* 0x0000004243427212 */ /* 0x000fe400078e3cff */
[----:B------:R-:W-:Y:S02]  /*3e630*/  ISETP.GT.AND P6, PT, R93, 0xc, PT ;  /* 0x0000000c5d00780c */ /* 0x000fe40003fc4270 */
[----:B------:R-:W-:-:S05]  /*3e640*/  LOP3.LUT R67, R67, R66, RZ, 0x3c, !PT ;  /* 0x0000004243437212 */ /* 0x000fca00078e3cff */
[----:B------:R-:W4:Y:S04]  /*3e650*/  @P2 LDG.E.U16 R14, desc[UR6][R66.64] ;  /* 0x00000006420e2981 */ /* 0x000f28000c1e1500 */
[----:B------:R-:W4:Y:S04]  /*3e660*/  @P3 LDG.E.U16 R89, desc[UR6][R32.64] ;  /* 0x0000000620593981 */ /* 0x000f28000c1e1500 */
[----:B------:R-:W4:Y:S04]  /*3e670*/  @P6 LDG.E.U16 R72, desc[UR6][R26.64] ;  /* 0x000000061a486981 */ /* 0x000f28000c1e1500 */
[----:B------:R-:W4:Y:S01]  /*3e680*/  @P6 LDG.E.U16 R73, desc[UR6][R64.64] ;  /* 0x0000000640496981 */ /* 0x000f22000c1e1500 */
[----:B------:R-:W-:-:S03]  /*3e690*/  ISETP.GT.AND P5, PT, R93, 0xd, PT ;  /* 0x0000000d5d00780c */ /* 0x000fc60003fa4270 */
[----:B------:R0:W-:Y:S04]  /*3e6a0*/  STL.64 [R1+0x1618], R12 ;  /* 0x0016180c01007387 */ /* 0x0001e80000100a00 */
[----:B0-----:R-:W4:Y:S06]  /*3e6b0*/  LDL.LU.64 R12, [R1+0x3cb0] ;  /* 0x003cb000010c7983 */ /* 0x001f2c0000300a00 */
[----:B------:R-:W4:Y:S04]  /*3e6c0*/  @P5 LDG.E.U16 R0, desc[UR6][R46.64] ;  /* 0x000000062e005981 */ /* 0x000f28000c1e1500 */
[----:B------:R-:W4:Y:S04]  /*3e6d0*/  @P5 LDG.E.U16 R86, desc[UR6][R22.64] ;  /* 0x0000000616565981 */ /* 0x000f28000c1e1500 */
[----:B--2---:R0:W2:Y:S04]  /*3e6e0*/  @P3 LDG.E.U16 R88, desc[UR6][R74.64] ;  /* 0x000000064a583981 */ /* 0x0040a8000c1e1500 */
[----:B------:R-:W-:Y:S04]  /*3e6f0*/  STL.64 [R1+0x1608], R74 ;  /* 0x0016084a01007387 */ /* 0x000fe80000100a00 */
[----:B------:R-:W-:Y:S04]  /*3e700*/  STL.64 [R1+0x1610], R66 ;  /* 0x0016104201007387 */ /* 0x000fe80000100a00 */
[----:B---3--:R1:W-:Y:S04]  /*3e710*/  @P2 STL [R1+0x1cb0], R91 ;  /* 0x001cb05b01002387 */ /* 0x0083e80000100800 */
[----:B-1----:R-:W3:Y:S04]  /*3e720*/  LDL R91, [R1+0x1c88] ;  /* 0x001c8800015b7983 */ /* 0x002ee80000100800 */
[----:B------:R-:W3:Y:S04]  /*3e730*/  LDL.LU.64 R66, [R1+0x3ca8] ;  /* 0x003ca80001427983 */ /* 0x000ee80000300a00 */
[----:B----4-:R1:W-:Y:S01]  /*3e740*/  @P2 STL [R1+0x1cac], R14 ;  /* 0x001cac0e01002387 */ /* 0x0103e20000100800 */
[----:B------:R-:W-:-:S03]  /*3e750*/  ISETP.GT.AND P2, PT, R93, 0xe, PT ;  /* 0x0000000e5d00780c */ /* 0x000fc60003f44270 */
[----:B-1----:R-:W4:Y:S04]  /*3e760*/  LDL.LU R14, [R1+0x3ca0] ;  /* 0x003ca000010e7983 */ /* 0x002f280000300800 */
[----:B------:R-:W4:Y:S04]  /*3e770*/  LDL.LU.64 R32, [R1+0x3c98] ;  /* 0x003c980001207983 */ /* 0x000f280000300a00 */
[----:B------:R-:W-:Y:S01]  /*3e780*/  @P3 STL [R1+0x1ca4], R89 ;  /* 0x001ca45901003387 */ /* 0x000fe20000100800 */
[----:B------:R-:W-:Y:S01]  /*3e790*/  LOP3.LUT R59, R59, R58, RZ, 0x3c, !PT ;  /* 0x0000003a3b3b7212 */ /* 0x000fe200078e3cff */
[----:B0-----:R-:W-:-:S02]  /*3e7a0*/  IMAD.MOV.U32 R74, RZ, RZ, R15 ;  /* 0x000000ffff4a7224 */ /* 0x001fc400078e000f */
[----:B------:R-:W-:Y:S01]  /*3e7b0*/  IMAD.MOV.U32 R75, RZ, RZ, R79 ;  /* 0x000000ffff4b7224 */ /* 0x000fe200078e004f */
[----:B------:R-:W-:-:S04]  /*3e7c0*/  LOP3.LUT R58, R59, R58, RZ, 0x3c, !PT ;  /* 0x0000003a3b3a7212 */ /* 0x000fc800078e3cff */
[----:B------:R-:W4:Y:S01]  /*3e7d0*/  @P2 LDG.E.U16 R60, desc[UR6][R74.64] ;  /* 0x000000064a3c2981 */ /* 0x000f22000c1e1500 */
[----:B------:R-:W-:-:S03]  /*3e7e0*/  LOP3.LUT R59, R59, R58, RZ, 0x3c, !PT ;  /* 0x0000003a3b3b7212 */ /* 0x000fc600078e3cff */
[----:B--2---:R-:W-:Y:S01]  /*3e7f0*/  @P3 STL [R1+0x1ca8], R88 ;  /* 0x001ca85801003387 */ /* 0x004fe20000100800 */
[----:B------:R-:W-:-:S03]  /*3e800*/  ISETP.GT.AND P3, PT, R93, 0xf, PT ;  /* 0x0000000f5d00780c */ /* 0x000fc60003f64270 */
[----:B------:R-:W2:Y:S04]  /*3e810*/  LDL.LU.64 R64, [R1+0x3c90] ;  /* 0x003c900001407983 */ /* 0x000ea80000300a00 */
[----:B------:R-:W2:Y:S04]  /*3e820*/  LDL.LU.64 R26, [R1+0x3c88] ;  /* 0x003c8800011a7983 */ /* 0x000ea80000300a00 */
[----:B------:R0:W-:Y:S04]  /*3e830*/  @P6 STL [R1+0x1c9c], R72 ;  /* 0x001c9c4801006387 */ /* 0x0001e80000100800 */
[----:B------:R1:W-:Y:S01]  /*3e840*/  @P6 STL [R1+0x1ca0], R73 ;  /* 0x001ca04901006387 */ /* 0x0003e20000100800 */
[----:B------:R-:W-:-:S03]  /*3e850*/  ISETP.GT.AND P6, PT, R93, 0x10, PT ;  /* 0x000000105d00780c */ /* 0x000fc60003fc4270 */
[----:B------:R-:W2:Y:S04]  /*3e860*/  LDL.LU.64 R22, [R1+0x3c80] ;  /* 0x003c800001167983 */ /* 0x000ea80000300a00 */
[----:B------:R-:W2:Y:S01]  /*3e870*/  LDL.LU.64 R46, [R1+0x3c78] ;  /* 0x003c7800012e7983 */ /* 0x000ea20000300a00 */
[----:B0-----:R-:W-:Y:S02]  /*3e880*/  IMAD.MOV.U32 R72, RZ, RZ, R78 ;  /* 0x000000ffff487224 */ /* 0x001fe400078e004e */
[----:B-1----:R-:W-:Y:S01]  /*3e890*/  IMAD.MOV.U32 R73, RZ, RZ, R87 ;  /* 0x000000ffff497224 */ /* 0x002fe200078e0057 */
[----:B------:R-:W2:Y:S04]  /*3e8a0*/  @P3 LDG.E.U16 R92, desc[UR6][R44.64] ;  /* 0x000000062c5c3981 */ /* 0x000ea8000c1e1500 */
[----:B------:R-:W2:Y:S04]  /*3e8b0*/  @P3 LDG.E.U16 R90, desc[UR6][R58.64] ;  /* 0x000000063a5a3981 */ /* 0x000ea8000c1e1500 */
[----:B------:R-:W2:Y:S04]  /*3e8c0*/  @P2 LDG.E.U16 R61, desc[UR6][R72.64] ;  /* 0x00000006483d2981 */ /* 0x000ea8000c1e1500 */
[----:B---3--:R-:W3:Y:S04]  /*3e8d0*/  @P6 LDG.E.U16 R91, desc[UR6][R8.64] ;  /* 0x00000006085b6981 */ /* 0x008ee8000c1e1500 */
[----:B------:R0:W-:Y:S04]  /*3e8e0*/  @P5 STL [R1+0x1c94], R0 ;  /* 0x001c940001005387 */ /* 0x0001e80000100800 */
[----:B0-----:R-:W3:Y:S04]  /*3e8f0*/  LDL R0, [R1+0x1c84] ;  /* 0x001c840001007983 */ /* 0x001ee80000100800 */
[----:B------:R-:W-:Y:S04]  /*3e900*/  @P5 STL [R1+0x1c98], R86 ;  /* 0x001c985601005387 */ /* 0x000fe80000100800 */
[----:B------:R-:W-:Y:S04]  /*3e910*/  STL.64 [R1+0x15d8], R74 ;  /* 0x0015d84a01007387 */ /* 0x000fe80000100a00 */
[----:B------:R-:W-:Y:S04]  /*3e920*/  STL.64 [R1+0x15c8], R58 ;  /* 0x0015c83a01007387 */ /* 0x000fe80000100a00 */
[----:B------:R-:W-:Y:S04]  /*3e930*/  STL.64 [R1+0x15d0], R72 ;  /* 0x0015d04801007387 */ /* 0x000fe80000100a00 */
[----:B--2---:R-:W-:Y:S04]  /*3e940*/  @P2 STL [R1+0x1c8c], R61 ;  /* 0x001c8c3d01002387 */ /* 0x004fe80000100800 */
[----:B----4-:R-:W-:Y:S04]  /*3e950*/  @P2 STL [R1+0x1c90], R60 ;  /* 0x001c903c01002387 */ /* 0x010fe80000100800 */
[----:B------:R-:W2:Y:S04]  /*3e960*/  LDL.LU R44, [R1+0xc8c] ;  /* 0x000c8c00012c7983 */ /* 0x000ea80000300800 */
[----:B------:R-:W4:Y:S04]  /*3e970*/  LDL.LU R45, [R1+0xc48] ;  /* 0x000c4800012d7983 */ /* 0x000f280000300800 */
[----:B------:R0:W-:Y:S04]  /*3e980*/  @P3 STL [R1+0x1ea8], R92 ;  /* 0x001ea85c01003387 */ /* 0x0001e80000100800 */
[----:B---3--:R-:W3:Y:S04]  /*3e990*/  @P6 LDG.E.U16 R0, desc[UR6][R76.64] ;  /* 0x000000064c006981 */ /* 0x008ee8000c1e1500 */
[----:B0-----:R-:W2:Y:S04]  /*3e9a0*/  LDL.LU R92, [R1+0xc90] ;  /* 0x000c9000015c7983 */ /* 0x001ea80000300800 */
[----:B------:R-:W2:Y:S04]  /*3e9b0*/  LDL.LU R78, [R1+0xc4c] ;  /* 0x000c4c00014e7983 */ /* 0x000ea80000300800 */
[----:B------:R-:W2:Y:S04]  /*3e9c0*/  LDL.LU R79, [R1+0xc94] ;  /* 0x000c9400014f7983 */ /* 0x000ea80000300800 */
[----:B------:R-:W2:Y:S04]  /*3e9d0*/  LDL R15, [R1+0x1c78] ;  /* 0x001c7800010f7983 */ /* 0x000ea80000100800 */
[----:B------:R-:W4:Y:S04]  /*3e9e0*/  LDL R75, [R1+0x1c74] ;  /* 0x001c7400014b7983 */ /* 0x000f280000100800 */
[----:B------:R-:W2:Y:S04]  /*3e9f0*/  LDL R74, [R1+0x1c70] ;  /* 0x001c7000014a7983 */ /* 0x000ea80000100800 */
        /* <DEDUP_REMOVED lines=17> */
[----:B------:R-:W4:Y:S06]  /*3eb10*/  LDL R90, [R1+0x1ea4] ;  /* 0x001ea400015a7983 */ /* 0x000f2c0000100800 */
[----:B--2---:R-:W2:Y:S04]  /*3eb20*/  @P5 LDG.E.U16 R76, desc[UR6][R16.64] ;  /* 0x00000006104c5981 */ /* 0x004ea8000c1e1500 */
[----:B---3--:R0:W-:Y:S04]  /*3eb30*/  @P6 STL [R1+0x1c84], R0 ;  /* 0x001c840001006387 */ /* 0x0081e80000100800 */
[----:B------:R-:W3:Y:S04]  /*3eb40*/  @P5 LDG.E.U16 R77, desc[UR6][R52.64] ;  /* 0x00000006344d5981 */ /* 0x000ee8000c1e1500 */
[----:B0-----:R-:W3:Y:S04]  /*3eb50*/  LDL R0, [R1+0x1ea0] ;  /* 0x001ea00001007983 */ /* 0x001ee80000100800 */
[----:B------:R-:W3:Y:S04]  /*3eb60*/  LDL.LU.64 R16, [R1+0x3c68] ;  /* 0x003c680001107983 */ /* 0x000ee80000300a00 */
[----:B--2---:R0:W-:Y:S04]  /*3eb70*/  STL [R1+0x3154], R76 ;  /* 0x0031544c01007387 */ /* 0x0041e80000100800 */
[----:B0-----:R-:W2:Y:S01]  /*3eb80*/  LDL.LU R76, [R1+0xc1c] ;  /* 0x000c1c00014c7983 */ /* 0x001ea20000300800 */
[----:B------:R-:W-:-:S02]  /*3eb90*/  ISETP.GT.AND P2, PT, R93, 0x12, PT ;  /* 0x000000125d00780c */ /* 0x000fc40003f44270 */
[-C--:B------:R-:W-:Y:S02]  /*3eba0*/  LOP3.LUT R79, R79, R78.reuse, RZ, 0x3c, !PT ;  /* 0x0000004e4f4f7212 */ /* 0x080fe400078e3cff */
[----:B------:R-:W-:Y:S01]  /*3ebb0*/  ISETP.GT.AND P3, PT, R93, 0x13, PT ;  /* 0x000000135d00780c */ /* 0x000fe20003f64270 */
[----:B------:R-:W4:Y:S01]  /*3ebc0*/  LDL.LU.64 R52, [R1+0x3c60] ;  /* 0x003c600001347983 */ /* 0x000f220000300a00 */
[----:B------:R-:W-:-:S03]  /*3ebd0*/  LOP3.LUT R78, R79, R78, RZ, 0x3c, !PT ;  /* 0x0000004e4f4e7212 */ /* 0x000fc600078e3cff */
[----:B---3--:R2:W-:Y:S01]  /*3ebe0*/  STL [R1+0x3158], R77 ;  /* 0x0031584d01007387 */ /* 0x0085e20000100800 */
[----:B------:R-:W-:Y:S02]  /*3ebf0*/  ISETP.GT.AND P6, PT, R93, 0x14, PT ;  /* 0x000000145d00780c */ /* 0x000fe40003fc4270 */
[----:B------:R-:W-:Y:S02]  /*3ec00*/  LOP3.LUT R79, R79, R78, RZ, 0x3c, !PT ;  /* 0x0000004e4f4f7212 */ /* 0x000fe400078e3cff */
[----:B------:R-:W-:-:S03]  /*3ec10*/  ISETP.GT.AND P5, PT, R93, 0x15, PT ;  /* 0x000000155d00780c */ /* 0x000fc60003fa4270 */
[----:B------:R-:W3:Y:S04]  /*3ec20*/  @P2 LDG.E.U16 R15, desc[UR6][R78.64] ;  /* 0x000000064e0f2981 */ /* 0x000ee8000c1e1500 */
[----:B------:R-:W3:Y:S04]  /*3ec30*/  @P3 LDG.E.U16 R88, desc[UR6][R34.64] ;  /* 0x0000000622583981 */ /* 0x000ee8000c1e1500 */
[----:B------:R-:W3:Y:S04]  /*3ec40*/  @P6 LDG.E.U16 R73, desc[UR6][R48.64] ;  /* 0x0000000630496981 */ /* 0x000ee8000c1e1500 */
[----:B------:R-:W3:Y:S04]  /*3ec50*/  @P6 LDG.E.U16 R89, desc[UR6][R4.64] ;  /* 0x0000000604596981 */ /* 0x000ee8000c1e1500 */
[----:B------:R-:W3:Y:S04]  /*3ec60*/  @P5 LDG.E.U16 R91, desc[UR6][R20.64] ;  /* 0x00000006145b5981 */ /* 0x000ee8000c1e1500 */
[----:B------:R-:W3:Y:S01]  /*3ec70*/  @P5 LDG.E.U16 R72, desc[UR6][R62.64] ;  /* 0x000000063e485981 */ /* 0x000ee2000c1e1500 */
[----:B--2---:R-:W-:-:S02]  /*3ec80*/  IMAD.MOV.U32 R77, RZ, RZ, R76 ;  /* 0x000000ffff4d7224 */ /* 0x004fc400078e004c */
[----:B------:R-:W-:Y:S02]  /*3ec90*/  IMAD.MOV.U32 R76, RZ, RZ, R44 ;  /* 0x000000ffff4c7224 */ /* 0x000fe400078e002c */
[----:B------:R-:W-:Y:S02]  /*3eca0*/  IMAD.MOV.U32 R44, RZ, RZ, R92 ;  /* 0x000000ffff2c7224 */ /* 0x000fe400078e005c */
[----:B------:R-:W2:Y:S04]  /*3ecb0*/  LDL R92, [R1+0x1c50] ;  /* 0x001c5000015c7983 */ /* 0x000ea80000100800 */
[----:B----4-:R-:W4:Y:S04]  /*3ecc0*/  @P2 LDG.E.U16 R75, desc[UR6][R44.64] ;  /* 0x000000062c4b2981 */ /* 0x010f28000c1e1500 */
[----:B------:R-:W2:Y:S04]  /*3ecd0*/  @P3 LDG.E.U16 R74, desc[UR6][R76.64] ;  /* 0x000000064c4a3981 */ /* 0x000ea8000c1e1500 */
[----:B------:R-:W-:Y:S04]  /*3ece0*/  STL.64 [R1+0x1588], R76 ;  /* 0x0015884c01007387 */ /* 0x000fe80000100a00 */
[----:B------:R-:W-:Y:S04]  /*3ecf0*/  STL.64 [R1+0x1590], R44 ;  /* 0x0015902c01007387 */ /* 0x000fe80000100a00 */
[----:B------:R0:W-:Y:S01]  /*3ed00*/  STL.64 [R1+0x1598], R78 ;  /* 0x0015984e01007387 */ /* 0x0001e20000100a00 */
[----:B------:R-:W-:-:S03]  /*3ed10*/  LOP3.LUT R59, R59, R58, RZ, 0x3c, !PT ;  /* 0x0000003a3b3b7212 */ /* 0x000fc600078e3cff */
[----:B0-----:R-:W2:Y:S04]  /*3ed20*/  LDL.LU.64 R78, [R1+0x3c58] ;  /* 0x003c5800014e7983 */ /* 0x001ea80000300a00 */
[----:B---3--:R0:W-:Y:S04]  /*3ed30*/  @P2 STL [R1+0x1c78], R15 ;  /* 0x001c780f01002387 */ /* 0x0081e80000100800 */
[----:B0-----:R-:W3:Y:S04]  /*3ed40*/  LDL.LU R15, [R1+0x3c50] ;  /* 0x003c5000010f7983 */ /* 0x001ee80000300800 */
[----:B------:R-:W3:Y:S01]  /*3ed50*/  LDL.LU.64 R44, [R1+0x3c48] ;  /* 0x003c4800012c7983 */ /* 0x000ee20000300a00 */
[----:B------:R-:W-:-:S02]  /*3ed60*/  LOP3.LUT R58, R59, R58, RZ, 0x3c, !PT ;  /* 0x0000003a3b3a7212 */ /* 0x000fc400078e3cff */
[----:B------:R-:W-:Y:S02]  /*3ed70*/  LOP3.LUT R9, R9, R8, RZ, 0x3c, !PT ;  /* 0x0000000809097212 */ /* 0x000fe400078e3cff */
[----:B------:R-:W-:Y:S02]  /*3ed80*/  LOP3.LUT R59, R59, R58, RZ, 0x3c, !PT ;  /* 0x0000003a3b3b7212 */ /* 0x000fe400078e3cff */
[----:B------:R-:W-:-:S04]  /*3ed90*/  LOP3.LUT R8, R9, R8, RZ, 0x3c, !PT ;  /* 0x0000000809087212 */ /* 0x000fc800078e3cff */
[----:B------:R-:W-:Y:S01]  /*3eda0*/  LOP3.LUT R9, R9, R8, RZ, 0x3c, !PT ;  /* 0x0000000809097212 */ /* 0x000fe200078e3cff */
[----:B----4-:R-:W-:Y:S04]  /*3edb0*/  @P2 STL [R1+0x1c74], R75 ;  /* 0x001c744b01002387 */ /* 0x010fe80000100800 */
[----:B------:R-:W4:Y:S04]  /*3edc0*/  LDL.LU.64 R34, [R1+0x3c40] ;  /* 0x003c400001227983 */ /* 0x000f280000300a00 */
[----:B------:R-:W-:Y:S04]  /*3edd0*/  @P3 STL [R1+0x1c6c], R88 ;  /* 0x001c6c5801003387 */ /* 0x000fe80000100800 */
[----:B--2---:R-:W-:Y:S01]  /*3ede0*/  @P3 STL [R1+0x1c70], R74 ;  /* 0x001c704a01003387 */ /* 0x004fe20000100800 */
[----:B------:R-:W-:-:S03]  /*3edf0*/  ISETP.GT.AND P2, PT, R93, 0x16, PT ;  /* 0x000000165d00780c */ /* 0x000fc60003f44270 */
[----:B------:R-:W2:Y:S04]  /*3ee00*/  LDL.LU.64 R4, [R1+0x3c38] ;  /* 0x003c380001047983 */ /* 0x000ea80000300a00 */
[----:B------:R-:W2:Y:S04]  /*3ee10*/  LDL.LU.64 R48, [R1+0x3c30] ;  /* 0x003c300001307983 */ /* 0x000ea80000300a00 */
[----:B------:R0:W-:Y:S04]  /*3ee20*/  @P6 STL [R1+0x1c64], R73 ;  /* 0x001c644901006387 */ /* 0x0001e80000100800 */
[----:B------:R-:W-:Y:S04]  /*3ee30*/  @P6 STL [R1+0x1c68], R89 ;  /* 0x001c685901006387 */ /* 0x000fe80000100800 */
[----:B------:R-:W2:Y:S04]  /*3ee40*/  LDL.LU.64 R62, [R1+0x3c28] ;  /* 0x003c2800013e7983 */ /* 0x000ea80000300a00 */
[----:B------:R-:W2:Y:S04]  /*3ee50*/  LDL.LU.64 R20, [R1+0x3c20] ;  /* 0x003c200001147983 */ /* 0x000ea80000300a00 */
[----:B------:R1:W-:Y:S01]  /*3ee60*/  @P5 STL [R1+0x1c5c], R91 ;  /* 0x001c5c5b01005387 */ /* 0x0003e20000100800 */
[----:B------:R-:W-:-:S02]  /*3ee70*/  ISETP.GT.AND P3, PT, R93, 0x17, PT ;  /* 0x000000175d00780c */ /* 0x000fc40003f64270 */
[----:B------:R-:W-:Y:S01]  /*3ee80*/  ISETP.GT.AND P6, PT, R93, 0x18, PT ;  /* 0x000000185d00780c */ /* 0x000fe20003fc4270 */
[----:B0-----:R-:W-:Y:S01]  /*3ee90*/  IMAD.MOV.U32 R73, RZ, RZ, R86 ;  /* 0x000000ffff497224 */ /* 0x001fe200078e0056 */
[----:B------:R-:W2:Y:S04]  /*3eea0*/  @P2 LDG.E.U16 R61, desc[UR6][R58.64] ;  /* 0x000000063a3d2981 */ /* 0x000ea8000c1e1500 */
[----:B-1----:R-:W3:Y:S04]  /*3eeb0*/  LDL R91, [R1+0x1c4c] ;  /* 0x001c4c00015b7983 */ /* 0x002ee80000100800 */
[----:B------:R0:W-:Y:S04]  /*3eec0*/  @P5 STL [R1+0x1c60], R72 ;  /* 0x001c604801005387 */ /* 0x0001e80000100800 */
[----:B------:R-:W4:Y:S04]  /*3eed0*/  @P3 LDG.E.U16 R0, desc[UR6][R2.64] ;  /* 0x0000000602003981 */ /* 0x000f28000c1e1500 */
[----:B------:R-:W4:Y:S04]  /*3eee0*/  @P3 LDG.E.U16 R90, desc[UR6][R8.64] ;  /* 0x00000006085a3981 */ /* 0x000f28000c1e1500 */
[----:B------:R-:W4:Y:S01]  /*3eef0*/  @P6 LDG.E.U16 R92, desc[UR6][R24.64] ;  /* 0x00000006185c6981 */ /* 0x000f22000c1e1500 */
[----:B0-----:R-:W-:-:S05]  /*3ef00*/  IMAD.MOV.U32 R72, RZ, RZ, R87 ;  /* 0x000000ffff487224 */ /* 0x001fca00078e0057 */
[----:B------:R-:W4:Y:S04]  /*3ef10*/  @P2 LDG.E.U16 R60, desc[UR6][R72.64] ;  /* 0x00000006483c2981 */ /* 0x000f28000c1e1500 */
[----:B------:R-:W-:Y:S04]  /*3ef20*/  STL.64 [R1+0x1558], R72 ;  /* 0x0015584801007387 */ /* 0x000fe80000100a00 */
[----:B------:R-:W-:Y:S04]  /*3ef30*/  STL.64 [R1+0x1548], R8 ;  /* 0x0015480801007387 */ /* 0x000fe80000100a00 */
[----:B------:R0:W-:Y:S04]  /*3ef40*/  STL.64 [R1+0x1550], R58 ;  /* 0x0015503a01007387 */ /* 0x0001e80000100a00 */
[----:B--2---:R-:W-:Y:S04]  /*3ef50*/  @P2 STL [R1+0x1c54], R61 ;  /* 0x001c543d01002387 */ /* 0x004fe80000100800 */
[----:B---3--:R-:W2:Y:S04]  /*3ef60*/  @P6 LDG.E.U16 R91, desc[UR6][R28.64] ;  /* 0x000000061c5b6981 */ /* 0x008ea8000c1e1500 */
[----:B----4-:R-:W-:Y:S04]  /*3ef70*/  @P2 STL [R1+0x1c58], R60 ;  /* 0x001c583c01002387 */ /* 0x010fe80000100800 */
[----:B------:R-:W3:Y:S04]  /*3ef80*/  LDL.LU R2, [R1+0xd8c] ;  /* 0x000d8c0001027983 */ /* 0x000ee80000300800 */
[----:B------:R-:W3:Y:S04]  /*3ef90*/  LDL.LU R3, [R1+0xdd4] ;  /* 0x000dd40001037983 */ /* 0x000ee80000300800 */
[----:B0-----:R-:W4:Y:S04]  /*3efa0*/  LDL.LU R58, [R1+0xd90] ;  /* 0x000d9000013a7983 */ /* 0x001f280000300800 */
[----:B------:R-:W4:Y:S04]  /*3efb0*/  LDL.LU R59, [R1+0xdd8] ;  /* 0x000dd800013b7983 */ /* 0x000f280000300800 */
[----:B------:R-:W2:Y:S04]  /*3efc0*/  LDL.LU R8, [R1+0xd94] ;  /* 0x000d940001087983 */ /* 0x000ea80000300800 */
[----:B------:R-:W2:Y:S04]  /*3efd0*/  LDL.LU R9, [R1+0xddc] ;  /* 0x000ddc0001097983 */ /* 0x000ea80000300800 */
[----:B------:R0:W-:Y:S04]  /*3efe0*/  @P3 STL [R1+0x1ea0], R0 ;  /* 0x001ea00001003387 */ /* 0x0001e80000100800 */
[----:B0-----:R-:W2:Y:S04]  /*3eff0*/  LDL R0, [R1+0x1c40] ;  /* 0x001c400001007983 */ /* 0x001ea80000100800 */
[----:B------:R-:W-:Y:S04]  /*3f000*/  @P3 STL [R1+0x1ea4], R90 ;  /* 0x001ea45a01003387 */ /* 0x000fe80000100800 */
[----:B------:R0:W-:Y:S04]  /*3f010*/  @P6 STL [R1+0x1c50], R92 ;  /* 0x001c505c01006387 */ /* 0x0001e80000100800 */
[----:B------:R-:W2:Y:S04]  /*3f020*/  LDL R77, [R1+0x1c30] ;  /* 0x001c3000014d7983 */ /* 0x000ea80000100800 */
[----:B------:R-:W2:Y:S04]  /*3f030*/  LDL R76, [R1+0x1c2c] ;  /* 0x001c2c00014c7983 */ /* 0x000ea80000100800 */
[----:B------:R-:W2:Y:S04]  /*3f040*/  LDL R88, [R1+0x1c28] ;  /* 0x001c280001587983 */ /* 0x000ea80000100800 */
[----:B------:R-:W2:Y:S04]  /*3f050*/  LDL.64 R74, [R1+0x14e0] ;  /* 0x0014e000014a7983 */ /* 0x000ea80000100a00 */
[----:B------:R-:W2:Y:S04]  /*3f060*/  LDL R25, [R1+0x1c24] ;  /* 0x001c240001197983 */ /* 0x000ea80000100800 */
        /* <DEDUP_REMOVED lines=13> */
[----:B------:R-:W3:Y:S04]  /*3f140*/  @P5 LDG.E.U16 R29, desc[UR6][R42.64] ;  /* 0x000000062a1d5981 */ /* 0x000ee8000c1e1500 */
[----:B------:R-:W-:Y:S04]  /*3f150*/  @P6 STL [R1+0x1c4c], R91 ;  /* 0x001c4c5b01006387 */ /* 0x000fe80000100800 */
[----:B------:R-:W3:Y:S01]  /*3f160*/  LDL.LU.64 R18, [R1+0x3c10] ;  /* 0x003c100001127983 */ /* 0x000ee20000300a00 */
[----:B------:R-:W-:-:S02]  /*3f170*/  ISETP.GT.AND P2, PT, R93, 0x1a, PT ;  /* 0x0000001a5d00780c */ /* 0x000fc40003f44270 */
[----:B------:R-:W-:-:S04]  /*3f180*/  LOP3.LUT R9, R9, R8, RZ, 0x3c, !PT ;  /* 0x0000000809097212 */ /* 0x000fc800078e3cff */
[----:B------:R-:W-:-:S04]  /*3f190*/  LOP3.LUT R8, R9, R8, RZ, 0x3c, !PT ;  /* 0x0000000809087212 */ /* 0x000fc800078e3cff */
[----:B------:R-:W-:-:S05]  /*3f1a0*/  LOP3.LUT R9, R9, R8, RZ, 0x3c, !PT ;  /* 0x0000000809097212 */ /* 0x000fca00078e3cff */
[----:B------:R-:W4:Y:S04]  /*3f1b0*/  @P2 LDG.E.U16 R0, desc[UR6][R8.64] ;  /* 0x0000000608002981 */ /* 0x000f28000c1e1500 */
[----:B--2---:R0:W-:Y:S04]  /*3f1c0*/  STL [R1+0x315c], R28 ;  /* 0x00315c1c01007387 */ /* 0x0041e80000100800 */
[----:B0-----:R-:W2:Y:S04]  /*3f1d0*/  LDL R28, [R1+0x1c34] ;  /* 0x001c3400011c7983 */ /* 0x001ea80000100800 */
[----:B------:R-:W2:Y:S04]  /*3f1e0*/  LDL.LU.64 R42, [R1+0x3c08] ;  /* 0x003c0800012a7983 */ /* 0x000ea80000300a00 */
[----:B------:R-:W2:Y:S04]  /*3f1f0*/  LDL R91, [R1+0x1e98] ;  /* 0x001e9800015b7983 */ /* 0x000ea80000100800 */
[----:B---3--:R0:W-:Y:S04]  /*3f200*/  STL [R1+0x3160], R29 ;  /* 0x0031601d01007387 */ /* 0x0081e80000100800 */
[----:B0-----:R-:W3:Y:S01]  /*3f210*/  LDL R29, [R1+0x1c38] ;  /* 0x001c3800011d7983 */ /* 0x001ee20000100800 */
[----:B----4-:R-:W-:-:S02]  /*3f220*/  LOP3.LUT R59, R59, R58, RZ, 0x3c, !PT ;  /* 0x0000003a3b3b7212 */ /* 0x010fc400078e3cff */
[----:B------:R-:W-:Y:S02]  /*3f230*/  ISETP.GT.AND P3, PT, R93, 0x1b, PT ;  /* 0x0000001b5d00780c */ /* 0x000fe40003f64270 */
[----:B------:R-:W-:Y:S02]  /*3f240*/  LOP3.LUT R3, R3, R2, RZ, 0x3c, !PT ;  /* 0x0000000203037212 */ /* 0x000fe400078e3cff */
[----:B------:R-:W-:Y:S02]  /*3f250*/  LOP3.LUT R58, R59, R58, RZ, 0x3c, !PT ;  /* 0x0000003a3b3a7212 */ /* 0x000fe400078e3cff */
[----:B------:R-:W-:Y:S02]  /*3f260*/  ISETP.GT.AND P6, PT, R93, 0x1c, PT ;  /* 0x0000001c5d00780c */ /* 0x000fe40003fc4270 */
[----:B------:R-:W-:Y:S02]  /*3f270*/  LOP3.LUT R2, R3, R2, RZ, 0x3c, !PT ;  /* 0x0000000203027212 */ /* 0x000fe400078e3cff */
[----:B------:R-:W-:-:S02]  /*3f280*/  LOP3.LUT R59, R59, R58, RZ, 0x3c, !PT ;  /* 0x0000003a3b3b7212 */ /* 0x000fc400078e3cff */
[----:B------:R-:W-:-:S03]  /*3f290*/  LOP3.LUT R3, R3, R2, RZ, 0x3c, !PT ;  /* 0x0000000203037212 */ /* 0x000fc600078e3cff */
[----:B------:R-:W4:Y:S04]  /*3f2a0*/  @P2 LDG.E.U16 R92, desc[UR6][R58.64] ;  /* 0x000000063a5c2981 */ /* 0x000f28000c1e1500 */
[----:B------:R-:W4:Y:S04]  /*3f2b0*/  @P6 LDG.E.U16 R76, desc[UR6][R50.64] ;  /* 0x00000006324c6981 */ /* 0x000f28000c1e1500 */
[----:B------:R-:W4:Y:S01]  /*3f2c0*/  @P6 LDG.E.U16 R77, desc[UR6][R80.64] ;  /* 0x00000006504d6981 */ /* 0x000f22000c1e1500 */
[----:B------:R-:W-:-:S03]  /*3f2d0*/  ISETP.GT.AND P5, PT, R93, 0x1d, PT ;  /* 0x0000001d5d00780c */ /* 0x000fc60003fa4270 */
[----:B------:R0:W-:Y:S04]  /*3f2e0*/  STL.64 [R1+0x1518], R8 ;  /* 0x0015180801007387 */ /* 0x0001e80000100a00 */
[----:B0-----:R-:W4:Y:S04]  /*3f2f0*/  LDL.LU.64 R8, [R1+0x3c00] ;  /* 0x003c000001087983 */ /* 0x001f280000300a00 */
[----:B------:R-:W-:Y:S04]  /*3f300*/  STL.64 [R1+0x1508], R2 ;  /* 0x0015080201007387 */ /* 0x000fe80000100a00 */
[----:B------:R-:W-:Y:S04]  /*3f310*/  STL.64 [R1+0x1510], R58 ;  /* 0x0015103a01007387 */ /* 0x000fe80000100a00 */
[----:B------:R0:W-:Y:S04]  /*3f320*/  @P2 STL [R1+0x1c40], R0 ;  /* 0x001c400001002387 */ /* 0x0001e80000100800 */
[----:B------:R-:W4:Y:S01]  /*3f330*/  @P5 LDG.E.U16 R25, desc[UR6][R74.64] ;  /* 0x000000064a195981 */ /* 0x000f22000c1e1500 */
[----:B------:R-:W-:-:S03]  /*3f340*/  LOP3.LUT R61, R61, R60, RZ, 0x3c, !PT ;  /* 0x0000003c3d3d7212 */ /* 0x000fc600078e3cff */
[----:B------:R-:W4:Y:S04]  /*3f350*/  @P5 LDG.E.U16 R88, desc[UR6][R84.64] ;  /* 0x0000000654585981 */ /* 0x000f28000c1e1500 */
[----:B0-----:R-:W4:Y:S04]  /*3f360*/  LDL R0, [R1+0x1c18] ;  /* 0x001c180001007983 */ /* 0x001f280000100800 */
[----:B------:R-:W4:Y:S04]  /*3f370*/  LDL.LU.64 R58, [R1+0x3bf8] ;  /* 0x003bf800013a7983 */ /* 0x000f280000300a00 */
[----:B--2---:R-:W2:Y:S04]  /*3f380*/  @P3 LDG.E.U16 R28, desc[UR6][R36.64] ;  /* 0x00000006241c3981 */ /* 0x004ea8000c1e1500 */
[----:B---3--:R-:W3:Y:S01]  /*3f390*/  @P3 LDG.E.U16 R29, desc[UR6][R2.64] ;  /* 0x00000006021d3981 */ /* 0x008ee2000c1e1500 */
[----:B------:R-:W-:-:S04]  /*3f3a0*/  LOP3.LUT R60, R61, R60, RZ, 0x3c, !PT ;  /* 0x0000003c3d3c7212 */ /* 0x000fc800078e3cff */
[----:B------:R-:W-:Y:S01]  /*3f3b0*/  LOP3.LUT R61, R61, R60, RZ, 0x3c, !PT ;  /* 0x0000003c3d3d7212 */ /* 0x000fe200078e3cff */
[----:B----4-:R0:W-:Y:S01]  /*3f3c0*/  @P2 STL [R1+0x1c3c], R92 ;  /* 0x001c3c5c01002387 */ /* 0x0101e20000100800 */
[----:B------:R-:W-:-:S03]  /*3f3d0*/  ISETP.GT.AND P2, PT, R93, 0x1e, PT ;  /* 0x0000001e5d00780c */ /* 0x000fc60003f44270 */
[----:B0-----:R-:W4:Y:S04]  /*3f3e0*/  LDL.LU R92, [R1+0x3bf0] ;  /* 0x003bf000015c7983 */ /* 0x001f280000300800 */
[----:B------:R-:W4:Y:S04]  /*3f3f0*/  LDL.LU.64 R2, [R1+0x3be8] ;  /* 0x003be80001027983 */ /* 0x000f280000300a00 */
[----:B------:R-:W4:Y:S04]  /*3f400*/  LDL.LU.64 R36, [R1+0x3be0] ;  /* 0x003be00001247983 */ /* 0x000f280000300a00 */
[----:B------:R-:W4:Y:S04]  /*3f410*/  @P2 LDG.E.U16 R24, desc[UR6][R60.64] ;  /* 0x000000063c182981 */ /* 0x000f28000c1e1500 */
[----:B--2---:R0:W-:Y:S02]  /*3f420*/  @P3 STL [R1+0x1c34], R28 ;  /* 0x001c341c01003387 */ /* 0x0041e40000100800 */
[----:B0-----:R-:W-:-:S02]  /*3f430*/  IMAD.MOV.U32 R28, RZ, RZ, R73 ;  /* 0x000000ffff1c7224 */ /* 0x001fc400078e0049 */
[----:B---3--:R0:W-:Y:S01]  /*3f440*/  @P3 STL [R1+0x1c38], R29 ;  /* 0x001c381d01003387 */ /* 0x0081e20000100800 */
[----:B------:R-:W-:-:S03]  /*3f450*/  ISETP.GT.AND P3, PT, R93, 0x1f, PT ;  /* 0x0000001f5d00780c */ /* 0x000fc60003f64270 */
[----:B------:R-:W2:Y:S04]  /*3f460*/  LDL.LU.64 R80, [R1+0x3bd8] ;  /* 0x003bd80001507983 */ /* 0x000ea80000300a00 */
[----:B------:R-:W3:Y:S04]  /*3f470*/  LDL.LU.64 R50, [R1+0x3bd0] ;  /* 0x003bd00001327983 */ /* 0x000ee80000300a00 */
[----:B------:R-:W-:Y:S01]  /*3f480*/  @P6 STL [R1+0x1c2c], R76 ;  /* 0x001c2c4c01006387 */ /* 0x000fe20000100800 */
[----:B------:R-:W-:-:S03]  /*3f490*/  IMAD.MOV.U32 R73, RZ, RZ, R72 ;  /* 0x000000ffff497224 */ /* 0x000fc600078e0048 */
[----:B------:R-:W-:Y:S01]  /*3f4a0*/  @P6 STL [R1+0x1c30], R77 ;  /* 0x001c304d01006387 */ /* 0x000fe20000100800 */
[----:B------:R-:W-:Y:S01]  /*3f4b0*/  IMAD.MOV.U32 R72, RZ, RZ, R86 ;  /* 0x000000ffff487224 */ /* 0x000fe200078e0056 */
[----:B------:R-:W-:Y:S02]  /*3f4c0*/  ISETP.GT.AND P6, PT, R93, 0x20, PT ;  /* 0x000000205d00780c */ /* 0x000fe40003fc4270 */
[----:B------:R-:W2:Y:S01]  /*3f4d0*/  LDL.LU.64 R84, [R1+0x3bc8] ;  /* 0x003bc80001547983 */ /* 0x000ea20000300a00 */
[----:B0-----:R-:W-:-:S03]  /*3f4e0*/  IMAD.MOV.U32 R29, RZ, RZ, R89 ;  /* 0x000000ffff1d7224 */ /* 0x001fc600078e0059 */
[----:B------:R-:W2:Y:S04]  /*3f4f0*/  @P2 LDG.E.U16 R87, desc[UR6][R72.64] ;  /* 0x0000000648572981 */ /* 0x000ea8000c1e1500 */
[----:B------:R-:W3:Y:S04]  /*3f500*/  @P3 LDG.E.U16 R91, desc[UR6][R82.64] ;  /* 0x00000006525b3981 */ /* 0x000ee8000c1e1500 */
[----:B------:R-:W3:Y:S04]  /*3f510*/  @P3 LDG.E.U16 R90, desc[UR6][R28.64] ;  /* 0x000000061c5a3981 */ /* 0x000ee8000c1e1500 */
[----:B------:R0:W-:Y:S04]  /*3f520*/  @P5 STL [R1+0x1c24], R25 ;  /* 0x001c241901005387 */ /* 0x0001e80000100800 */
[----:B------:R-:W3:Y:S04]  /*3f530*/  @P6 LDG.E.U16 R0, desc[UR6][R40.64] ;  /* 0x0000000628006981 */ /* 0x000ee8000c1e1500 */
[----:B0-----:R-:W3:Y:S04]  /*3f540*/  LDL R25, [R1+0x1c14] ;  /* 0x001c140001197983 */ /* 0x001ee80000100800 */
[----:B------:R-:W-:Y:S04]  /*3f550*/  @P5 STL [R1+0x1c28], R88 ;  /* 0x001c285801005387 */ /* 0x000fe80000100800 */
[----:B------:R-:W-:Y:S04]  /*3f560*/  STL.64 [R1+0x14d8], R72 ;  /* 0x0014d84801007387 */ /* 0x000fe80000100a00 */
[----:B------:R0:W-:Y:S04]  /*3f570*/  STL.64 [R1+0x14c8], R28 ;  /* 0x0014c81c01007387 */ /* 0x0001e80000100a00 */
[----:B------:R1:W-:Y:S04]  /*3f580*/  STL.64 [R1+0x14d0], R60 ;  /* 0x0014d03c01007387 */ /* 0x0003e80000100a00 */
[----:B----4-:R-:W-:Y:S04]  /*3f590*/  @P2 STL [R1+0x1c1c], R24 ;  /* 0x001c1c1801002387 */ /* 0x010fe80000100800 */
[----:B--2---:R-:W-:Y:S04]  /*3f5a0*/  @P2 STL [R1+0x1c20], R87 ;  /* 0x001c205701002387 */ /* 0x004fe80000100800 */
[----:B0-----:R-:W2:Y:S04]  /*3f5b0*/  LDL.LU R29, [R1+0xed4] ;  /* 0x000ed400011d7983 */ /* 0x001ea80000300800 */
[----:B------:R-:W2:Y:S04]  /*3f5c0*/  LDL.LU R28, [R1+0xf1c] ;  /* 0x000f1c00011c7983 */ /* 0x000ea80000300800 */
[----:B-1----:R-:W4:Y:S04]  /*3f5d0*/  LDL.LU R60, [R1+0xf48] ;  /* 0x000f4800013c7983 */ /* 0x002f280000300800 */
[----:B------:R-:W2:Y:S04]  /*3f5e0*/  LDL.LU R61, [R1+0xedc] ;  /* 0x000edc00013d7983 */ /* 0x000ea80000300800 */
[----:B---3--:R0:W-:Y:S04]  /*3f5f0*/  @P3 STL [R1+0x1e9c], R90 ;  /* 0x001e9c5a01003387 */ /* 0x0081e80000100800 */
[----:B------:R-:W3:Y:S04]  /*3f600*/  @P6 LDG.E.U16 R25, desc[UR6][R30.64] ;  /* 0x000000061e196981 */ /* 0x000ee8000c1e1500 */
[----:B0-----:R-:W2:Y:S04]  /*3f610*/  LDL.LU R90, [R1+0xf4c] ;  /* 0x000f4c00015a7983 */ /* 0x001ea80000300800 */
[----:B------:R0:W-:Y:S04]  /*3f620*/  @P3 STL [R1+0x1e98], R91 ;  /* 0x001e985b01003387 */ /* 0x0001e80000100800 */
[----:B------:R-:W2:Y:S04]  /*3f630*/  LDL R77, [R1+0x1c04] ;  /* 0x001c0400014d7983 */ /* 0x000ea80000100800 */
[----:B------:R-:W2:Y:S04]  /*3f640*/  LDL R76, [R1+0x1c00] ;  /* 0x001c0000014c7983 */ /* 0x000ea80000100800 */
[----:B------:R-:W2:Y:S04]  /*3f650*/  LDL R75, [R1+0x1bfc] ;  /* 0x001bfc00014b7983 */ /* 0x000ea80000100800 */
[----:B------:R-:W2:Y:S04]  /*3f660*/  LDL R74, [R1+0x1bf8] ;  /* 0x001bf800014a7983 */ /* 0x000ea80000100800 */
[----:B------:R-:W2:Y:S04]  /*3f670*/  LDL R88, [R1+0x1bf4] ;  /* 0x001bf40001587983 */ /* 0x000ea80000100800 */
[----:B------:R-:W2:Y:S04]  /*3f680*/  LDL R89, [R1+0x1bf0] ;  /* 0x001bf00001597983 */ /* 0x000ea80000100800 */
[----:B0-----:R-:W2:Y:S04]  /*3f690*/  LDL R91, [R1+0x1c08] ;  /* 0x001c0800015b7983 */ /* 0x001ea80000100800 */
        /* <DEDUP_REMOVED lines=14> */
[----:B---3--:R-:W-:Y:S04]  /*3f780*/  @P6 STL [R1+0x1c14], R25 ;  /* 0x001c141901006387 */ /* 0x008fe80000100800 */
[----:B------:R-:W3:Y:S04]  /*3f790*/  @P5 LDG.E.U16 R31, desc[UR6][R6.64] ;  /* 0x00000006061f5981 */ /* 0x000ee8000c1e1500 */
[----:B------:R-:W3:Y:S04]  /*3f7a0*/  LDL.LU.64 R68, [R1+0x3bb8] ;  /* 0x003bb80001447983 */ /* 0x000ee80000300a00 */
[----:B--2---:R0:W-:Y:S04]  /*3f7b0*/  STL [R1+0x3164], R30 ;  /* 0x0031641e01007387 */ /* 0x0041e80000100800 */
[----:B0-----:R-:W2:Y:S01]  /*3f7c0*/  LDL.LU R30, [R1+0xed8] ;  /* 0x000ed800011e7983 */ /* 0x001ea20000300800 */
[----:B------:R-:W-:-:S03]  /*3f7d0*/  ISETP.GT.AND P2, PT, R93, 0x22, PT ;  /* 0x000000225d00780c */ /* 0x000fc60003f44270 */
[----:B------:R-:W4:Y:S04]  /*3f7e0*/  LDL.LU.64 R6, [R1+0x3bb0] ;  /* 0x003bb00001067983 */ /* 0x000f280000300a00 */
[----:B------:R-:W4:Y:S04]  /*3f7f0*/  LDL R25, [R1+0x1e90] ;  /* 0x001e900001197983 */ /* 0x000f280000100800 */
[----:B---3--:R2:W-:Y:S01]  /*3f800*/  STL [R1+0x3168], R31 ;  /* 0x0031681f01007387 */ /* 0x0085e20000100800 */
[C---:B------:R-:W-:Y:S02]  /*3f810*/  ISETP.GT.AND P3, PT, R93.reuse, 0x23, PT ;  /* 0x000000235d00780c */ /* 0x040fe40003f64270 */
[----:B------:R-:W-:-:S11]  /*3f820*/  ISETP.GT.AND P6, PT, R93, 0x24, PT ;  /* 0x000000245d00780c */ /* 0x000fd60003fc4270 */
[----:B------:R-:W3:Y:S04]  /*3f830*/  @P3 LDG.E.U16 R75, desc[UR6][R54.64] ;  /* 0x00000006364b3981 */ /* 0x000ee8000c1e1500 */
[----:B------:R-:W3:Y:S04]  /*3f840*/  @P3 LDG.E.U16 R76, desc[UR6][R28.64] ;  /* 0x000000061c4c3981 */ /* 0x000ee8000c1e1500 */
[----:B------:R-:W3:Y:S04]  /*3f850*/  @P6 LDG.E.U16 R88, desc[UR6][R38.64] ;  /* 0x0000000626586981 */ /* 0x000ee8000c1e1500 */
[----:B------:R-:W3:Y:S01]  /*3f860*/  @P6 LDG.E.U16 R74, desc[UR6][R70.64] ;  /* 0x00000006464a6981 */ /* 0x000ee2000c1e1500 */
[----:B------:R-:W-:-:S13]  /*3f870*/  ISETP.GT.AND P5, PT, R93, 0x25, PT ;  /* 0x000000255d00780c */ /* 0x000fda0003fa4270 */
[----:B------:R-:W3:Y:S01]  /*3f880*/  @P5 LDG.E.U16 R0, desc[UR6][R10.64] ;  /* 0x000000060a005981 */ /* 0x000ee2000c1e1500 */
[----:B------:R-:W-:-:S03]  /*3f890*/  LOP3.LUT R41, R41, R40, RZ, 0x3c, !PT ;  /* 0x0000002829297212 */ /* 0x000fc600078e3cff */
[----:B------:R-:W3:Y:S01]  /*3f8a0*/  @P5 LDG.E.U16 R89, desc[UR6][R56.64] ;  /* 0x0000000638595981 */ /* 0x000ee2000c1e1500 */
[----:B--2---:R-:W-:Y:S02]  /*3f8b0*/  IMAD.MOV.U32 R31, RZ, RZ, R30 ;  /* 0x000000ffff1f7224 */ /* 0x004fe400078e001e */
[----:B----4-:R-:W-:Y:S02]  /*3f8c0*/  IMAD.MOV.U32 R30, RZ, RZ, R60 ;  /* 0x000000ffff1e7224 */ /* 0x010fe400078e003c */
[----:B------:R-:W-:Y:S02]  /*3f8d0*/  IMAD.MOV.U32 R60, RZ, RZ, R90 ;  /* 0x000000ffff3c7224 */ /* 0x000fe400078e005a */
[----:B------:R-:W2:Y:S04]  /*3f8e0*/  LDL R90, [R1+0x1be0] ;  /* 0x001be000015a7983 */ /* 0x000ea80000100800 */
[----:B------:R-:W4:Y:S04]  /*3f8f0*/  @P2 LDG.E.U16 R91, desc[UR6][R60.64] ;  /* 0x000000063c5b2981 */ /* 0x000f28000c1e1500 */
[----:B------:R0:W2:Y:S04]  /*3f900*/  @P2 LDG.E.U16 R77, desc[UR6][R30.64] ;  /* 0x000000061e4d2981 */ /* 0x0000a8000c1e1500 */
[----:B------:R-:W-:Y:S04]  /*3f910*/  STL.64 [R1+0x1488], R28 ;  /* 0x0014881c01007387 */ /* 0x000fe80000100a00 */
[----:B------:R-:W-:Y:S04]  /*3f920*/  STL.64 [R1+0x1490], R30 ;  /* 0x0014901e01007387 */ /* 0x000fe80000100a00 */
[----:B------:R1:W-:Y:S01]  /*3f930*/  STL.64 [R1+0x1498], R60 ;  /* 0x0014983c01007387 */ /* 0x0003e20000100a00 */
[----:B------:R-:W-:-:S03]  /*3f940*/  LOP3.LUT R40, R41, R40, RZ, 0x3c, !PT ;  /* 0x0000002829287212 */ /* 0x000fc600078e3cff */
[----:B-1----:R-:W3:Y:S01]  /*3f950*/  LDL.LU.64 R60, [R1+0x3ba8] ;  /* 0x003ba800013c7983 */ /* 0x002ee20000300a00 */
[----:B0-----:R-:W-:Y:S02]  /*3f960*/  IMAD.MOV.U32 R30, RZ, RZ, R87 ;  /* 0x000000ffff1e7224 */ /* 0x001fe400078e0057 */
[----:B------:R-:W-:Y:S01]  /*3f970*/  IMAD.MOV.U32 R31, RZ, RZ, R86 ;  /* 0x000000ffff1f7224 */ /* 0x000fe200078e0056 */
[----:B------:R-:W-:Y:S01]  /*3f980*/  LOP3.LUT R41, R41, R40, RZ, 0x3c, !PT ;  /* 0x0000002829297212 */ /* 0x000fe200078e3cff */
[----:B------:R-:W-:Y:S02]  /*3f990*/  IMAD.MOV.U32 R28, RZ, RZ, R72 ;  /* 0x000000ffff1c7224 */ /* 0x000fe400078e0048 */
[----:B------:R-:W-:Y:S01]  /*3f9a0*/  IMAD.MOV.U32 R29, RZ, RZ, R73 ;  /* 0x000000ffff1d7224 */ /* 0x000fe200078e0049 */
[----:B----4-:R0:W-:Y:S04]  /*3f9b0*/  @P2 STL [R1+0x1c08], R91 ;  /* 0x001c085b01002387 */ /* 0x0101e80000100800 */
[----:B0-----:R-:W4:Y:S04]  /*3f9c0*/  LDL.LU R91, [R1+0x3ba0] ;  /* 0x003ba000015b7983 */ /* 0x001f280000300800 */
[----:B--2---:R-:W-:Y:S01]  /*3f9d0*/  @P2 STL [R1+0x1c04], R77 ;  /* 0x001c044d01002387 */ /* 0x004fe20000100800 */
[----:B------:R-:W-:-:S03]  /*3f9e0*/  ISETP.GT.AND P2, PT, R93, 0x26, PT ;  /* 0x000000265d00780c */ /* 0x000fc60003f44270 */
[----:B------:R-:W2:Y:S04]  /*3f9f0*/  LDL.LU.64 R54, [R1+0x3b98] ;  /* 0x003b980001367983 */ /* 0x000ea80000300a00 */
[----:B---3--:R-:W-:Y:S04]  /*3fa00*/  @P3 STL [R1+0x1bfc], R75 ;  /* 0x001bfc4b01003387 */ /* 0x008fe80000100800 */
[----:B------:R-:W-:Y:S01]  /*3fa10*/  @P3 STL [R1+0x1c00], R76 ;  /* 0x001c004c01003387 */ /* 0x000fe20000100800 */
[----:B------:R-:W-:-:S03]  /*3fa20*/  ISETP.GT.AND P3, PT, R93, 0x27, PT ;  /* 0x000000275d00780c */ /* 0x000fc60003f64270 */
[----:B------:R-:W3:Y:S04]  /*3fa30*/  LDL.LU.64 R70, [R1+0x3b90] ;  /* 0x003b900001467983 */ /* 0x000ee80000300a00 */
[----:B------:R-:W2:Y:S04]  /*3fa40*/  LDL.LU.64 R38, [R1+0x3b88] ;  /* 0x003b880001267983 */ /* 0x000ea80000300a00 */
[----:B------:R-:W-:Y:S04]  /*3fa50*/  @P6 STL [R1+0x1bf4], R88 ;  /* 0x001bf45801006387 */ /* 0x000fe80000100800 */
[----:B------:R-:W-:Y:S01]  /*3fa60*/  @P6 STL [R1+0x1bf8], R74 ;  /* 0x001bf84a01006387 */ /* 0x000fe20000100800 */
[----:B------:R-:W-:-:S03]  /*3fa70*/  ISETP.GT.AND P6, PT, R93, 0x28, PT ;  /* 0x000000285d00780c */ /* 0x000fc60003fc4270 */
[----:B------:R-:W2:Y:S04]  /*3fa80*/  LDL.LU.64 R56, [R1+0x3b80] ;  /* 0x003b800001387983 */ /* 0x000ea80000300a00 */
[----:B------:R-:W2:Y:S04]  /*3fa90*/  @P2 LDG.E.U16 R83, desc[UR6][R30.64] ;  /* 0x000000061e532981 */ /* 0x000ea8000c1e1500 */
[----:B------:R-:W3:Y:S04]  /*3faa0*/  @P2 LDG.E.U16 R82, desc[UR6][R40.64] ;  /* 0x0000000628522981 */ /* 0x000ee8000c1e1500 */
[----:B------:R-:W4:Y:S04]  /*3fab0*/  LDL.LU.64 R10, [R1+0x3b78] ;  /* 0x003b7800010a7983 */ /* 0x000f280000300a00 */
[----:B------:R-:W4:Y:S04]  /*3fac0*/  @P3 LDG.E.U16 R25, desc[UR6][R12.64] ;  /* 0x000000060c193981 */ /* 0x000f28000c1e1500 */
[----:B------:R-:W4:Y:S04]  /*3fad0*/  @P3 LDG.E.U16 R24, desc[UR6][R28.64] ;  /* 0x000000061c183981 */ /* 0x000f28000c1e1500 */
[----:B------:R-:W4:Y:S04]  /*3fae0*/  @P6 LDG.E.U16 R90, desc[UR6][R66.64] ;  /* 0x00000006425a6981 */ /* 0x000f28000c1e1500 */
[----:B------:R0:W-:Y:S04]  /*3faf0*/  @P5 STL [R1+0x1bec], R0 ;  /* 0x001bec0001005387 */ /* 0x0001e80000100800 */
[----:B0-----:R-:W4:Y:S04]  /*3fb00*/  LDL R0, [R1+0x1bdc] ;  /* 0x001bdc0001007983 */ /* 0x001f280000100800 */
[----:B------:R-:W-:Y:S04]  /*3fb10*/  @P5 STL [R1+0x1bf0], R89 ;  /* 0x001bf05901005387 */ /* 0x000fe80000100800 */
[----:B------:R-:W-:Y:S04]  /*3fb20*/  STL.64 [R1+0x1458], R40 ;  /* 0x0014582801007387 */ /* 0x000fe80000100a00 */
[----:B------:R-:W-:Y:S04]  /*3fb30*/  STL.64 [R1+0x1448], R28 ;  /* 0x0014481c01007387 */ /* 0x000fe80000100a00 */
[----:B------:R-:W-:Y:S04]  /*3fb40*/  STL.64 [R1+0x1450], R30 ;  /* 0x0014501e01007387 */ /* 0x000fe80000100a00 */
[----:B--2---:R-:W-:Y:S04]  /*3fb50*/  @P2 STL [R1+0x1be4], R83 ;  /* 0x001be45301002387 */ /* 0x004fe80000100800 */
[----:B---3--:R0:W-:Y:S04]  /*3fb60*/  @P2 STL [R1+0x1be8], R82 ;  /* 0x001be85201002387 */ /* 0x0081e80000100800 */
[----:B0-----:R-:W2:Y:S04]  /*3fb70*/  LDL.LU R82, [R1+0x1048] ;  /* 0x0010480001527983 */ /* 0x001ea80000300800 */
[----:B------:R-:W2:Y:S04]  /*3fb80*/  LDL.LU R83, [R1+0x1090] ;  /* 0x0010900001537983 */ /* 0x000ea80000300800 */
[----:B------:R-:W3:Y:S04]  /*3fb90*/  LDL.LU R40, [R1+0x104c] ;  /* 0x00104c0001287983 */ /* 0x000ee80000300800 */
[----:B------:R-:W3:Y:S04]  /*3fba0*/  LDL.LU R41, [R1+0x1094] ;  /* 0x0010940001297983 */ /* 0x000ee80000300800 */
[----:B------:R-:W2:Y:S04]  /*3fbb0*/  LDL R31, [R1+0x1bd0] ;  /* 0x001bd000011f7983 */ /* 0x000ea80000100800 */
[----:B------:R-:W2:Y:S04]  /*3fbc0*/  LDL.LU.64 R12, [R1+0x3b70] ;  /* 0x003b7000010c7983 */ /* 0x000ea80000300a00 */
[----:B----4-:R0:W-:Y:S04]  /*3fbd0*/  @P3 STL [R1+0x1e90], R25 ;  /* 0x001e901901003387 */ /* 0x0101e80000100800 */
[----:B------:R-:W4:Y:S04]  /*3fbe0*/  LDL R30, [R1+0x1bc8] ;  /* 0x001bc800011e7983 */ /* 0x000f280000100800 */
[----:B------:R-:W2:Y:S04]  /*3fbf0*/  LDL R29, [R1+0x1bc4] ;  /* 0x001bc400011d7983 */ /* 0x000ea80000100800 */
[----:B------:R-:W2:Y:S04]  /*3fc00*/  @P6 LDG.E.U16 R0, desc[UR6][R32.64] ;  /* 0x0000000620006981 */ /* 0x000ea8000c1e1500 */
[----:B0-----:R-:W2:Y:S04]  /*3fc10*/  LDL R25, [R1+0x1bcc] ;  /* 0x001bcc0001197983 */ /* 0x001ea80000100800 */
[----:B------:R-:W-:Y:S04]  /*3fc20*/  @P3 STL [R1+0x1e94], R24 ;  /* 0x001e941801003387 */ /* 0x000fe80000100800 */
[----:B------:R-:W2:Y:S04]  /*3fc30*/  LDL.LU.64 R66, [R1+0x3b68] ;  /* 0x003b680001427983 */ /* 0x000ea80000300a00 */
        /* <DEDUP_REMOVED lines=13> */
[----:B------:R-:W-:-:S13]  /*3fd10*/  ISETP.GT.AND P5, PT, R93, 0x29, PT ;  /* 0x000000295d00780c */ /* 0x000fda0003fa4270 */
[----:B--2---:R-:W2:Y:S04]  /*3fd20*/  @P5 LDG.E.U16 R32, desc[UR6][R64.64] ;  /* 0x0000000640205981 */ /* 0x004ea8000c1e1500 */
[----:B------:R-:W3:Y:S04]  /*3fd30*/  @P5 LDG.E.U16 R33, desc[UR6][R26.64] ;  /* 0x000000061a215981 */ /* 0x000ee8000c1e1500 */
[----:B------:R0:W-:Y:S04]  /*3fd40*/  @P6 STL [R1+0x1bdc], R0 ;  /* 0x001bdc0001006387 */ /* 0x0001e80000100800 */
[----:B0-----:R-:W3:Y:S04]  /*3fd50*/  LDL R0, [R1+0x1bac] ;  /* 0x001bac0001007983 */ /* 0x001ee80000100800 */
[----:B------:R-:W3:Y:S01]  /*3fd60*/  LDL.LU.64 R64, [R1+0x3b58] ;  /* 0x003b580001407983 */ /* 0x000ee20000300a00 */
[----:B------:R-:W-:-:S02]  /*3fd70*/  ISETP.GT.AND P2, PT, R93, 0x2a, PT ;  /* 0x0000002a5d00780c */ /* 0x000fc40003f44270 */
[----:B------:R-:W-:-:S04]  /*3fd80*/  LOP3.LUT R83, R83, R82, RZ, 0x3c, !PT ;  /* 0x0000005253537212 */ /* 0x000fc800078e3cff */
[----:B------:R-:W-:-:S04]  /*3fd90*/  LOP3.LUT R82, R83, R82, RZ, 0x3c, !PT ;  /* 0x0000005253527212 */ /* 0x000fc800078e3cff */
[----:B------:R-:W-:-:S05]  /*3fda0*/  LOP3.LUT R83, R83, R82, RZ, 0x3c, !PT ;  /* 0x0000005253537212 */ /* 0x000fca00078e3cff */
[----:B------:R-:W4:Y:S04]  /*3fdb0*/  @P2 LDG.E.U16 R25, desc[UR6][R82.64] ;  /* 0x0000000652192981 */ /* 0x000f28000c1e1500 */
[----:B--2---:R0:W-:Y:S04]  /*3fdc0*/  STL [R1+0x316c], R32 ;  /* 0x00316c2001007387 */ /* 0x0041e80000100800 */
[----:B0-----:R-:W4:Y:S04]  /*3fdd0*/  LDL.LU R32, [R1+0x108c] ;  /* 0x00108c0001207983 */ /* 0x001f280000300800 */
[----:B------:R-:W2:Y:S04]  /*3fde0*/  LDL.LU.64 R26, [R1+0x3b50] ;  /* 0x003b5000011a7983 */ /* 0x000ea80000300a00 */
[----:B------:R-:W2:Y:S04]  /*3fdf0*/  LDL R87, [R1+0x1e8c] ;  /* 0x001e8c0001577983 */ /* 0x000ea80000100800 */
[----:B------:R-:W2:Y:S04]  /*3fe00*/  LDL R24, [R1+0x1e88] ;  /* 0x001e880001187983 */ /* 0x000ea80000100800 */
[----:B---3--:R0:W-:Y:S04]  /*3fe10*/  STL [R1+0x3170], R33 ;  /* 0x0031702101007387 */ /* 0x0081e80000100800 */
[----:B0-----:R-:W4:Y:S01]  /*3fe20*/  LDL.LU R33, [R1+0x101c] ;  /* 0x00101c0001217983 */ /* 0x001f220000300800 */
[----:B------:R-:W-:-:S02]  /*3fe30*/  LOP3.LUT R41, R41, R40, RZ, 0x3c, !PT ;  /* 0x0000002829297212 */ /* 0x000fc400078e3cff */
[----:B------:R-:W-:Y:S02]  /*3fe40*/  ISETP.GT.AND P3, PT, R93, 0x2b, PT ;  /* 0x0000002b5d00780c */ /* 0x000fe40003f64270 */
[----:B------:R-:W-:Y:S02]  /*3fe50*/  LOP3.LUT R40, R41, R40, RZ, 0x3c, !PT ;  /* 0x0000002829287212 */ /* 0x000fe400078e3cff */
[----:B------:R-:W-:Y:S02]  /*3fe60*/  ISETP.GT.AND P6, PT, R93, 0x2c, PT ;  /* 0x0000002c5d00780c */ /* 0x000fe40003fc4270 */
[----:B------:R-:W-:-:S05]  /*3fe70*/  LOP3.LUT R41, R41, R40, RZ, 0x3c, !PT ;  /* 0x0000002829297212 */ /* 0x000fca00078e3cff */
[----:B------:R-:W3:Y:S04]  /*3fe80*/  @P2 LDG.E.U16 R31, desc[UR6][R40.64] ;  /* 0x00000006281f2981 */ /* 0x000ee8000c1e1500 */
[----:B------:R-:W2:Y:S04]  /*3fe90*/  @P3 LDG.E.U16 R29, desc[UR6][R22.64] ;  /* 0x00000006161d3981 */ /* 0x000ea8000c1e1500 */
[----:B------:R-:W2:Y:S04]  /*3fea0*/  @P6 LDG.E.U16 R77, desc[UR6][R16.64] ;  /* 0x00000006104d6981 */ /* 0x000ea8000c1e1500 */
[----:B------:R-:W2:Y:S01]  /*3feb0*/  @P6 LDG.E.U16 R28, desc[UR6][R46.64] ;  /* 0x000000062e1c6981 */ /* 0x000ea2000c1e1500 */
[----:B------:R-:W-:-:S03]  /*3fec0*/  ISETP.GT.AND P5, PT, R93, 0x2d, PT ;  /* 0x0000002d5d00780c */ /* 0x000fc60003fa4270 */
[----:B------:R0:W-:Y:S04]  /*3fed0*/  STL.64 [R1+0x1418], R40 ;  /* 0x0014182801007387 */ /* 0x0001e80000100a00 */
[----:B0-----:R-:W2:Y:S06]  /*3fee0*/  LDL.LU.64 R40, [R1+0x3b48] ;  /* 0x003b480001287983 */ /* 0x001eac0000300a00 */
[----:B------:R-:W2:Y:S04]  /*3fef0*/  @P5 LDG.E.U16 R90, desc[UR6][R78.64] ;  /* 0x000000064e5a5981 */ /* 0x000ea8000c1e1500 */
[----:B------:R-:W2:Y:S04]  /*3ff00*/  @P5 LDG.E.U16 R76, desc[UR6][R52.64] ;  /* 0x00000006344c5981 */ /* 0x000ea8000c1e1500 */
[----:B----4-:R-:W4:Y:S04]  /*3ff10*/  @P3 LDG.E.U16 R30, desc[UR6][R32.64] ;  /* 0x00000006201e3981 */ /* 0x010f28000c1e1500 */
[----:B------:R-:W-:Y:S04]  /*3ff20*/  STL.64 [R1+0x1408], R32 ;  /* 0x0014082001007387 */ /* 0x000fe80000100a00 */
[----:B------:R0:W-:Y:S04]  /*3ff30*/  STL.64 [R1+0x1410], R82 ;  /* 0x0014105201007387 */ /* 0x0001e80000100a00 */
[----:B0-----:R-:W4:Y:S04]  /*3ff40*/  LDL.LU.64 R82, [R1+0x3b40] ;  /* 0x003b400001527983 */ /* 0x001f280000300a00 */
[----:B------:R0:W-:Y:S04]  /*3ff50*/  @P2 STL [R1+0x1bcc], R25 ;  /* 0x001bcc1901002387 */ /* 0x0001e80000100800 */
[----:B0-----:R-:W4:Y:S04]  /*3ff60*/  LDL R25, [R1+0x1ba8] ;  /* 0x001ba80001197983 */ /* 0x001f280000100800 */
[----:B---3--:R0:W-:Y:S01]  /*3ff70*/  @P2 STL [R1+0x1bd0], R31 ;  /* 0x001bd01f01002387 */ /* 0x0081e20000100800 */
[----:B------:R-:W-:-:S03]  /*3ff80*/  ISETP.GT.AND P2, PT, R93, 0x2e, PT ;  /* 0x0000002e5d00780c */ /* 0x000fc60003f44270 */
[----:B------:R-:W3:Y:S04]  /*3ff90*/  LDL.LU.64 R22, [R1+0x3b38] ;  /* 0x003b380001167983 */ /* 0x000ee80000300a00 */
[----:B--2---:R1:W-:Y:S01]  /*3ffa0*/  @P3 STL [R1+0x1bc4], R29 ;  /* 0x001bc41d01003387 */ /* 0x0043e20000100800 */
[----:B0-----:R-:W-:Y:S01]  /*3ffb0*/  IMAD.MOV.U32 R31, RZ, RZ, R88 ;  /* 0x000000ffff1f7224 */ /* 0x001fe200078e0058 */
[----:B-1----:R-:W-:Y:S02]  /*3ffc0*/  MOV R29, R75 ;  /* 0x0000004b001d7202 */ /* 0x002fe40000000f00 */
[----:B----4-:R0:W-:Y:S04]  /*3ffd0*/  @P3 STL [R1+0x1bc8], R30 ;  /* 0x001bc81e01003387 */ /* 0x0101e80000100800 */
[----:B------:R-:W2:Y:S01]  /*3ffe0*/  LDL.LU.64 R46, [R1+0x3b30] ;  /* 0x003b3000012e7983 */ /* 0x000ea20000300a00 */
[----:B------:R-:W-:-:S03]  /*3fff0*/  ISETP.GT.AND P3, PT, R93, 0x2f, PT ;  /* 0x0000002f5d00780c */ /* 0x000fc60003f64270 */
[----:B------:R-:W4:Y:S04]  /*40000*/  LDL.LU.64 R16, [R1+0x3b28] ;  /* 0x003b280001107983 */ /* 0x000f280000300a00 */
[----:B------:R-:W-:Y:S04]  /*40010*/  @P6 STL [R1+0x1bbc], R77 ;  /* 0x001bbc4d01006387 */ /* 0x000fe80000100800 */
[----:B------:R1:W-:Y:S01]  /*40020*/  @P6 STL [R1+0x1bc0], R28 ;  /* 0x001bc01c01006387 */ /* 0x0003e20000100800 */
[----:B------:R-:W-:-:S03]  /*40030*/  ISETP.GT.AND P6, PT, R93, 0x30, PT ;  /* 0x000000305d00780c */ /* 0x000fc60003fc4270 */
[----:B------:R-:W2:Y:S01]  /*40040*/  LDL.LU.64 R52, [R1+0x3b20] ;  /* 0x003b200001347983 */ /* 0x000ea20000300a00 */
[----:B0-----:R-:W-:-:S03]  /*40050*/  IMAD.MOV.U32 R30, RZ, RZ, R89 ;  /* 0x000000ffff1e7224 */ /* 0x001fc600078e0059 */
[----:B------:R-:W2:Y:S04]  /*40060*/  LDL.LU.64 R78, [R1+0x3b18] ;  /* 0x003b1800014e7983 */ /* 0x000ea80000300a00 */
[----:B------:R-:W2:Y:S04]  /*40070*/  @P2 LDG.E.U16 R86, desc[UR6][R30.64] ;  /* 0x000000061e562981 */ /* 0x000ea8000c1e1500 */
[----:B------:R-:W2:Y:S01]  /*40080*/  @P3 LDG.E.U16 R24, desc[UR6][R14.64] ;  /* 0x000000060e183981 */ /* 0x000ea2000c1e1500 */
[----:B-1----:R-:W-:-:S03]  /*40090*/  IMAD.MOV.U32 R28, RZ, RZ, R74 ;  /* 0x000000ffff1c7224 */ /* 0x002fc600078e004a */
[----:B------:R-:W2:Y:S04]  /*400a0*/  @P3 LDG.E.U16 R87, desc[UR6][R72.64] ;  /* 0x0000000648573981 */ /* 0x000ea8000c1e1500 */
[----:B------:R-:W2:Y:S04]  /*400b0*/  @P2 LDG.E.U16 R0, desc[UR6][R28.64] ;  /* 0x000000061c002981 */ /* 0x000ea8000c1e1500 */
[----:B------:R-:W3:Y:S04]  /*400c0*/  @P6 LDG.E.U16 R25, desc[UR6][R44.64] ;  /* 0x000000062c196981 */ /* 0x000ee8000c1e1500 */
[----:B------:R0:W-:Y:S04]  /*400d0*/  @P5 STL [R1+0x1bb4], R90 ;  /* 0x001bb45a01005387 */ /* 0x0001e80000100800 */
[----:B0-----:R-:W3:Y:S04]  /*400e0*/  LDL R90, [R1+0x1ba4] ;  /* 0x001ba400015a7983 */ /* 0x001ee80000100800 */
[----:B------:R-:W-:Y:S04]  /*400f0*/  @P5 STL [R1+0x1bb8], R76 ;  /* 0x001bb84c01005387 */ /* 0x000fe80000100800 */
[----:B------:R-:W-:Y:S04]  /*40100*/  STL.64 [R1+0x13d8], R30 ;  /* 0x0013d81e01007387 */ /* 0x000fe80000100a00 */
[----:B------:R-:W-:Y:S04]  /*40110*/  STL.64 [R1+0x13c8], R72 ;  /* 0x0013c84801007387 */ /* 0x000fe80000100a00 */
[----:B------:R0:W-:Y:S04]  /*40120*/  STL.64 [R1+0x13d0], R28 ;  /* 0x0013d01c01007387 */ /* 0x0001e80000100a00 */
[----:B0-----:R-:W4:Y:S04]  /*40130*/  LDL.LU R29, [R1+0x118c] ;  /* 0x00118c00011d7983 */ /* 0x001f280000300800 */
[----:B------:R-:W4:Y:S04]  /*40140*/  LDL.LU R28, [R1+0x11d4] ;  /* 0x0011d400011c7983 */ /* 0x000f280000300800 */
[----:B------:R-:W4:Y:S04]  /*40150*/  LDL.LU R33, [R1+0x1190] ;  /* 0x0011900001217983 */ /* 0x000f280000300800 */
[----:B------:R-:W4:Y:S04]  /*40160*/  LDL.LU R32, [R1+0x11d8] ;  /* 0x0011d80001207983 */ /* 0x000f280000300800 */
[----:B------:R-:W4:Y:S04]  /*40170*/  LDL.LU R31, [R1+0x11dc] ;  /* 0x0011dc00011f7983 */ /* 0x000f280000300800 */
[----:B--2---:R0:W-:Y:S04]  /*40180*/  @P2 STL [R1+0x1bac], R0 ;  /* 0x001bac0001002387 */ /* 0x0041e80000100800 */
[----:B0-----:R-:W2:Y:S04]  /*40190*/  LDL R0, [R1+0x1b98] ;  /* 0x001b980001007983 */ /* 0x001ea80000100800 */
[----:B------:R-:W-:Y:S04]  /*401a0*/  @P2 STL [R1+0x1bb0], R86 ;  /* 0x001bb05601002387 */ /* 0x000fe80000100800 */
[----:B------:R-:W2:Y:S04]  /*401b0*/  LDL.LU.64 R14, [R1+0x3b10] ;  /* 0x003b1000010e7983 */ /* 0x000ea80000300a00 */
[----:B------:R-:W4:Y:S04]  /*401c0*/  LDL R30, [R1+0x1b94] ;  /* 0x001b9400011e7983 */ /* 0x000f280000100800 */
[----:B------:R-:W2:Y:S04]  /*401d0*/  LDL R77, [R1+0x1b90] ;  /* 0x001b9000014d7983 */ /* 0x000ea80000100800 */
[----:B------:R-:W2:Y:S04]  /*401e0*/  LDL R76, [R1+0x1b8c] ;  /* 0x001b8c00014c7983 */ /* 0x000ea80000100800 */
[----:B------:R-:W2:Y:S04]  /*401f0*/  LDL R75, [R1+0x1b88] ;  /* 0x001b8800014b7983 */ /* 0x000ea80000100800 */
[----:B------:R0:W-:Y:S04]  /*40200*/  @P3 STL [R1+0x1e88], R24 ;  /* 0x001e881801003387 */ /* 0x0001e80000100800 */
[----:B---3--:R-:W3:Y:S04]  /*40210*/  @P6 LDG.E.U16 R90, desc[UR6][R34.64] ;  /* 0x00000006225a6981 */ /* 0x008ee8000c1e1500 */
[----:B0-----:R-:W2:Y:S04]  /*40220*/  LDL R24, [R1+0x1b84] ;  /* 0x001b840001187983 */ /* 0x001ea80000100800 */
[----:B------:R-:W-:Y:S04]  /*40230*/  @P3 STL [R1+0x1e8c], R87 ;  /* 0x001e8c5701003387 */ /* 0x000fe80000100800 */
        /* <DEDUP_REMOVED lines=12> */
[----:B------:R-:W3:Y:S10]  /*40300*/  LDL R45, [R1+0x1b74] ;  /* 0x001b7400012d7983 */ /* 0x000ef40000100800 */
[----:B--2---:R-:W2:Y:S04]  /*40310*/  @P5 LDG.E.U16 R34, desc[UR6][R4.64] ;  /* 0x0000000604225981 */ /* 0x004ea8000c1e1500 */
[----:B---3--:R0:W-:Y:S04]  /*40320*/  @P6 STL [R1+0x1ba4], R90 ;  /* 0x001ba45a01006387 */ /* 0x0081e80000100800 */
[----:B------:R-:W3:Y:S04]  /*40330*/  @P5 LDG.E.U16 R35, desc[UR6][R48.64] ;  /* 0x0000000630235981 */ /* 0x000ee8000c1e1500 */
[----:B0-----:R-:W3:Y:S04]  /*40340*/  LDL R90, [R1+0x1e84] ;  /* 0x001e8400015a7983 */ /* 0x001ee80000100800 */
[----:B------:R-:W3:Y:S04]  /*40350*/  LDL.LU.64 R4, [R1+0x3b00] ;  /* 0x003b000001047983 */ /* 0x000ee80000300a00 */
[----:B--2---:R0:W-:Y:S04]  /*40360*/  STL [R1+0x3174], R34 ;  /* 0x0031742201007387 */ /* 0x0041e80000100800 */
[----:B0-----:R-:W2:Y:S01]  /*40370*/  LDL.LU R34, [R1+0x1194] ;  /* 0x0011940001227983 */ /* 0x001ea20000300800 */
[----:B------:R-:W-:-:S03]  /*40380*/  ISETP.GT.AND P2, PT, R93, 0x32, PT ;  /* 0x000000325d00780c */ /* 0x000fc60003f44270 */
[----:B------:R-:W2:Y:S04]  /*40390*/  LDL.LU.64 R48, [R1+0x3af8] ;  /* 0x003af80001307983 */ /* 0x000ea80000300a00 */
[----:B---3--:R2:W-:Y:S01]  /*403a0*/  STL [R1+0x3178], R35 ;  /* 0x0031782301007387 */ /* 0x0085e20000100800 */
[----:B------:R-:W-:-:S05]  /*403b0*/  ISETP.GT.AND P3, PT, R93, 0x33, PT ;  /* 0x000000335d00780c */ /* 0x000fca0003f64270 */
[----:B----4-:R-:W3:Y:S08]  /*403c0*/  @P2 LDG.E.U16 R30, desc[UR6][R32.64] ;  /* 0x00000006201e2981 */ /* 0x010ef0000c1e1500 */
[----:B------:R-:W4:Y:S04]  /*403d0*/  @P3 LDG.E.U16 R76, desc[UR6][R62.64] ;  /* 0x000000063e4c3981 */ /* 0x000f28000c1e1500 */
[----:B------:R-:W3:Y:S01]  /*403e0*/  @P3 LDG.E.U16 R77, desc[UR6][R28.64] ;  /* 0x000000061c4d3981 */ /* 0x000ee2000c1e1500 */
[----:B--2---:R-:W-:-:S02]  /*403f0*/  IMAD.MOV.U32 R35, RZ, RZ, R34 ;  /* 0x000000ffff237224 */ /* 0x004fc400078e0022 */
[----:B------:R-:W-:-:S05]  /*40400*/  IMAD.MOV.U32 R34, RZ, RZ, R31 ;  /* 0x000000ffff227224 */ /* 0x000fca00078e001f */
[----:B------:R-:W2:Y:S01]  /*40410*/  @P2 LDG.E.U16 R0, desc[UR6][R34.64] ;  /* 0x0000000622002981 */ /* 0x000ea2000c1e1500 */
[C---:B------:R-:W-:Y:S02]  /*40420*/  ISETP.GT.AND P6, PT, R93.reuse, 0x34, PT ;  /* 0x000000345d00780c */ /* 0x040fe40003fc4270 */
[----:B------:R-:W-:Y:S01]  /*40430*/  ISETP.GT.AND P5, PT, R93, 0x35, PT ;  /* 0x000000355d00780c */ /* 0x000fe20003fa4270 */
[----:B------:R-:W-:Y:S04]  /*40440*/  STL.64 [R1+0x1398], R34 ;  /* 0x0013982201007387 */ /* 0x000fe80000100a00 */
[----:B------:R-:W-:Y:S04]  /*40450*/  STL.64 [R1+0x1388], R28 ;  /* 0x0013881c01007387 */ /* 0x000fe80000100a00 */
[----:B------:R-:W-:Y:S04]  /*40460*/  STL.64 [R1+0x1390], R32 ;  /* 0x0013902001007387 */ /* 0x000fe80000100a00 */
[----:B------:R-:W4:Y:S04]  /*40470*/  @P6 LDG.E.U16 R24, desc[UR6][R18.64] ;  /* 0x0000000612186981 */ /* 0x000f28000c1e1500 */
[----:B------:R-:W4:Y:S04]  /*40480*/  @P6 LDG.E.U16 R75, desc[UR6][R20.64] ;  /* 0x00000006144b6981 */ /* 0x000f28000c1e1500 */
[----:B------:R-:W4:Y:S01]  /*40490*/  @P5 LDG.E.U16 R25, desc[UR6][R8.64] ;  /* 0x0000000608195981 */ /* 0x000f22000c1e1500 */
[----:B------:R-:W-:-:S03]  /*404a0*/  IMAD.MOV.U32 R31, RZ, RZ, R73 ;  /* 0x000000ffff1f7224 */ /* 0x000fc600078e0049 */
[----:B------:R-:W4:Y:S04]  /*404b0*/  @P5 LDG.E.U16 R74, desc[UR6][R42.64] ;  /* 0x000000062a4a5981 */ /* 0x000f28000c1e1500 */
[----:B--2---:R0:W-:Y:S04]  /*404c0*/  @P2 STL [R1+0x1b98], R0 ;  /* 0x001b980001002387 */ /* 0x0041e80000100800 */
[----:B0-----:R-:W2:Y:S04]  /*404d0*/  LDL R0, [R1+0x1e80] ;  /* 0x001e800001007983 */ /* 0x001ea80000100800 */
[----:B---3--:R0:W-:Y:S01]  /*404e0*/  @P2 STL [R1+0x1b94], R30 ;  /* 0x001b941e01002387 */ /* 0x0081e20000100800 */
[----:B------:R-:W-:-:S03]  /*404f0*/  ISETP.GT.AND P2, PT, R93, 0x36, PT ;  /* 0x000000365d00780c */ /* 0x000fc60003f44270 */
[----:B------:R-:W3:Y:S04]  /*40500*/  LDL.LU.64 R62, [R1+0x3af0] ;  /* 0x003af000013e7983 */ /* 0x000ee80000300a00 */
[----:B----4-:R-:W-:Y:S01]  /*40510*/  @P3 STL [R1+0x1b8c], R76 ;  /* 0x001b8c4c01003387 */ /* 0x010fe20000100800 */
[----:B------:R-:W-:Y:S02]  /*40520*/  IMAD.MOV.U32 R32, RZ, RZ, R87 ;  /* 0x000000ffff207224 */ /* 0x000fe400078e0057 */
[----:B------:R-:W-:Y:S01]  /*40530*/  IMAD.MOV.U32 R33, RZ, RZ, R86 ;  /* 0x000000ffff217224 */ /* 0x000fe200078e0056 */
[----:B------:R-:W-:Y:S01]  /*40540*/  @P3 STL [R1+0x1b90], R77 ;  /* 0x001b904d01003387 */ /* 0x000fe20000100800 */
[----:B------:R-:W-:Y:S01]  /*40550*/  ISETP.GT.AND P3, PT, R93, 0x37, PT ;  /* 0x000000375d00780c */ /* 0x000fe20003f64270 */
[----:B------:R-:W-:-:S02]  /*40560*/  IMAD.MOV.U32 R28, RZ, RZ, R89 ;  /* 0x000000ffff1c7224 */ /* 0x000fc400078e0059 */
[----:B------:R-:W-:Y:S02]  /*40570*/  IMAD.MOV.U32 R29, RZ, RZ, R88 ;  /* 0x000000ffff1d7224 */ /* 0x000fe400078e0058 */
[----:B0-----:R-:W-:Y:S01]  /*40580*/  IMAD.MOV.U32 R30, RZ, RZ, R72 ;  /* 0x000000ffff1e7224 */ /* 0x001fe200078e0048 */
[----:B------:R-:W4:Y:S04]  /*40590*/  LDL.LU.64 R20, [R1+0x3ae8] ;  /* 0x003ae80001147983 */ /* 0x000f280000300a00 */
[----:B------:R-:W3:Y:S04]  /*405a0*/  @P2 LDG.E.U16 R44, desc[UR6][R32.64] ;  /* 0x00000006202c2981 */ /* 0x000ee8000c1e1500 */
[----:B------:R-:W3:Y:S04]  /*405b0*/  @P2 LDG.E.U16 R45, desc[UR6][R30.64] ;  /* 0x000000061e2d2981 */ /* 0x000ee8000c1e1500 */
[----:B------:R-:W4:Y:S04]  /*405c0*/  LDL.LU.64 R18, [R1+0x3ae0] ;  /* 0x003ae00001127983 */ /* 0x000f280000300a00 */
[----:B------:R0:W-:Y:S04]  /*405d0*/  @P6 STL [R1+0x1b84], R24 ;  /* 0x001b841801006387 */ /* 0x0001e80000100800 */
[----:B------:R-:W4:Y:S04]  /*405e0*/  @P3 LDG.E.U16 R90, desc[UR6][R28.64] ;  /* 0x000000061c5a3981 */ /* 0x000f28000c1e1500 */
[----:B0-----:R-:W4:Y:S04]  /*405f0*/  LDL R24, [R1+0x1b70] ;  /* 0x001b700001187983 */ /* 0x001f280000100800 */
[----:B------:R-:W-:Y:S04]  /*40600*/  @P6 STL [R1+0x1b88], R75 ;  /* 0x001b884b01006387 */ /* 0x000fe80000100800 */
[----:B------:R-:W4:Y:S04]  /*40610*/  LDL.LU.64 R42, [R1+0x3ad8] ;  /* 0x003ad800012a7983 */ /* 0x000f280000300a00 */
[----:B------:R-:W4:Y:S04]  /*40620*/  LDL.LU.64 R8, [R1+0x3ad0] ;  /* 0x003ad00001087983 */ /* 0x000f280000300a00 */
[----:B------:R0:W-:Y:S04]  /*40630*/  @P5 STL [R1+0x1b7c], R25 ;  /* 0x001b7c1901005387 */ /* 0x0001e80000100800 */
[----:B0-----:R-:W4:Y:S04]  /*40640*/  LDL R25, [R1+0x1b6c] ;  /* 0x001b6c0001197983 */ /* 0x001f280000100800 */
[----:B--2---:R-:W2:Y:S04]  /*40650*/  @P3 LDG.E.U16 R0, desc[UR6][R58.64] ;  /* 0x000000063a003981 */ /* 0x004ea8000c1e1500 */
[----:B------:R-:W-:Y:S04]  /*40660*/  @P5 STL [R1+0x1b80], R74 ;  /* 0x001b804a01005387 */ /* 0x000fe80000100800 */
[----:B------:R0:W-:Y:S04]  /*40670*/  STL.64 [R1+0x1358], R32 ;  /* 0x0013582001007387 */ /* 0x0001e80000100a00 */
[----:B------:R-:W-:Y:S04]  /*40680*/  STL.64 [R1+0x1348], R28 ;  /* 0x0013481c01007387 */ /* 0x000fe80000100a00 */
[----:B------:R-:W-:Y:S01]  /*40690*/  STL.64 [R1+0x1350], R30 ;  /* 0x0013501e01007387 */ /* 0x000fe20000100a00 */
[----:B------:R-:W-:-:S03]  /*406a0*/  ISETP.GT.AND P6, PT, R93, 0x38, PT ;  /* 0x000000385d00780c */ /* 0x000fc60003fc4270 */
[----:B---3--:R-:W-:Y:S04]  /*406b0*/  @P2 STL [R1+0x1b74], R45 ;  /* 0x001b742d01002387 */ /* 0x008fe80000100800 */
[----:B------:R1:W-:Y:S04]  /*406c0*/  @P2 STL [R1+0x1b78], R44 ;  /* 0x001b782c01002387 */ /* 0x0003e80000100800 */
[----:B0-----:R-:W3:Y:S04]  /*406d0*/  LDL.LU R33, [R1+0x12d4] ;  /* 0x0012d40001217983 */ /* 0x001ee80000300800 */
[----:B------:R-:W3:Y:S04]  /*406e0*/  LDL.LU R32, [R1+0x1308] ;  /* 0x0013080001207983 */ /* 0x000ee80000300800 */
[----:B------:R-:W3:Y:S04]  /*406f0*/  LDL.LU R35, [R1+0x12d8] ;  /* 0x0012d80001237983 */ /* 0x000ee80000300800 */
[----:B------:R-:W3:Y:S04]  /*40700*/  LDL.LU R34, [R1+0x1310] ;  /* 0x0013100001227983 */ /* 0x000ee80000300800 */
[----:B-1----:R-:W3:Y:S04]  /*40710*/  LDL.LU R44, [R1+0x12dc] ;  /* 0x0012dc00012c7983 */ /* 0x002ee80000300800 */
[----:B------:R-:W3:Y:S04]  /*40720*/  LDL.LU R45, [R1+0x1318] ;  /* 0x00131800012d7983 */ /* 0x000ee80000300800 */
[----:B------:R-:W3:Y:S04]  /*40730*/  LDL R31, [R1+0x1b5c] ;  /* 0x001b5c00011f7983 */ /* 0x000ee80000100800 */
[----:B------:R-:W3:Y:S04]  /*40740*/  LDL R30, [R1+0x1b58] ;  /* 0x001b5800011e7983 */ /* 0x000ee80000100800 */
[----:B------:R-:W3:Y:S04]  /*40750*/  LDL.64 R28, [R1+0x1300] ;  /* 0x00130000011c7983 */ /* 0x000ee80000100a00 */
[----:B------:R-:W3:Y:S04]  /*40760*/  LDL R77, [R1+0x1b54] ;  /* 0x001b5400014d7983 */ /* 0x000ee80000100800 */
[----:B------:R-:W3:Y:S04]  /*40770*/  LDL.LU.64 R58, [R1+0x3ac8] ;  /* 0x003ac800013a7983 */ /* 0x000ee80000300a00 */
[----:B------:R-:W3:Y:S04]  /*40780*/  LDL R76, [R1+0x1b50] ;  /* 0x001b5000014c7983 */ /* 0x000ee80000100800 */
[----:B------:R-:W3:Y:S04]  /*40790*/  LDL R75, [R1+0x1b4c] ;  /* 0x001b4c00014b7983 */ /* 0x000ee80000100800 */
[----:B------:R-:W3:Y:S04]  /*407a0*/  LDL R74, [R1+0x1b48] ;  /* 0x001b4800014a7983 */ /* 0x000ee80000100800 */
[----:B------:R-:W3:Y:S04]  /*407b0*/  LDL R88, [R1+0x1b44] ;  /* 0x001b440001587983 */ /* 0x000ee80000100800 */
[----:B----4-:R0:W-:Y:S04]  /*407c0*/  @P3 STL [R1+0x1e84], R90 ;  /* 0x001e845a01003387 */ /* 0x0101e80000100800 */
[----:B------:R-:W4:Y:S04]  /*407d0*/  @P6 LDG.E.U16 R24, desc[UR6][R2.64] ;  /* 0x0000000602186981 */ /* 0x000f28000c1e1500 */
[----:B------:R-:W3:Y:S04]  /*407e0*/  @P6 LDG.E.U16 R25, desc[UR6][R36.64] ;  /* 0x0000000624196981 */ /* 0x000ee8000c1e1500 */
[----:B0-----:R-:W3:Y:S04]  /*407f0*/  LDL.LU R90, [R1+0x16b0] ;  /* 0x0016b000015a7983 */ /* 0x001ee80000300800 */
[----:B--2---:R0:W-:Y:S04]  /*40800*/  @P3 STL [R1+0x1e80], R0 ;  /* 0x001e800001003387 */ /* 0x0041e80000100800 */
[----:B0-----:R-:W2:Y:S04]  /*40810*/  LDL.LU R0, [R1+0x16d8] ;  /* 0x0016d80001007983 */ /* 0x001ea80000300800 */
[----:B------:R-:W2:Y:S04]  /*40820*/  LDL.LU.64 R2, [R1+0x3ac0] ;  /* 0x003ac00001027983 */ /* 0x000ea80000300a00 */
[----:B------:R-:W2:Y:S04]  /*40830*/  LDL.LU R89, [R1+0x16b4] ;  /* 0x0016b40001597983 */ /* 0x000ea80000300800 */
[----:B------:R-:W2:Y:S04]  /*40840*/  LDL.LU R73, [R1+0x16dc] ;  /* 0x0016dc0001497983 */ /* 0x000ea80000300800 */
[----:B------:R-:W2:Y:S04]  /*40850*/  LDL.LU R72, [R1+0x16c0] ;  /* 0x0016c00001487983 */ /* 0x000ea80000300800 */
[----:B------:R-:W2:Y:S04]  /*40860*/  LDL.LU R86, [R1+0x16e0] ;  /* 0x0016e00001567983 */ /* 0x000ea80000300800 */
[----:B------:R-:W2:Y:S01]  /*40870*/  LDL.LU.64 R36, [R1+0x3ab8] ;  /* 0x003ab80001247983 */ /* 0x000ea20000300a00 */
[----:B------:R-:W-:-:S03]  /*40880*/  ISETP.GT.AND P5, PT, R93, 0x39, PT ;  /* 0x000000395d00780c */ /* 0x000fc60003fa4270 */
[----:B------:R-:W3:Y:S10]  /*40890*/  LDL R87, [R1+0x1b3c] ;  /* 0x001b3c0001577983 */ /* 0x000ef40000100800 */
[----:B--2---:R-:W2:Y:S04]  /*408a0*/  @P5 LDG.E.U16 R36, desc[UR6][R80.64] ;  /* 0x0000000650245981 */ /* 0x004ea8000c1e1500 */
[----:B----4-:R0:W-:Y:S01]  /*408b0*/  @P6 STL [R1+0x1b70], R24 ;  /* 0x001b701801006387 */ /* 0x0101e20000100800 */
[----:B------:R-:W-:-:S02]  /*408c0*/  ISETP.GT.AND P2, PT, R93, 0x3a, PT ;  /* 0x0000003a5d00780c */ /* 0x000fc40003f44270 */
[-C--:B---3--:R-:W-:Y:S02]  /*408d0*/  LOP3.LUT R45, R45, R44.reuse, RZ, 0x3c, !PT ;  /* 0x0000002c2d2d7212 */ /* 0x088fe400078e3cff */
[----:B------:R-:W-:Y:S01]  /*408e0*/  ISETP.GT.AND P3, PT, R93, 0x3b, PT ;  /* 0x0000003b5d00780c */ /* 0x000fe20003f64270 */
[----:B------:R-:W3:Y:S04]  /*408f0*/  @P5 LDG.E.U16 R37, desc[UR6][R50.64] ;  /* 0x0000000632255981 */ /* 0x000ee8000c1e1500 */
[----:B0-----:R-:W4:Y:S04]  /*40900*/  LDL R24, [R1+0x1e7c] ;  /* 0x001e7c0001187983 */ /* 0x001f280000100800 */
[----:B------:R0:W-:Y:S01]  /*40910*/  @P6 STL [R1+0x1b6c], R25 ;  /* 0x001b6c1901006387 */ /* 0x0001e20000100800 */
[----:B------:R-:W-:-:S03]  /*40920*/  LOP3.LUT R44, R45, R44, RZ, 0x3c, !PT ;  /* 0x0000002c2d2c7212 */ /* 0x000fc600078e3cff */
[----:B------:R-:W3:Y:S04]  /*40930*/  @P2 LDG.E.U16 R31, desc[UR6][R34.64] ;  /* 0x00000006221f2981 */ /* 0x000ee8000c1e1500 */
[----:B------:R1:W3:Y:S04]  /*40940*/  @P3 LDG.E.U16 R77, desc[UR6][R28.64] ;  /* 0x000000061c4d3981 */ /* 0x0002e8000c1e1500 */
[----:B------:R1:W3:Y:S04]  /*40950*/  @P3 LDG.E.U16 R30, desc[UR6][R32.64] ;  /* 0x00000006201e3981 */ /* 0x0002e8000c1e1500 */
[----:B0-----:R-:W3:Y:S04]  /*40960*/  LDL R25, [R1+0x1e78] ;  /* 0x001e780001197983 */ /* 0x001ee80000100800 */
[----:B------:R-:W3:Y:S04]  /*40970*/  LDL.LU.64 R80, [R1+0x3ab0] ;  /* 0x003ab00001507983 */ /* 0x000ee80000300a00 */
[----:B--2---:R0:W-:Y:S04]  /*40980*/  STL [R1+0x317c], R36 ;  /* 0x00317c2401007387 */ /* 0x0041e80000100800 */
[----:B0-----:R-:W2:Y:S01]  /*40990*/  LDL R36, [R1+0x1b60] ;  /* 0x001b600001247983 */ /* 0x001ea20000100800 */
[----:B------:R-:W-:-:S02]  /*409a0*/  LOP3.LUT R45, R45, R44, RZ, 0x3c, !PT ;  /* 0x0000002c2d2d7212 */ /* 0x000fc400078e3cff */
[C---:B------:R-:W-:Y:S02]  /*409b0*/  ISETP.GT.AND P6, PT, R93.reuse, 0x3c, PT ;  /* 0x0000003c5d00780c */ /* 0x040fe40003fc4270 */
[----:B------:R-:W-:Y:S01]  /*409c0*/  ISETP.GT.AND P5, PT, R93, 0x3d, PT ;  /* 0x0000003d5d00780c */ /* 0x000fe20003fa4270 */
[----:B------:R-:W4:Y:S10]  /*409d0*/  LDL.LU.64 R50, [R1+0x3aa8] ;  /* 0x003aa80001327983 */ /* 0x000f340000300a00 */
[----:B------:R-:W4:Y:S04]  /*409e0*/  @P6 LDG.E.U16 R75, desc[UR6][R68.64] ;  /* 0x00000006444b6981 */ /* 0x000f28000c1e1500 */
[----:B------:R-:W4:Y:S04]  /*409f0*/  @P6 LDG.E.U16 R76, desc[UR6][R84.64] ;  /* 0x00000006544c6981 */ /* 0x000f28000c1e1500 */
[----:B------:R-:W4:Y:S04]  /*40a00*/  @P5 LDG.E.U16 R88, desc[UR6][R60.64] ;  /* 0x000000063c585981 */ /* 0x000f28000c1e1500 */
[----:B------:R-:W4:Y:S04]  /*40a10*/  @P5 LDG.E.U16 R74, desc[UR6][R6.64] ;  /* 0x00000006064a5981 */ /* 0x000f28000c1e1500 */
[----:B--2---:R-:W2:Y:S04]  /*40a20*/  @P2 LDG.E.U16 R36, desc[UR6][R44.64] ;  /* 0x000000062c242981 */ /* 0x004ea8000c1e1500 */
[----:B---3--:R-:W-:Y:S04]  /*40a30*/  STL [R1+0x3180], R37 ;  /* 0x0031802501007387 */ /* 0x008fe80000100800 */
[----:B------:R0:W-:Y:S04]  /*40a40*/  STL.64 [R1+0x1318], R44 ;  /* 0x0013182c01007387 */ /* 0x0001e80000100a00 */
[----:B0-----:R-:W3:Y:S04]  /*40a50*/  LDL.LU.64 R44, [R1+0x3aa0] ;  /* 0x003aa000012c7983 */ /* 0x001ee80000300a00 */
[----:B------:R0:W-:Y:S04]  /*40a60*/  STL.64 [R1+0x1308], R32 ;  /* 0x0013082001007387 */ /* 0x0001e80000100a00 */
[----:B------:R-:W-:Y:S04]  /*40a70*/  STL.64 [R1+0x1310], R34 ;  /* 0x0013102201007387 */ /* 0x000fe80000100a00 */
[----:B------:R4:W-:Y:S01]  /*40a80*/  @P2 STL [R1+0x1b5c], R31 ;  /* 0x001b5c1f01002387 */ /* 0x0009e20000100800 */
[----:B-1----:R-:W-:-:S02]  /*40a90*/  IMAD.MOV.U32 R28, RZ, RZ, R0 ;  /* 0x000000ffff1c7224 */ /* 0x002fc400078e0000 */
[----:B------:R-:W-:Y:S02]  /*40aa0*/  IMAD.MOV.U32 R29, RZ, RZ, R90 ;  /* 0x000000ffff1d7224 */ /* 0x000fe400078e005a */
[----:B0-----:R-:W-:Y:S02]  /*40ab0*/  IMAD.MOV.U32 R32, RZ, RZ, R86 ;  /* 0x000000ffff207224 */ /* 0x001fe400078e0056 */
[----:B------:R-:W-:Y:S02]  /*40ac0*/  IMAD.MOV.U32 R33, RZ, RZ, R72 ;  /* 0x000000ffff217224 */ /* 0x000fe400078e0048 */
[----:B----4-:R-:W-:Y:S01]  /*40ad0*/  IMAD.MOV.U32 R31, RZ, RZ, R89 ;  /* 0x000000ffff1f7224 */ /* 0x010fe200078e0059 */
[----:B--2---:R-:W-:Y:S01]  /*40ae0*/  @P2 STL [R1+0x1b60], R36 ;  /* 0x001b602401002387 */ /* 0x004fe20000100800 */
[----:B------:R-:W-:-:S03]  /*40af0*/  ISETP.GT.AND P2, PT, R93, 0x3e, PT ;  /* 0x0000003e5d00780c */ /* 0x000fc60003f44270 */
[----:B------:R-:W-:Y:S04]  /*40b00*/  @P3 STL [R1+0x1b54], R77 ;  /* 0x001b544d01003387 */ /* 0x000fe80000100800 */
[----:B------:R0:W-:Y:S01]  /*40b10*/  @P3 STL [R1+0x1b58], R30 ;  /* 0x001b581e01003387 */ /* 0x0001e20000100800 */
[----:B------:R-:W-:-:S03]  /*40b20*/  ISETP.GT.AND P3, PT, R93, 0x3f, PT ;  /* 0x0000003f5d00780c */ /* 0x000fc60003f64270 */
[----:B------:R-:W2:Y:S04]  /*40b30*/  LDL.LU.64 R84, [R1+0x3a98] ;  /* 0x003a980001547983 */ /* 0x000ea80000300a00 */
[----:B------:R-:W4:Y:S01]  /*40b40*/  LDL.LU.64 R68, [R1+0x3a90] ;  /* 0x003a900001447983 */ /* 0x000f220000300a00 */
[----:B0-----:R-:W-:-:S03]  /*40b50*/  IMAD.MOV.U32 R30, RZ, RZ, R73 ;  /* 0x000000ffff1e7224 */ /* 0x001fc600078e0049 */
[----:B------:R-:W2:Y:S04]  /*40b60*/  @P2 LDG.E.U16 R91, desc[UR6][R32.64] ;  /* 0x00000006205b2981 */ /* 0x000ea8000c1e1500 */
[----:B------:R-:W3:Y:S04]  /*40b70*/  @P3 LDG.E.U16 R24, desc[UR6][R28.64] ;  /* 0x000000061c183981 */ /* 0x000ee8000c1e1500 */
[----:B------:R-:W3:Y:S04]  /*40b80*/  @P2 LDG.E.U16 R87, desc[UR6][R30.64] ;  /* 0x000000061e572981 */ /* 0x000ee8000c1e1500 */
[----:B------:R-:W4:Y:S04]  /*40b90*/  @P3 LDG.E.U16 R25, desc[UR6][R54.64] ;  /* 0x0000000636193981 */ /* 0x000f28000c1e1500 */
[----:B------:R-:W-:Y:S04]  /*40ba0*/  @P6 STL [R1+0x1b4c], R75 ;  /* 0x001b4c4b01006387 */ /* 0x000fe80000100800 */
[----:B------:R-:W-:Y:S04]  /*40bb0*/  @P6 STL [R1+0x1b50], R76 ;  /* 0x001b504c01006387 */ /* 0x000fe80000100800 */
[----:B------:R-:W4:Y:S04]  /*40bc0*/  LDL.LU.64 R6, [R1+0x3a88] ;  /* 0x003a880001067983 */ /* 0x000f280000300a00 */
[----:B------:R-:W4:Y:S04]  /*40bd0*/  LDL.LU.64 R60, [R1+0x3a80] ;  /* 0x003a8000013c7983 */ /* 0x000f280000300a00 */
[----:B------:R-:W-:Y:S04]  /*40be0*/  @P5 STL [R1+0x1b44], R88 ;  /* 0x001b445801005387 */ /* 0x000fe80000100800 */
[----:B------:R-:W-:Y:S04]  /*40bf0*/  @P5 STL [R1+0x1b48], R74 ;  /* 0x001b484a01005387 */ /* 0x000fe80000100800 */
[----:B------:R-:W4:Y:S04]  /*40c00*/  LDL R90, [R1+0x1b38] ;  /* 0x001b3800015a7983 */ /* 0x000f280000100800 */
[----:B------:R-:W4:Y:S04]  /*40c10*/  LDL R0, [R1+0x1b34] ;  /* 0x001b340001007983 */ /* 0x000f280000100800 */
[----:B------:R-:W-:Y:S04]  /*40c20*/  STL.64 [R1+0x12c8], R28 ;  /* 0x0012c81c01007387 */ /* 0x000fe80000100a00 */
[----:B------:R0:W-:Y:S04]  /*40c30*/  STL.64 [R1+0x12d8], R32 ;  /* 0x0012d82001007387 */ /* 0x0001e80000100a00 */
[----:B------:R-:W-:Y:S01]  /*40c40*/  STL.64 [R1+0x12d0], R30 ;  /* 0x0012d01e01007387 */ /* 0x000fe20000100a00 */
[----:B------:R-:W-:-:S03]  /*40c50*/  ISETP.GT.AND P6, PT, R93, 0x40, PT ;  /* 0x000000405d00780c */ /* 0x000fc60003fc4270 */
[----:B--2---:R-:W-:Y:S04]  /*40c60*/  STL [R1+0x2f58], R91 ;  /* 0x002f585b01007387 */ /* 0x004fe80000100800 */
[----:B---3--:R-:W-:Y:S04]  /*40c70*/  @P2 STL [R1+0x1b3c], R87 ;  /* 0x001b3c5701002387 */ /* 0x008fe80000100800 */
[----:B------:R-:W2:Y:S04]  /*40c80*/  LDL.LU.64 R54, [R1+0x3a78] ;  /* 0x003a780001367983 */ /* 0x000ea80000300a00 */
[----:B0-----:R-:W3:Y:S04]  /*40c90*/  LDL.LU R33, [R1+0x16e4] ;  /* 0x0016e40001217983 */ /* 0x001ee80000300800 */
[----:B------:R-:W3:Y:S04]  /*40ca0*/  LDL.LU R32, [R1+0x1704] ;  /* 0x0017040001207983 */ /* 0x000ee80000300800 */
[----:B------:R-:W2:Y:S04]  /*40cb0*/  LDL.LU R35, [R1+0x16e8] ;  /* 0x0016e80001237983 */ /* 0x000ea80000300800 */
[----:B------:R-:W2:Y:S04]  /*40cc0*/  LDL.LU R34, [R1+0x1708] ;  /* 0x0017080001227983 */ /* 0x000ea80000300800 */
[----:B------:R0:W-:Y:S04]  /*40cd0*/  @P3 STL [R1+0x1e7c], R24 ;  /* 0x001e7c1801003387 */ /* 0x0001e80000100800 */
[----:B----4-:R-:W4:Y:S04]  /*40ce0*/  @P6 LDG.E.U16 R90, desc[UR6][R70.64] ;  /* 0x00000006465a6981 */ /* 0x010f28000c1e1500 */
[----:B------:R-:W2:Y:S04]  /*40cf0*/  @P6 LDG.E.U16 R0, desc[UR6][R38.64] ;  /* 0x0000000626006981 */ /* 0x000ea8000c1e1500 */
[----:B0-----:R-:W2:Y:S04]  /*40d00*/  LDL.LU R24, [R1+0x16ec] ;  /* 0x0016ec0001187983 */ /* 0x001ea80000300800 */
[----:B------:R0:W-:Y:S04]  /*40d10*/  @P3 STL [R1+0x1e78], R25 ;  /* 0x001e781901003387 */ /* 0x0001e80000100800 */
[----:B0-----:R-:W2:Y:S04]  /*40d20*/  LDL.LU R25, [R1+0x170c] ;  /* 0x00170c0001197983 */ /* 0x001ea80000300800 */
[----:B------:R-:W3:Y:S04]  /*40d30*/  LDL R36, [R1+0x1b28] ;  /* 0x001b280001247983 */ /* 0x000ee80000100800 */
[----:B------:R-:W3:Y:S04]  /*40d40*/  LDL R31, [R1+0x1b24] ;  /* 0x001b2400011f7983 */ /* 0x000ee80000100800 */
[----:B------:R-:W3:Y:S04]  /*40d50*/  LDL R30, [R1+0x1b20] ;  /* 0x001b2000011e7983 */ /* 0x000ee80000100800 */
[----:B------:R-:W3:Y:S04]  /*40d60*/  LDL R29, [R1+0x1b1c] ;  /* 0x001b1c00011d7983 */ /* 0x000ee80000100800 */
[----:B------:R-:W3:Y:S04]  /*40d70*/  LDL R28, [R1+0x1b18] ;  /* 0x001b1800011c7983 */ /* 0x000ee80000100800 */
[----:B------:R-:W3:Y:S04]  /*40d80*/  LDL R77, [R1+0x1b14] ;  /* 0x001b1400014d7983 */ /* 0x000ee80000100800 */
[----:B------:R-:W3:Y:S04]  /*40d90*/  LDL R76, [R1+0x1b10] ;  /* 0x001b1000014c7983 */ /* 0x000ee80000100800 */
[----:B------:R-:W3:Y:S04]  /*40da0*/  LDL R75, [R1+0x1b0c] ;  /* 0x001b0c00014b7983 */ /* 0x000ee80000100800 */
[----:B------:R-:W3:Y:S04]  /*40db0*/  LDL.LU R74, [R1+0x1710] ;  /* 0x00171000014a7983 */ /* 0x000ee80000300800 */
[----:B------:R-:W3:Y:S04]  /*40dc0*/  LDL.LU R88, [R1+0x1730] ;  /* 0x0017300001587983 */ /* 0x000ee80000300800 */
[----:B------:R-:W3:Y:S04]  /*40dd0*/  LDL.LU R89, [R1+0x1714] ;  /* 0x0017140001597983 */ /* 0x000ee80000300800 */
[----:B------:R-:W3:Y:S04]  /*40de0*/  LDL.LU R73, [R1+0x1734] ;  /* 0x0017340001497983 */ /* 0x000ee80000300800 */
[----:B------:R-:W3:Y:S04]  /*40df0*/  LDL.LU R72, [R1+0x1718] ;  /* 0x0017180001487983 */ /* 0x000ee80000300800 */
[----:B------:R-:W3:Y:S04]  /*40e00*/  LDL.LU R86, [R1+0x1738] ;  /* 0x0017380001567983 */ /* 0x000ee80000300800 */
[----:B------:R-:W3:Y:S04]  /*40e10*/  LDL.LU R70, [R1+0x3a70] ;  /* 0x003a700001467983 */ /* 0x000ee80000300800 */
[----:B------:R-:W3:Y:S01]  /*40e20*/  LDL.LU.64 R38, [R1+0x3a68] ;  /* 0x003a680001267983 */ /* 0x000ee20000300a00 */
[----:B------:R-:W-:-:S02]  /*40e30*/  ISETP.GT.AND P5, PT, R93, 0x41, PT ;  /* 0x000000415d00780c */ /* 0x000fc40003fa4270 */
[C---:B------:R-:W-:Y:S02]  /*40e40*/  ISETP.GT.AND P2, PT, R93.reuse, 0x42, PT ;  /* 0x000000425d00780c */ /* 0x040fe40003f44270 */
[----:B------:R-:W-:Y:S01]  /*40e50*/  ISETP.GT.AND P3, PT, R93, 0x43, PT ;  /* 0x000000435d00780c */ /* 0x000fe20003f64270 */
[----:B------:R-:W3:Y:S04]  /*40e60*/  LDL R87, [R1+0x1e74] ;  /* 0x001e740001577983 */ /* 0x000ee80000100800 */
[----:B------:R-:W3:Y:S04]  /*40e70*/  LDL R71, [R1+0x1e70] ;  /* 0x001e700001477983 */ /* 0x000ee80000100800 */
[----:B----4-:R0:W-:Y:S04]  /*40e80*/  @P6 STL [R1+0x1b38], R90 ;  /* 0x001b385a01006387 */ /* 0x0101e80000100800 */
[----:B0-----:R-:W4:Y:S01]  /*40e90*/  LDL R90, [R1+0x1e6c] ;  /* 0x001e6c00015a7983 */ /* 0x001f220000100800 */
[----:B--2---:R-:W-:-:S03]  /*40ea0*/  LOP3.LUT R25, R25, R24, RZ, 0x3c, !PT ;  /* 0x0000001819197212 */ /* 0x004fc600078e3cff */
[----:B---3--:R-:W2:Y:S04]  /*40eb0*/  @P2 LDG.E.U16 R31, desc[UR6][R34.64] ;  /* 0x00000006221f2981 */ /* 0x008ea8000c1e1500 */
[----:B------:R-:W3:Y:S01]  /*40ec0*/  @P3 LDG.E.U16 R29, desc[UR6][R12.64] ;  /* 0x000000060c1d3981 */ /* 0x000ee2000c1e1500 */
[----:B------:R-:W-:-:S03]  /*40ed0*/  LOP3.LUT R24, R25, R24, RZ, 0x3c, !PT ;  /* 0x0000001819187212 */ /* 0x000fc600078e3cff */
[----:B------:R0:W-:Y:S04]  /*40ee0*/  @P6 STL [R1+0x1b34], R0 ;  /* 0x001b340001006387 */ /* 0x0001e80000100800 */
[----:B------:R-:W2:Y:S01]  /*40ef0*/  @P3 LDG.E.U16 R30, desc[UR6][R32.64] ;  /* 0x00000006201e3981 */ /* 0x000ea2000c1e1500 */
[----:B------:R-:W-:Y:S02]  /*40f00*/  LOP3.LUT R25, R25, R24, RZ, 0x3c, !PT ;  /* 0x0000001819197212 */ /* 0x000fe400078e3cff */
[----:B------:R-:W-:-:S03]  /*40f10*/  ISETP.GT.AND P6, PT, R93, 0x44, PT ;  /* 0x000000445d00780c */ /* 0x000fc60003fc4270 */
[----:B------:R-:W2:Y:S04]  /*40f20*/  @P2 LDG.E.U16 R36, desc[UR6][R24.64] ;  /* 0x0000000618242981 */ /* 0x000ea8000c1e1500 */
[----:B------:R-:W2:Y:S04]  /*40f30*/  @P5 LDG.E.U16 R38, desc[UR6][R56.64] ;  /* 0x0000000638265981 */ /* 0x000ea8000c1e1500 */
[----:B------:R-:W3:Y:S04]  /*40f40*/  @P5 LDG.E.U16 R39, desc[UR6][R10.64] ;  /* 0x000000060a275981 */ /* 0x000ee8000c1e1500 */
[----:B------:R-:W3:Y:S04]  /*40f50*/  @P6 LDG.E.U16 R77, desc[UR6][R64.64] ;  /* 0x00000006404d6981 */ /* 0x000ee8000c1e1500 */
[----:B------:R-:W4:Y:S04]  /*40f60*/  @P6 LDG.E.U16 R28, desc[UR6][R66.64] ;  /* 0x00000006421c6981 */ /* 0x000f28000c1e1500 */
[----:B------:R-:W4:Y:S04]  /*40f70*/  LDL.LU.64 R56, [R1+0x3a60] ;  /* 0x003a600001387983 */ /* 0x000f280000300a00 */
[----:B0-----:R-:W4:Y:S01]  /*40f80*/  LDL R0, [R1+0x1b04] ;  /* 0x001b040001007983 */ /* 0x001f220000100800 */
[----:B------:R-:W-:-:S13]  /*40f90*/  ISETP.GT.AND P5, PT, R93, 0x45, PT ;  /* 0x000000455d00780c */ /* 0x000fda0003fa4270 */
[----:B------:R-:W4:Y:S04]  /*40fa0*/  @P5 LDG.E.U16 R75, desc[UR6][R40.64] ;  /* 0x00000006284b5981 */ /* 0x000f28000c1e1500 */
[----:B------:R-:W4:Y:S04]  /*40fb0*/  @P5 LDG.E.U16 R76, desc[UR6][R26.64] ;  /* 0x000000061a4c5981 */ /* 0x000f28000c1e1500 */
[----:B--2---:R-:W-:Y:S04]  /*40fc0*/  STL [R1+0x3184], R38 ;  /* 0x0031842601007387 */ /* 0x004fe80000100800 */
[----:B------:R-:W2:Y:S04]  /*40fd0*/  LDL.LU.64 R10, [R1+0x3a58] ;  /* 0x003a5800010a7983 */ /* 0x000ea80000300a00 */
[----:B---3--:R0:W-:Y:S04]  /*40fe0*/  STL [R1+0x3188], R39 ;  /* 0x0031882701007387 */ /* 0x0081e80000100800 */
[----:B0-----:R-:W3:Y:S04]  /*40ff0*/  LDL.LU R39, [R1+0x1b00] ;  /* 0x001b000001277983 */ /* 0x001ee80000300800 */
[----:B------:R0:W-:Y:S04]  /*41000*/  STL.64 [R1+0x1298], R24 ;  /* 0x0012981801007387 */ /* 0x0001e80000100a00 */
[----:B0-----:R-:W2:Y:S04]  /*41010*/  LDL.LU.64 R24, [R1+0x3a50] ;  /* 0x003a500001187983 */ /* 0x001ea80000300a00 */
[----:B------:R0:W-:Y:S04]  /*41020*/  STL.64 [R1+0x1288], R32 ;  /* 0x0012882001007387 */ /* 0x0001e80000100a00 */
[----:B------:R-:W-:Y:S04]  /*41030*/  STL.64 [R1+0x1290], R34 ;  /* 0x0012902201007387 */ /* 0x000fe80000100a00 */
[----:B------:R1:W-:Y:S04]  /*41040*/  @P2 STL [R1+0x1b24], R31 ;  /* 0x001b241f01002387 */ /* 0x0003e80000100800 */
[----:B------:R-:W-:Y:S04]  /*41050*/  @P2 STL [R1+0x1b28], R36 ;  /* 0x001b282401002387 */ /* 0x000fe80000100800 */
[----:B------:R-:W2:Y:S01]  /*41060*/  LDL.LU.64 R12, [R1+0x3a48] ;  /* 0x003a4800010c7983 */ /* 0x000ea20000300a00 */
[----:B------:R-:W-:-:S03]  /*41070*/  ISETP.GT.AND P2, PT, R93, 0x46, PT ;  /* 0x000000465d00780c */ /* 0x000fc60003f44270 */
[----:B------:R-:W-:Y:S04]  /*41080*/  @P3 STL [R1+0x1b1c], R29 ;  /* 0x001b1c1d01003387 */ /* 0x000fe80000100800 */
[----:B------:R1:W-:Y:S01]  /*41090*/  @P3 STL [R1+0x1b20], R30 ;  /* 0x001b201e01003387 */ /* 0x0003e20000100800 */
[----:B------:R-:W-:-:S03]  /*410a0*/  ISETP.GT.AND P3, PT, R93, 0x47, PT ;  /* 0x000000475d00780c */ /* 0x000fc60003f64270 */
[----:B------:R-:W2:Y:S04]  /*410b0*/  LDL.LU.64 R66, [R1+0x3a40] ;  /* 0x003a400001427983 */ /* 0x000ea80000300a00 */
[----:B------:R-:W2:Y:S01]  /*410c0*/  LDL.LU.64 R64, [R1+0x3a38] ;  /* 0x003a380001407983 */ /* 0x000ea20000300a00 */
[----:B0-----:R-:W-:Y:S02]  /*410d0*/  IMAD.MOV.U32 R32, RZ, RZ, R86 ;  /* 0x000000ffff207224 */ /* 0x001fe400078e0056 */
[----:B------:R-:W-:Y:S01]  /*410e0*/  IMAD.MOV.U32 R33, RZ, RZ, R72 ;  /* 0x000000ffff217224 */ /* 0x000fe200078e0048 */
[----:B------:R-:W-:Y:S01]  /*410f0*/  @P6 STL [R1+0x1b14], R77 ;  /* 0x001b144d01006387 */ /* 0x000fe20000100800 */
[----:B-1----:R-:W-:-:S03]  /*41100*/  IMAD.MOV.U32 R31, RZ, RZ, R89 ;  /* 0x000000ffff1f7224 */ /* 0x002fc600078e0059 */
[----:B----4-:R0:W-:Y:S01]  /*41110*/  @P6 STL [R1+0x1b18], R28 ;  /* 0x001b181c01006387 */ /* 0x0101e20000100800 */
[----:B------:R-:W-:Y:S02]  /*41120*/  IMAD.MOV.U32 R30, RZ, RZ, R73 ;  /* 0x000000ffff1e7224 */ /* 0x000fe400078e0049 */
[----:B------:R-:W-:Y:S01]  /*41130*/  IMAD.MOV.U32 R29, RZ, RZ, R74 ;  /* 0x000000ffff1d7224 */ /* 0x000fe200078e004a */
[----:B------:R-:W4:Y:S04]  /*41140*/  @P2 LDG.E.U16 R92, desc[UR6][R32.64] ;  /* 0x00000006205c2981 */ /* 0x000f28000c1e1500 */
[----:B------:R-:W2:Y:S04]  /*41150*/  @P2 LDG.E.U16 R87, desc[UR6][R30.64] ;  /* 0x000000061e572981 */ /* 0x000ea8000c1e1500 */
[----:B------:R-:W2:Y:S04]  /*41160*/  @P3 LDG.E.U16 R90, desc[UR6][R82.64] ;  /* 0x00000006525a3981 */ /* 0x000ea8000c1e1500 */
[----:B------:R-:W2:Y:S04]  /*41170*/  LDL.LU.64 R26, [R1+0x3a30] ;  /* 0x003a3000011a7983 */ /* 0x000ea80000300a00 */
[----:B------:R-:W2:Y:S01]  /*41180*/  LDL.LU.64 R40, [R1+0x3a28] ;  /* 0x003a280001287983 */ /* 0x000ea20000300a00 */
[----:B0-----:R-:W-:-:S05]  /*41190*/  IMAD.MOV.U32 R28, RZ, RZ, R88 ;  /* 0x000000ffff1c7224 */ /* 0x001fca00078e0058 */
[----:B------:R-:W2:Y:S04]  /*411a0*/  @P3 LDG.E.U16 R71, desc[UR6][R28.64] ;  /* 0x000000061c473981 */ /* 0x000ea8000c1e1500 */
[----:B------:R-:W-:Y:S04]  /*411b0*/  @P5 STL [R1+0x1b0c], R75 ;  /* 0x001b0c4b01005387 */ /* 0x000fe80000100800 */
[----:B------:R-:W-:Y:S04]  /*411c0*/  @P5 STL [R1+0x1b10], R76 ;  /* 0x001b104c01005387 */ /* 0x000fe80000100800 */
[----:B------:R-:W-:Y:S04]  /*411d0*/  STL.64 [R1+0x1258], R32 ;  /* 0x0012582001007387 */ /* 0x000fe80000100a00 */
[----:B------:R-:W-:Y:S04]  /*411e0*/  STL.64 [R1+0x1248], R28 ;  /* 0x0012481c01007387 */ /* 0x000fe80000100a00 */
[----:B------:R0:W-:Y:S01]  /*411f0*/  STL.64 [R1+0x1250], R30 ;  /* 0x0012501e01007387 */ /* 0x0001e20000100a00 */
[----:B------:R-:W-:-:S13]  /*41200*/  ISETP.GT.AND P6, PT, R93, 0x48, PT ;  /* 0x000000485d00780c */ /* 0x000fda0003fc4270 */
[----:B------:R-:W2:Y:S01]  /*41210*/  @P6 LDG.E.U16 R0, desc[UR6][R22.64] ;  /* 0x0000000616006981 */ /* 0x000ea2000c1e1500 */
[----:B------:R-:W-:-:S03]  /*41220*/  ISETP.GT.AND P5, PT, R93, 0x49, PT ;  /* 0x000000495d00780c */ /* 0x000fc60003fa4270 */
[----:B---3--:R-:W3:Y:S04]  /*41230*/  @P6 LDG.E.U16 R39, desc[UR6][R46.64] ;  /* 0x000000062e276981 */ /* 0x008ee8000c1e1500 */
[----:B----4-:R-:W-:Y:S04]  /*41240*/  STL [R1+0x2f5c], R92 ;  /* 0x002f5c5c01007387 */ /* 0x010fe80000100800 */
[----:B--2---:R1:W-:Y:S04]  /*41250*/  @P2 STL [R1+0x1e74], R87 ;  /* 0x001e745701002387 */ /* 0x0043e80000100800 */
[----:B------:R-:W-:Y:S04]  /*41260*/  @P3 STL [R1+0x1e6c], R90 ;  /* 0x001e6c5a01003387 */ /* 0x000fe80000100800 */
[----:B------:R-:W2:Y:S04]  /*41270*/  @P5 LDG.E.U16 R40, desc[UR6][R16.64] ;  /* 0x0000000610285981 */ /* 0x000ea8000c1e1500 */
[----:B------:R-:W4:Y:S04]  /*41280*/  @P5 LDG.E.U16 R41, desc[UR6][R52.64] ;  /* 0x0000000634295981 */ /* 0x000f28000c1e1500 */
[----:B------:R1:W-:Y:S04]  /*41290*/  @P3 STL [R1+0x1e70], R71 ;  /* 0x001e704701003387 */ /* 0x0003e80000100800 */
[----:B0-----:R-:W2:Y:S04]  /*412a0*/  LDL.LU R31, [R1+0x173c] ;  /* 0x00173c00011f7983 */ /* 0x001ea80000300800 */
[----:B------:R-:W2:Y:S04]  /*412b0*/  LDL.LU R30, [R1+0x175c] ;  /* 0x00175c00011e7983 */ /* 0x000ea80000300800 */
[----:B------:R-:W2:Y:S04]  /*412c0*/  LDL.LU R33, [R1+0x1740] ;  /* 0x0017400001217983 */ /* 0x000ea80000300800 */
[----:B------:R-:W2:Y:S04]  /*412d0*/  LDL.LU R32, [R1+0x1760] ;  /* 0x0017600001207983 */ /* 0x000ea80000300800 */
[----:B------:R-:W2:Y:S04]  /*412e0*/  LDL.LU R82, [R1+0x1744] ;  /* 0x0017440001527983 */ /* 0x000ea80000300800 */
[----:B------:R-:W2:Y:S04]  /*412f0*/  LDL.LU R83, [R1+0x1764] ;  /* 0x0017640001537983 */ /* 0x000ea80000300800 */
[----:B------:R-:W3:Y:S04]  /*41300*/  LDL R29, [R1+0x1af0] ;  /* 0x001af000011d7983 */ /* 0x000ee80000100800 */
[----:B------:R-:W4:Y:S04]  /*41310*/  LDL R34, [R1+0x1af4] ;  /* 0x001af40001227983 */ /* 0x000f280000100800 */
[----:B------:R-:W4:Y:S04]  /*41320*/  LDL R77, [R1+0x1ae8] ;  /* 0x001ae800014d7983 */ /* 0x000f280000100800 */
[----:B------:R-:W4:Y:S04]  /*41330*/  LDL R28, [R1+0x1aec] ;  /* 0x001aec00011c7983 */ /* 0x000f280000100800 */
[----:B------:R-:W4:Y:S04]  /*41340*/  LDL R75, [R1+0x1ae0] ;  /* 0x001ae000014b7983 */ /* 0x000f280000100800 */
[----:B------:R-:W4:Y:S01]  /*41350*/  LDL R76, [R1+0x1ae4] ;  /* 0x001ae400014c7983 */ /* 0x000f220000100800 */
[----:B------:R-:W-:-:S02]  /*41360*/  ISETP.GT.AND P2, PT, R93, 0x4a, PT ;  /* 0x0000004a5d00780c */ /* 0x000fc40003f44270 */
[C---:B------:R-:W-:Y:S01]  /*41370*/  ISETP.GT.AND P3, PT, R93.reuse, 0x4b, PT ;  /* 0x0000004b5d00780c */ /* 0x040fe20003f64270 */
[----:B------:R-:W4:Y:S04]  /*41380*/  LDL R74, [R1+0x1adc] ;  /* 0x001adc00014a7983 */ /* 0x000f280000100800 */
[----:B------:R-:W4:Y:S04]  /*41390*/  LDL R88, [R1+0x1ad8] ;  /* 0x001ad80001587983 */ /* 0x000f280000100800 */
[----:B------:R-:W4:Y:S04]  /*413a0*/  LDL.LU R22, [R1+0x1768] ;  /* 0x0017680001167983 */ /* 0x000f280000300800 */
[----:B------:R-:W4:Y:S04]  /*413b0*/  LDL.LU R23, [R1+0x1788] ;  /* 0x0017880001177983 */ /* 0x000f280000300800 */
[----:B------:R-:W4:Y:S04]  /*413c0*/  LDL.LU R89, [R1+0x176c] ;  /* 0x00176c0001597983 */ /* 0x000f280000300800 */
[----:B------:R-:W4:Y:S04]  /*413d0*/  LDL.LU R73, [R1+0x178c] ;  /* 0x00178c0001497983 */ /* 0x000f280000300800 */
[----:B------:R-:W4:Y:S04]  /*413e0*/  LDL.LU R72, [R1+0x1770] ;  /* 0x0017700001487983 */ /* 0x000f280000300800 */
[----:B------:R-:W4:Y:S04]  /*413f0*/  LDL.LU R86, [R1+0x1790] ;  /* 0x0017900001567983 */ /* 0x000f280000300800 */
[----:B-1----:R-:W4:Y:S04]  /*41400*/  LDL R87, [R1+0x1e68] ;  /* 0x001e680001577983 */ /* 0x002f280000100800 */
[----:B------:R-:W4:Y:S04]  /*41410*/  LDL.LU R38, [R1+0x1ad4] ;  /* 0x001ad40001267983 */ /* 0x000f280000300800 */
[----:B------:R-:W4:Y:S04]  /*41420*/  LDL.LU.64 R46, [R1+0x3a20] ;  /* 0x003a2000012e7983 */ /* 0x000f280000300a00 */
[----:B------:R-:W4:Y:S04]  /*41430*/  LDL R71, [R1+0x1e64] ;  /* 0x001e640001477983 */ /* 0x000f280000100800 */
[----:B------:R-:W4:Y:S04]  /*41440*/  LDL R90, [R1+0x1e60] ;  /* 0x001e6000015a7983 */ /* 0x000f280000100800 */
[----:B------:R0:W-:Y:S01]  /*41450*/  @P6 STL [R1+0x1b04], R0 ;  /* 0x001b040001006387 */ /* 0x0001e20000100800 */
[----:B------:R-:W-:-:S03]  /*41460*/  ISETP.GT.AND P6, PT, R93, 0x4c, PT ;  /* 0x0000004c5d00780c */ /* 0x000fc60003fc4270 */
[----:B0-----:R-:W4:Y:S01]  /*41470*/  LDL R0, [R1+0x1e5c] ;  /* 0x001e5c0001007983 */ /* 0x001f220000100800 */
[----:B--2---:R-:W-:-:S03]  /*41480*/  LOP3.LUT R83, R83, R82, RZ, 0x3c, !PT ;  /* 0x0000005253537212 */ /* 0x004fc600078e3cff */
[----:B---3--:R-:W2:Y:S04]  /*41490*/  @P2 LDG.E.U16 R29, desc[UR6][R32.64] ;  /* 0x00000006201d2981 */ /* 0x008ea8000c1e1500 */
[----:B----4-:R-:W3:Y:S04]  /*414a0*/  @P3 LDG.E.U16 R77, desc[UR6][R78.64] ;  /* 0x000000064e4d3981 */ /* 0x010ee8000c1e1500 */
[----:B------:R0:W4:Y:S01]  /*414b0*/  @P3 LDG.E.U16 R28, desc[UR6][R30.64] ;  /* 0x000000061e1c3981 */ /* 0x000122000c1e1500 */
[----:B------:R-:W-:-:S03]  /*414c0*/  LOP3.LUT R82, R83, R82, RZ, 0x3c, !PT ;  /* 0x0000005253527212 */ /* 0x000fc600078e3cff */
[----:B------:R-:W3:Y:S04]  /*414d0*/  @P6 LDG.E.U16 R75, desc[UR6][R4.64] ;  /* 0x00000006044b6981 */ /* 0x000ee8000c1e1500 */
[----:B------:R-:W3:Y:S01]  /*414e0*/  @P6 LDG.E.U16 R76, desc[UR6][R14.64] ;  /* 0x000000060e4c6981 */ /* 0x000ee2000c1e1500 */
[----:B------:R-:W-:-:S05]  /*414f0*/  LOP3.LUT R83, R83, R82, RZ, 0x3c, !PT ;  /* 0x0000005253537212 */ /* 0x000fca00078e3cff */
[----:B------:R-:W3:Y:S04]  /*41500*/  @P2 LDG.E.U16 R34, desc[UR6][R82.64] ;  /* 0x0000000652222981 */ /* 0x000ee8000c1e1500 */
[----:B------:R-:W-:Y:S04]  /*41510*/  STL [R1+0x318c], R39 ;  /* 0x00318c2701007387 */ /* 0x000fe80000100800 */
[----:B------:R-:W4:Y:S04]  /*41520*/  LDL.LU R37, [R1+0x1ad0] ;  /* 0x001ad00001257983 */ /* 0x000f280000300800 */
[----:B------:R-:W4:Y:S04]  /*41530*/  LDL.LU.64 R16, [R1+0x3a18] ;  /* 0x003a180001107983 */ /* 0x000f280000300a00 */
[----:B------:R-:W-:Y:S04]  /*41540*/  STL [R1+0x3190], R40 ;  /* 0x0031902801007387 */ /* 0x000fe80000100800 */
[----:B------:R-:W4:Y:S04]  /*41550*/  LDL.LU.64 R52, [R1+0x3a10] ;  /* 0x003a100001347983 */ /* 0x000f280000300a00 */
[----:B------:R-:W-:Y:S04]  /*41560*/  STL [R1+0x3194], R41 ;  /* 0x0031942901007387 */ /* 0x000fe80000100800 */
[----:B------:R1:W-:Y:S01]  /*41570*/  STL.64 [R1+0x1218], R82 ;  /* 0x0012185201007387 */ /* 0x0003e20000100a00 */
[----:B------:R-:W-:-:S02]  /*41580*/  ISETP.GT.AND P5, PT, R93, 0x4d, PT ;  /* 0x0000004d5d00780c */ /* 0x000fc40003fa4270 */
[-C--:B------:R-:W-:Y:S01]  /*41590*/  LOP3.LUT R23, R23, R22.reuse, RZ, 0x3c, !PT ;  /* 0x0000001617177212 */ /* 0x080fe200078e3cff */
[----:B-1----:R-:W4:Y:S04]  /*415a0*/  LDL.LU.64 R82, [R1+0x3a08] ;  /* 0x003a080001527983 */ /* 0x002f280000300a00 */
[----:B------:R0:W-:Y:S04]  /*415b0*/  STL.64 [R1+0x1208], R30 ;  /* 0x0012081e01007387 */ /* 0x0001e80000100a00 */
[----:B------:R-:W-:Y:S01]  /*415c0*/  STL.64 [R1+0x1210], R32 ;  /* 0x0012102001007387 */ /* 0x000fe20000100a00 */
[----:B------:R-:W-:-:S03]  /*415d0*/  LOP3.LUT R22, R23, R22, RZ, 0x3c, !PT ;  /* 0x0000001617167212 */ /* 0x000fc600078e3cff */
[----:B------:R-:W4:Y:S04]  /*415e0*/  @P5 LDG.E.U16 R88, desc[UR6][R62.64] ;  /* 0x000000063e585981 */ /* 0x000f28000c1e1500 */
[----:B------:R-:W4:Y:S01]  /*415f0*/  @P5 LDG.E.U16 R74, desc[UR6][R48.64] ;  /* 0x00000006304a5981 */ /* 0x000f22000c1e1500 */
[----:B------:R-:W-:Y:S01]  /*41600*/  LOP3.LUT R23, R23, R22, RZ, 0x3c, !PT ;  /* 0x0000001617177212 */ /* 0x000fe200078e3cff */
[----:B0-----:R-:W-:Y:S02]  /*41610*/  IMAD.MOV.U32 R30, RZ, RZ, R86 ;  /* 0x000000ffff1e7224 */ /* 0x001fe400078e0056 */
[----:B------:R-:W-:Y:S01]  /*41620*/  IMAD.MOV.U32 R31, RZ, RZ, R72 ;  /* 0x000000ffff1f7224 */ /* 0x000fe200078e0048 */
[----:B--2---:R0:W-:Y:S04]  /*41630*/  @P2 STL [R1+0x1af0], R29 ;  /* 0x001af01d01002387 */ /* 0x0041e80000100800 */
[----:B---3--:R-:W-:Y:S04]  /*41640*/  @P2 STL [R1+0x1af4], R34 ;  /* 0x001af42201002387 */ /* 0x008fe80000100800 */
[----:B------:R-:W2:Y:S01]  /*41650*/  LDL.LU.64 R78, [R1+0x3a00] ;  /* 0x003a0000014e7983 */ /* 0x000ea20000300a00 */
[----:B------:R-:W-:-:S03]  /*41660*/  ISETP.GT.AND P2, PT, R93, 0x4e, PT ;  /* 0x0000004e5d00780c */ /* 0x000fc60003f44270 */
[----:B------:R-:W-:Y:S04]  /*41670*/  @P3 STL [R1+0x1ae8], R77 ;  /* 0x001ae84d01003387 */ /* 0x000fe80000100800 */
[----:B----4-:R1:W-:Y:S01]  /*41680*/  @P3 STL [R1+0x1aec], R28 ;  /* 0x001aec1c01003387 */ /* 0x0103e20000100800 */
[----:B------:R-:W-:Y:S01]  /*41690*/  ISETP.GT.AND P3, PT, R93, 0x4f, PT ;  /* 0x0000004f5d00780c */ /* 0x000fe20003f64270 */
[----:B0-----:R-:W-:Y:S02]  /*416a0*/  IMAD.MOV.U32 R29, RZ, RZ, R89 ;  /* 0x000000ffff1d7224 */ /* 0x001fe400078e0059 */
[----:B------:R-:W3:Y:S04]  /*416b0*/  LDL.LU.64 R14, [R1+0x39f8] ;  /* 0x0039f800010e7983 */ /* 0x000ee80000300a00 */
[----:B------:R-:W4:Y:S01]  /*416c0*/  LDL.LU.64 R4, [R1+0x39f0] ;  /* 0x0039f00001047983 */ /* 0x000f220000300a00 */
[----:B-1----:R-:W-:-:S03]  /*416d0*/  IMAD.MOV.U32 R28, RZ, RZ, R73 ;  /* 0x000000ffff1c7224 */ /* 0x002fc600078e0049 */
[----:B------:R-:W2:Y:S04]  /*416e0*/  @P2 LDG.E.U16 R87, desc[UR6][R30.64] ;  /* 0x000000061e572981 */ /* 0x000ea8000c1e1500 */
[----:B------:R-:W2:Y:S04]  /*416f0*/  @P3 LDG.E.U16 R0, desc[UR6][R20.64] ;  /* 0x0000000614003981 */ /* 0x000ea8000c1e1500 */
[----:B------:R-:W2:Y:S04]  /*41700*/  @P2 LDG.E.U16 R71, desc[UR6][R28.64] ;  /* 0x000000061c472981 */ /* 0x000ea8000c1e1500 */
[----:B------:R-:W-:Y:S04]  /*41710*/  @P6 STL [R1+0x1ae0], R75 ;  /* 0x001ae04b01006387 */ /* 0x000fe80000100800 */
[----:B------:R-:W3:Y:S04]  /*41720*/  @P3 LDG.E.U16 R90, desc[UR6][R22.64] ;  /* 0x00000006165a3981 */ /* 0x000ee8000c1e1500 */
[----:B------:R-:W-:Y:S01]  /*41730*/  @P6 STL [R1+0x1ae4], R76 ;  /* 0x001ae44c01006387 */ /* 0x000fe20000100800 */
[----:B------:R-:W-:-:S03]  /*41740*/  ISETP.GT.AND P6, PT, R93, 0x50, PT ;  /* 0x000000505d00780c */ /* 0x000fc60003fc4270 */
[----:B------:R-:W4:Y:S04]  /*41750*/  LDL.LU.64 R48, [R1+0x39e8] ;  /* 0x0039e80001307983 */ /* 0x000f280000300a00 */
[----:B------:R-:W4:Y:S06]  /*41760*/  LDL.LU.64 R62, [R1+0x39e0] ;  /* 0x0039e000013e7983 */ /* 0x000f2c0000300a00 */
[----:B------:R-:W4:Y:S04]  /*41770*/  @P6 LDG.E.U16 R38, desc[UR6][R18.64] ;  /* 0x0000000612266981 */ /* 0x000f28000c1e1500 */
[----:B------:R-:W-:Y:S04]  /*41780*/  @P5 STL [R1+0x1ad8], R88 ;  /* 0x001ad85801005387 */ /* 0x000fe80000100800 */
[----:B------:R-:W-:Y:S04]  /*41790*/  @P5 STL [R1+0x1adc], R74 ;  /* 0x001adc4a01005387 */ /* 0x000fe80000100800 */
[----:B------:R-:W-:Y:S04]  /*417a0*/  STL.64 [R1+0x11d8], R30 ;  /* 0x0011d81e01007387 */ /* 0x000fe80000100a00 */
[----:B------:R0:W-:Y:S04]  /*417b0*/  STL.64 [R1+0x11c8], R22 ;  /* 0x0011c81601007387 */ /* 0x0001e80000100a00 */
[----:B------:R1:W-:Y:S04]  /*417c0*/  STL.64 [R1+0x11d0], R28 ;  /* 0x0011d01c01007387 */ /* 0x0003e80000100a00 */
[----:B------:R-:W4:Y:S04]  /*417d0*/  @P6 LDG.E.U16 R37, desc[UR6][R42.64] ;  /* 0x000000062a256981 */ /* 0x000f28000c1e1500 */
[----:B--2---:R-:W-:Y:S04]  /*417e0*/  @P2 STL [R1+0x1e64], R71 ;  /* 0x001e644701002387 */ /* 0x004fe80000100800 */
[----:B------:R2:W-:Y:S04]  /*417f0*/  @P2 STL [R1+0x1e68], R87 ;  /* 0x001e685701002387 */ /* 0x0005e80000100800 */
[----:B------:R0:W-:Y:S04]  /*41800*/  @P3 STL [R1+0x1e5c], R0 ;  /* 0x001e5c0001003387 */ /* 0x0001e80000100800 */
[----:B---3--:R3:W-:Y:S04]  /*41810*/  @P3 STL [R1+0x1e60], R90 ;  /* 0x001e605a01003387 */ /* 0x0087e80000100800 */
[----:B------:R-:W3:Y:S04]  /*41820*/  LDL.LU R20, [R1+0x1794] ;  /* 0x0017940001147983 */ /* 0x000ee80000300800 */
[----:B------:R-:W3:Y:S04]  /*41830*/  LDL.LU R21, [R1+0x17b4] ;  /* 0x0017b40001157983 */ /* 0x000ee80000300800 */
[----:B------:R-:W3:Y:S04]  /*41840*/  LDL.LU R18, [R1+0x1798] ;  /* 0x0017980001127983 */ /* 0x000ee80000300800 */
[----:B------:R-:W3:Y:S04]  /*41850*/  LDL.LU R19, [R1+0x17b8] ;  /* 0x0017b80001137983 */ /* 0x000ee80000300800 */
[----:B0-----:R-:W3:Y:S04]  /*41860*/  LDL.LU R22, [R1+0x179c] ;  /* 0x00179c0001167983 */ /* 0x001ee80000300800 */
[----:B------:R-:W3:Y:S04]  /*41870*/  LDL.LU R23, [R1+0x17bc] ;  /* 0x0017bc0001177983 */ /* 0x000ee80000300800 */
[----:B------:R-:W3:Y:S04]  /*41880*/  LDL R34, [R1+0x1ac4] ;  /* 0x001ac40001227983 */ /* 0x000ee80000100800 */
[----:B------:R-:W3:Y:S04]  /*41890*/  LDL R33, [R1+0x1ac0] ;  /* 0x001ac00001217983 */ /* 0x000ee80000100800 */
[----:B------:R-:W3:Y:S04]  /*418a0*/  LDL R32, [R1+0x1abc] ;  /* 0x001abc0001207983 */ /* 0x000ee80000100800 */
[----:B------:R-:W3:Y:S04]  /*418b0*/  LDL R31, [R1+0x1ab8] ;  /* 0x001ab800011f7983 */ /* 0x000ee80000100800 */
[----:B------:R-:W3:Y:S04]  /*418c0*/  LDL R30, [R1+0x1ab4] ;  /* 0x001ab400011e7983 */ /* 0x000ee80000100800 */
[----:B------:R-:W3:Y:S04]  /*418d0*/  LDL R77, [R1+0x1ab0] ;  /* 0x001ab000014d7983 */ /* 0x000ee80000100800 */
[----:B-1----:R-:W3:Y:S04]  /*418e0*/  LDL.64 R28, [R1+0x1168] ;  /* 0x00116800011c7983 */ /* 0x002ee80000100a00 */
        /* <DEDUP_REMOVED lines=8> */
[----:B--2---:R-:W2:Y:S04]  /*41970*/  LDL R87, [R1+0x1e58] ;  /* 0x001e580001577983 */ /* 0x004ea80000100800 */
[----:B----4-:R-:W-:Y:S04]  /*41980*/  STL [R1+0x3198], R38 ;  /* 0x0031982601007387 */ /* 0x010fe80000100800 */
[----:B------:R-:W-:Y:S04]  /*41990*/  STL.64 [R1+0x3248], R38 ;  /* 0x0032482601007387 */ /* 0x000fe80000100a00 */
[----:B------:R-:W4:Y:S04]  /*419a0*/  LDL.LU R36, [R1+0x1aa4] ;  /* 0x001aa40001247983 */ /* 0x000f280000300800 */
[----:B------:R-:W2:Y:S01]  /*419b0*/  LDL.LU.64 R42, [R1+0x39d8] ;  /* 0x0039d800012a7983 */ /* 0x000ea20000300a00 */
[----:B------:R-:W-:-:S02]  /*419c0*/  ISETP.GT.AND P5, PT, R93, 0x51, PT ;  /* 0x000000515d00780c */ /* 0x000fc40003fa4270 */
[C---:B------:R-:W-:Y:S02]  /*419d0*/  ISETP.GT.AND P2, PT, R93.reuse, 0x52, PT ;  /* 0x000000525d00780c */ /* 0x040fe40003f44270 */
[C---:B------:R-:W-:Y:S02]  /*419e0*/  ISETP.GT.AND P3, PT, R93.reuse, 0x53, PT ;  /* 0x000000535d00780c */ /* 0x040fe40003f64270 */
[----:B------:R-:W-:Y:S01]  /*419f0*/  ISETP.GT.AND P6, PT, R93, 0x54, PT ;  /* 0x000000545d00780c */ /* 0x000fe20003fc4270 */
[----:B------:R-:W4:Y:S04]  /*41a00*/  LDL R71, [R1+0x1e54] ;  /* 0x001e540001477983 */ /* 0x000f280000100800 */
[----:B------:R-:W4:Y:S04]  /*41a10*/  LDL R0, [R1+0x1e4c] ;  /* 0x001e4c0001007983 */ /* 0x000f280000100800 */
[----:B---3--:R-:W3:Y:S01]  /*41a20*/  LDL R90, [R1+0x1e50] ;  /* 0x001e5000015a7983 */ /* 0x008ee20000100800 */
[----:B------:R-:W-:-:S02]  /*41a30*/  LOP3.LUT R19, R19, R18, RZ, 0x3c, !PT ;  /* 0x0000001213137212 */ /* 0x000fc400078e3cff */
[----:B------:R-:W-:Y:S02]  /*41a40*/  LOP3.LUT R23, R23, R22, RZ, 0x3c, !PT ;  /* 0x0000001617177212 */ /* 0x000fe400078e3cff */
[----:B------:R-:W-:Y:S02]  /*41a50*/  LOP3.LUT R21, R21, R20, RZ, 0x3c, !PT ;  /* 0x0000001415157212 */ /* 0x000fe400078e3cff */
[----:B------:R-:W-:Y:S02]  /*41a60*/  LOP3.LUT R18, R19, R18, RZ, 0x3c, !PT ;  /* 0x0000001213127212 */ /* 0x000fe400078e3cff */
[----:B------:R-:W-:Y:S02]  /*41a70*/  LOP3.LUT R22, R23, R22, RZ, 0x3c, !PT ;  /* 0x0000001617167212 */ /* 0x000fe400078e3cff */
[----:B------:R-:W-:Y:S02]  /*41a80*/  LOP3.LUT R20, R21, R20, RZ, 0x3c, !PT ;  /* 0x0000001415147212 */ /* 0x000fe400078e3cff */
[----:B------:R-:W-:Y:S01]  /*41a90*/  LOP3.LUT R19, R19, R18, RZ, 0x3c, !PT ;  /* 0x0000001213137212 */ /* 0x000fe200078e3cff */
[----:B------:R-:W3:Y:S01]  /*41aa0*/  @P3 LDG.E.U16 R31, desc[UR6][R2.64] ;  /* 0x00000006021f3981 */ /* 0x000ee2000c1e1500 */
[----:B------:R-:W-:-:S02]  /*41ab0*/  LOP3.LUT R23, R23, R22, RZ, 0x3c, !PT ;  /* 0x0000001617177212 */ /* 0x000fc400078e3cff */
[----:B------:R-:W-:Y:S01]  /*41ac0*/  LOP3.LUT R21, R21, R20, RZ, 0x3c, !PT ;  /* 0x0000001415157212 */ /* 0x000fe200078e3cff */
[----:B------:R-:W3:Y:S04]  /*41ad0*/  @P6 LDG.E.U16 R77, desc[UR6][R50.64] ;  /* 0x00000006324d6981 */ /* 0x000ee8000c1e1500 */
[----:B------:R-:W3:Y:S04]  /*41ae0*/  @P2 LDG.E.U16 R33, desc[UR6][R18.64] ;  /* 0x0000000612212981 */ /* 0x000ee8000c1e1500 */
[----:B------:R-:W3:Y:S04]  /*41af0*/  @P2 LDG.E.U16 R34, desc[UR6][R22.64] ;  /* 0x0000000616222981 */ /* 0x000ee8000c1e1500 */
[----:B------:R-:W3:Y:S04]  /*41b00*/  @P3 LDG.E.U16 R32, desc[UR6][R20.64] ;  /* 0x0000000614203981 */ /* 0x000ee8000c1e1500 */
[----:B------:R-:W3:Y:S04]  /*41b10*/  @P6 LDG.E.U16 R30, desc[UR6][R80.64] ;  /* 0x00000006501e6981 */ /* 0x000ee8000c1e1500 */
[----:B--2---:R-:W2:Y:S04]  /*41b20*/  @P5 LDG.E.U16 R42, desc[UR6][R8.64] ;  /* 0x00000006082a5981 */ /* 0x004ea8000c1e1500 */
[----:B------:R-:W3:Y:S04]  /*41b30*/  @P5 LDG.E.U16 R43, desc[UR6][R58.64] ;  /* 0x000000063a2b5981 */ /* 0x000ee8000c1e1500 */
[----:B------:R-:W-:Y:S04]  /*41b40*/  STL [R1+0x319c], R37 ;  /* 0x00319c2501007387 */ /* 0x000fe80000100800 */
[----:B------:R-:W4:Y:S04]  /*41b50*/  LDL.LU R35, [R1+0x1aa0] ;  /* 0x001aa00001237983 */ /* 0x000f280000300800 */
[----:B------:R-:W4:Y:S01]  /*41b60*/  LDL.LU.64 R8, [R1+0x39d0] ;  /* 0x0039d00001087983 */ /* 0x000f220000300a00 */
[----:B------:R-:W-:-:S13]  /*41b70*/  ISETP.GT.AND P5, PT, R93, 0x55, PT ;  /* 0x000000555d00780c */ /* 0x000fda0003fa4270 */
[----:B------:R-:W4:Y:S04]  /*41b80*/  @P5 LDG.E.U16 R75, desc[UR6][R44.64] ;  /* 0x000000062c4b5981 */ /* 0x000f28000c1e1500 */
[----:B------:R0:W4:Y:S02]  /*41b90*/  @P5 LDG.E.U16 R76, desc[UR6][R28.64] ;  /* 0x000000061c4c5981 */ /* 0x000124000c1e1500 */
[----:B0-----:R-:W-:Y:S01]  /*41ba0*/  MOV R28, R88 ;  /* 0x00000058001c7202 */ /* 0x001fe20000000f00 */
[----:B------:R-:W-:Y:S01]  /*41bb0*/  IMAD.MOV.U32 R29, RZ, RZ, R74 ;  /* 0x000000ffff1d7224 */ /* 0x000fe200078e004a */
[----:B--2---:R-:W-:Y:S04]  /*41bc0*/  STL [R1+0x31a0], R42 ;  /* 0x0031a02a01007387 */ /* 0x004fe80000100800 */
[----:B------:R-:W2:Y:S04]  /*41bd0*/  LDL.LU.64 R58, [R1+0x39c8] ;  /* 0x0039c800013a7983 */ /* 0x000ea80000300a00 */
[----:B---3--:R-:W-:Y:S04]  /*41be0*/  STL [R1+0x31a4], R43 ;  /* 0x0031a42b01007387 */ /* 0x008fe80000100800 */
[----:B------:R0:W-:Y:S04]  /*41bf0*/  STL.64 [R1+0x1198], R22 ;  /* 0x0011981601007387 */ /* 0x0001e80000100a00 */
[----:B0-----:R-:W3:Y:S04]  /*41c00*/  LDL.LU.64 R22, [R1+0x39c0] ;  /* 0x0039c00001167983 */ /* 0x001ee80000300a00 */
[----:B------:R-:W-:Y:S04]  /*41c10*/  STL.64 [R1+0x1188], R20 ;  /* 0x0011881401007387 */ /* 0x000fe80000100a00 */
[----:B------:R0:W-:Y:S04]  /*41c20*/  STL.64 [R1+0x1190], R18 ;  /* 0x0011901201007387 */ /* 0x0001e80000100a00 */
[----:B0-----:R-:W2:Y:S04]  /*41c30*/  LDL.LU.64 R18, [R1+0x39b8] ;  /* 0x0039b80001127983 */ /* 0x001ea80000300a00 */
[----:B------:R0:W-:Y:S04]  /*41c40*/  @P2 STL [R1+0x1ac0], R33 ;  /* 0x001ac02101002387 */ /* 0x0001e80000100800 */
[----:B------:R-:W-:Y:S04]  /*41c50*/  @P2 STL [R1+0x1ac4], R34 ;  /* 0x001ac42201002387 */ /* 0x000fe80000100800 */
[----:B------:R-:W2:Y:S04]  /*41c60*/  LDL.LU.64 R20, [R1+0x39b0] ;  /* 0x0039b00001147983 */ /* 0x000ea80000300a00 */
[----:B------:R-:W2:Y:S04]  /*41c70*/  LDL.LU.64 R2, [R1+0x39a8] ;  /* 0x0039a80001027983 */ /* 0x000ea80000300a00 */
[----:B------:R1:W-:Y:S04]  /*41c80*/  @P3 STL [R1+0x1ab8], R31 ;  /* 0x001ab81f01003387 */ /* 0x0003e80000100800 */
[----:B------:R0:W-:Y:S01]  /*41c90*/  @P3 STL [R1+0x1abc], R32 ;  /* 0x001abc2001003387 */ /* 0x0001e20000100800 */
[----:B------:R-:W-:-:S03]  /*41ca0*/  ISETP.GT.AND P2, PT, R93, 0x56, PT ;  /* 0x000000565d00780c */ /* 0x000fc60003f44270 */
[----:B------:R-:W2:Y:S04]  /*41cb0*/  LDL.LU.64 R80, [R1+0x39a0] ;  /* 0x0039a00001507983 */ /* 0x000ea80000300a00 */
[----:B------:R-:W2:Y:S01]  /*41cc0*/  LDL.LU.64 R50, [R1+0x3998] ;  /* 0x0039980001327983 */ /* 0x000ea20000300a00 */
[----:B------:R-:W-:-:S03]  /*41cd0*/  ISETP.GT.AND P3, PT, R93, 0x57, PT ;  /* 0x000000575d00780c */ /* 0x000fc60003f64270 */
[----:B------:R-:W-:Y:S04]  /*41ce0*/  @P6 STL [R1+0x1ab0], R77 ;  /* 0x001ab04d01006387 */ /* 0x000fe80000100800 */
[----:B------:R4:W-:Y:S01]  /*41cf0*/  @P6 STL [R1+0x1ab4], R30 ;  /* 0x001ab41e01006387 */ /* 0x0009e20000100800 */
[----:B------:R-:W-:Y:S01]  /*41d00*/  ISETP.GT.AND P6, PT, R93, 0x58, PT ;  /* 0x000000585d00780c */ /* 0x000fe20003fc4270 */
[----:B0-----:R-:W-:Y:S02]  /*41d10*/  IMAD.MOV.U32 R33, RZ, RZ, R72 ;  /* 0x000000ffff217224 */ /* 0x001fe400078e0048 */
[----:B-1----:R-:W-:Y:S02]  /*41d20*/  IMAD.MOV.U32 R31, RZ, RZ, R89 ;  /* 0x000000ffff1f7224 */ /* 0x002fe400078e0059 */
[----:B------:R-:W-:Y:S01]  /*41d30*/  IMAD.MOV.U32 R32, RZ, RZ, R86 ;  /* 0x000000ffff207224 */ /* 0x000fe200078e0056 */
[----:B------:R-:W2:Y:S04]  /*41d40*/  LDL.LU.64 R44, [R1+0x3990] ;  /* 0x00399000012c7983 */ /* 0x000ea80000300a00 */
[----:B------:R-:W2:Y:S01]  /*41d50*/  @P2 LDG.E.U16 R87, desc[UR6][R32.64] ;  /* 0x0000000620572981 */ /* 0x000ea2000c1e1500 */
[----:B----4-:R-:W-:-:S03]  /*41d60*/  IMAD.MOV.U32 R30, RZ, RZ, R73 ;  /* 0x000000ffff1e7224 */ /* 0x010fc600078e0049 */
[----:B------:R-:W4:Y:S04]  /*41d70*/  @P3 LDG.E.U16 R0, desc[UR6][R84.64] ;  /* 0x0000000654003981 */ /* 0x000f28000c1e1500 */
[----:B------:R-:W2:Y:S04]  /*41d80*/  @P3 LDG.E.U16 R90, desc[UR6][R28.64] ;  /* 0x000000061c5a3981 */ /* 0x000ea8000c1e1500 */
[----:B------:R-:W2:Y:S04]  /*41d90*/  @P2 LDG.E.U16 R71, desc[UR6][R30.64] ;  /* 0x000000061e472981 */ /* 0x000ea8000c1e1500 */
[----:B------:R-:W3:Y:S04]  /*41da0*/  @P6 LDG.E.U16 R36, desc[UR6][R68.64] ;  /* 0x0000000644246981 */ /* 0x000ee8000c1e1500 */
[----:B------:R-:W-:Y:S04]  /*41db0*/  @P5 STL [R1+0x1aa8], R75 ;  /* 0x001aa84b01005387 */ /* 0x000fe80000100800 */
[----:B------:R-:W-:Y:S04]  /*41dc0*/  @P5 STL [R1+0x1aac], R76 ;  /* 0x001aac4c01005387 */ /* 0x000fe80000100800 */
[----:B------:R-:W-:Y:S04]  /*41dd0*/  STL.64 [R1+0x1158], R32 ;  /* 0x0011582001007387 */ /* 0x000fe80000100a00 */
[----:B------:R0:W-:Y:S04]  /*41de0*/  STL.64 [R1+0x1148], R28 ;  /* 0x0011481c01007387 */ /* 0x0001e80000100a00 */
[----:B------:R1:W-:Y:S04]  /*41df0*/  STL.64 [R1+0x1150], R30 ;  /* 0x0011501e01007387 */ /* 0x0003e80000100a00 */
[----:B------:R0:W3:Y:S04]  /*41e00*/  @P6 LDG.E.U16 R35, desc[UR6][R6.64] ;  /* 0x0000000606236981 */ /* 0x0000e8000c1e1500 */
[----:B--2---:R-:W-:Y:S04]  /*41e10*/  @P2 STL [R1+0x1e54], R71 ;  /* 0x001e544701002387 */ /* 0x004fe80000100800 */
[----:B------:R2:W-:Y:S04]  /*41e20*/  @P2 STL [R1+0x1e58], R87 ;  /* 0x001e585701002387 */ /* 0x0005e80000100800 */
[----:B----4-:R4:W-:Y:S04]  /*41e30*/  @P3 STL [R1+0x1e4c], R0 ;  /* 0x001e4c0001003387 */ /* 0x0109e80000100800 */
[----:B------:R0:W-:Y:S04]  /*41e40*/  @P3 STL [R1+0x1e50], R90 ;  /* 0x001e505a01003387 */ /* 0x0001e80000100800 */
[----:B---3--:R-:W-:Y:S04]  /*41e50*/  STL [R1+0x31a8], R36 ;  /* 0x0031a82401007387 */ /* 0x008fe80000100800 */
[----:B------:R-:W-:Y:S04]  /*41e60*/  STL.64 [R1+0x3238], R36 ;  /* 0x0032382401007387 */ /* 0x000fe80000100a00 */
[----:B------:R-:W-:Y:S04]  /*41e70*/  STL.64 [R1+0x3288], R36 ;  /* 0x0032882401007387 */ /* 0x000fe80000100a00 */
[----:B------:R-:W-:Y:S04]  /*41e80*/  STL.64 [R1+0x32a0], R36 ;  /* 0x0032a02401007387 */ /* 0x000fe80000100a00 */
[----:B------:R-:W-:Y:S04]  /*41e90*/  STL.64 [R1+0x32d0], R36 ;  /* 0x0032d02401007387 */ /* 0x000fe80000100a00 */
[----:B------:R-:W-:Y:S04]  /*41ea0*/  STL.64 [R1+0x32f8], R36 ;  /* 0x0032f82401007387 */ /* 0x000fe80000100a00 */
[----:B------:R-:W3:Y:S04]  /*41eb0*/  LDL.LU R34, [R1+0x1a74] ;  /* 0x001a740001227983 */ /* 0x000ee80000300800 */
[----:B0-----:R-:W3:Y:S04]  /*41ec0*/  LDL.LU R29, [R1+0x17ec] ;  /* 0x0017ec00011d7983 */ /* 0x001ee80000300800 */
[----:B------:R-:W3:Y:S04]  /*41ed0*/  LDL.LU R28, [R1+0x180c] ;  /* 0x00180c00011c7983 */ /* 0x000ee80000300800 */
[----:B-1----:R-:W3:Y:S04]  /*41ee0*/  LDL.LU R31, [R1+0x17f0] ;  /* 0x0017f000011f7983 */ /* 0x002ee80000300800 */
[----:B------:R-:W3:Y:S04]  /*41ef0*/  LDL.LU R30, [R1+0x1810] ;  /* 0x00181000011e7983 */ /* 0x000ee80000300800 */
[----:B------:R-:W3:Y:S04]  /*41f00*/  LDL.LU R6, [R1+0x17f4] ;  /* 0x0017f40001067983 */ /* 0x000ee80000300800 */
[----:B------:R-:W3:Y:S04]  /*41f10*/  LDL.LU R7, [R1+0x1814] ;  /* 0x0018140001077983 */ /* 0x000ee80000300800 */
[----:B------:R-:W3:Y:S04]  /*41f20*/  LDL R77, [R1+0x1a90] ;  /* 0x001a9000014d7983 */ /* 0x000ee80000100800 */
[----:B------:R-:W3:Y:S04]  /*41f30*/  LDL R32, [R1+0x1a94] ;  /* 0x001a940001207983 */ /* 0x000ee80000100800 */
[----:B------:R-:W3:Y:S04]  /*41f40*/  LDL R75, [R1+0x1a88] ;  /* 0x001a8800014b7983 */ /* 0x000ee80000100800 */
[----:B------:R-:W3:Y:S04]  /*41f50*/  LDL R76, [R1+0x1a8c] ;  /* 0x001a8c00014c7983 */ /* 0x000ee80000100800 */
[----:B------:R-:W3:Y:S04]  /*41f60*/  LDL R88, [R1+0x1a80] ;  /* 0x001a800001587983 */ /* 0x000ee80000100800 */
[----:B------:R-:W3:Y:S04]  /*41f70*/  LDL R74, [R1+0x1a84] ;  /* 0x001a8400014a7983 */ /* 0x000ee80000100800 */
[----:B------:R-:W3:Y:S01]  /*41f80*/  LDL R73, [R1+0x1a78] ;  /* 0x001a780001497983 */ /* 0x000ee20000100800 */
[----:B------:R-:W-:-:S02]  /*41f90*/  ISETP.GT.AND P5, PT, R93, 0x59, PT ;  /* 0x000000595d00780c */ /* 0x000fc40003fa4270 */
[C---:B------:R-:W-:Y:S02]  /*41fa0*/  ISETP.GT.AND P2, PT, R93.reuse, 0x5a, PT ;  /* 0x0000005a5d00780c */ /* 0x040fe40003f44270 */
[C---:B------:R-:W-:Y:S02]  /*41fb0*/  ISETP.GT.AND P3, PT, R93.reuse, 0x5b, PT ;  /* 0x0000005b5d00780c */ /* 0x040fe40003f64270 */
[C---:B------:R-:W-:Y:S01]  /*41fc0*/  ISETP.GT.AND P6, PT, R93.reuse, 0x5c, PT ;  /* 0x0000005c5d00780c */ /* 0x040fe20003fc4270 */
[----:B------:R-:W3:Y:S04]  /*41fd0*/  LDL R89, [R1+0x1a7c] ;  /* 0x001a7c0001597983 */ /* 0x000ee80000100800 */
[----:B------:R-:W3:Y:S04]  /*41fe0*/  LDL.LU R72, [R1+0x1818] ;  /* 0x0018180001487983 */ /* 0x000ee80000300800 */
[----:B------:R-:W3:Y:S04]  /*41ff0*/  LDL.LU R86, [R1+0x1d0c] ;  /* 0x001d0c0001567983 */ /* 0x000ee80000300800 */
[----:B--2---:R-:W2:Y:S04]  /*42000*/  LDL.LU R87, [R1+0x181c] ;  /* 0x00181c0001577983 */ /* 0x004ea80000300800 */
[----:B------:R-:W2:Y:S04]  /*42010*/  LDL.LU R84, [R1+0x1d10] ;  /* 0x001d100001547983 */ /* 0x000ea80000300800 */
[----:B------:R-:W2:Y:S04]  /*42020*/  LDL.LU R85, [R1+0x1820] ;  /* 0x0018200001557983 */ /* 0x000ea80000300800 */
[----:B------:R-:W2:Y:S04]  /*42030*/  LDL.LU R68, [R1+0x1d14] ;  /* 0x001d140001447983 */ /* 0x000ea80000300800 */
[----:B------:R-:W2:Y:S04]  /*42040*/  LDL R71, [R1+0x1e44] ;  /* 0x001e440001477983 */ /* 0x000ea80000100800 */
[----:B------:R-:W2:Y:S04]  /*42050*/  LDL R69, [R1+0x1e48] ;  /* 0x001e480001457983 */ /* 0x000ea80000100800 */
[----:B------:R-:W2:Y:S04]  /*42060*/  @P5 LDG.E.U16 R44, desc[UR6][R60.64] ;  /* 0x000000063c2c5981 */ /* 0x000ea8000c1e1500 */
[----:B------:R-:W2:Y:S01]  /*42070*/  @P5 LDG.E.U16 R45, desc[UR6][R54.64] ;  /* 0x00000006362d5981 */ /* 0x000ea2000c1e1500 */
[----:B------:R-:W-:-:S03]  /*42080*/  ISETP.GT.AND P5, PT, R93, 0x5d, PT ;  /* 0x0000005d5d00780c */ /* 0x000fc60003fa4270 */
[----:B----4-:R-:W4:Y:S04]  /*42090*/  LDL R0, [R1+0x1e3c] ;  /* 0x001e3c0001007983 */ /* 0x010f280000100800 */
[----:B------:R-:W4:Y:S01]  /*420a0*/  LDL R90, [R1+0x1e40] ;  /* 0x001e4000015a7983 */ /* 0x000f220000100800 */
[----:B---3--:R-:W-:-:S03]  /*420b0*/  LOP3.LUT R7, R7, R6, RZ, 0x3c, !PT ;  /* 0x0000000607077212 */ /* 0x008fc600078e3cff */
[----:B------:R-:W3:Y:S04]  /*420c0*/  @P2 LDG.E.U16 R77, desc[UR6][R30.64] ;  /* 0x000000061e4d2981 */ /* 0x000ee8000c1e1500 */
[----:B------:R-:W4:Y:S04]  /*420d0*/  @P3 LDG.E.U16 R75, desc[UR6][R56.64] ;  /* 0x00000006384b3981 */ /* 0x000f28000c1e1500 */
[----:B------:R0:W4:Y:S01]  /*420e0*/  @P3 LDG.E.U16 R76, desc[UR6][R28.64] ;  /* 0x000000061c4c3981 */ /* 0x000122000c1e1500 */
[----:B------:R-:W-:-:S03]  /*420f0*/  LOP3.LUT R6, R7, R6, RZ, 0x3c, !PT ;  /* 0x0000000607067212 */ /* 0x000fc600078e3cff */
[----:B------:R-:W4:Y:S04]  /*42100*/  @P6 LDG.E.U16 R88, desc[UR6][R24.64] ;  /* 0x0000000618586981 */ /* 0x000f28000c1e1500 */
[----:B------:R-:W4:Y:S04]  /*42110*/  @P6 LDG.E.U16 R74, desc[UR6][R10.64] ;  /* 0x000000060a4a6981 */ /* 0x000f28000c1e1500 */
[----:B------:R-:W4:Y:S01]  /*42120*/  @P5 LDG.E.U16 R73, desc[UR6][R66.64] ;  /* 0x0000000642495981 */ /* 0x000f22000c1e1500 */
[----:B------:R-:W-:-:S03]  /*42130*/  LOP3.LUT R7, R7, R6, RZ, 0x3c, !PT ;  /* 0x0000000607077212 */ /* 0x000fc600078e3cff */
[----:B------:R-:W4:Y:S04]  /*42140*/  @P5 LDG.E.U16 R89, desc[UR6][R12.64] ;  /* 0x000000060c595981 */ /* 0x000f28000c1e1500 */
[----:B------:R-:W4:Y:S04]  /*42150*/  @P2 LDG.E.U16 R32, desc[UR6][R6.64] ;  /* 0x0000000606202981 */ /* 0x000f28000c1e1500 */
[----:B------:R-:W-:Y:S04]  /*42160*/  STL [R1+0x31ac], R35 ;  /* 0x0031ac2301007387 */ /* 0x000fe80000100800 */
[----:B------:R-:W4:Y:S04]  /*42170*/  LDL.LU R33, [R1+0x1a70] ;  /* 0x001a700001217983 */ /* 0x000f280000300800 */
[----:B------:R-:W4:Y:S04]  /*42180*/  LDL.LU.64 R60, [R1+0x3988] ;  /* 0x00398800013c7983 */ /* 0x000f280000300a00 */
[----:B--2---:R-:W-:Y:S04]  /*42190*/  STL [R1+0x31b0], R44 ;  /* 0x0031b02c01007387 */ /* 0x004fe80000100800 */
[----:B------:R-:W2:Y:S04]  /*421a0*/  LDL.LU.64 R54, [R1+0x3980] ;  /* 0x0039800001367983 */ /* 0x000ea80000300a00 */
[----:B------:R-:W-:Y:S04]  /*421b0*/  STL [R1+0x31b4], R45 ;  /* 0x0031b42d01007387 */ /* 0x000fe80000100800 */
[----:B------:R-:W-:Y:S04]  /*421c0*/  STL.64 [R1+0x3268], R44 ;  /* 0x0032682c01007387 */ /* 0x000fe80000100a00 */
[----:B------:R-:W-:Y:S04]  /*421d0*/  STL [R1+0x32a8], R44 ;  /* 0x0032a82c01007387 */ /* 0x000fe80000100800 */
[----:B------:R-:W-:Y:S04]  /*421e0*/  STL [R1+0x32f0], R44 ;  /* 0x0032f02c01007387 */ /* 0x000fe80000100800 */
[----:B------:R1:W-:Y:S04]  /*421f0*/  STL.64 [R1+0x1118], R6 ;  /* 0x0011180601007387 */ /* 0x0003e80000100a00 */
[----:B-1----:R-:W2:Y:S04]  /*42200*/  LDL.LU.64 R6, [R1+0x3978] ;  /* 0x0039780001067983 */ /* 0x002ea80000300a00 */
[----:B------:R0:W-:Y:S04]  /*42210*/  STL.64 [R1+0x1108], R28 ;  /* 0x0011081c01007387 */ /* 0x0001e80000100a00 */
[----:B------:R1:W-:Y:S01]  /*42220*/  STL.64 [R1+0x1110], R30 ;  /* 0x0011101e01007387 */ /* 0x0003e20000100a00 */
[----:B0-----:R-:W-:-:S02]  /*42230*/  IMAD.MOV.U32 R29, RZ, RZ, R72 ;  /* 0x000000ffff1d7224 */ /* 0x001fc400078e0048 */
[----:B-1----:R-:W-:Y:S02]  /*42240*/  IMAD.MOV.U32 R30, RZ, RZ, R84 ;  /* 0x000000ffff1e7224 */ /* 0x002fe400078e0054 */
[----:B------:R-:W-:Y:S02]  /*42250*/  IMAD.MOV.U32 R31, RZ, RZ, R87 ;  /* 0x000000ffff1f7224 */ /* 0x000fe400078e0057 */
[----:B------:R-:W-:Y:S02]  /*42260*/  IMAD.MOV.U32 R72, RZ, RZ, R68 ;  /* 0x000000ffff487224 */ /* 0x000fe400078e0044 */
[----:B------:R-:W-:Y:S01]  /*42270*/  IMAD.MOV.U32 R28, RZ, RZ, R86 ;  /* 0x000000ffff1c7224 */ /* 0x000fe200078e0056 */
[----:B---3--:R-:W-:Y:S04]  /*42280*/  @P2 STL [R1+0x1a90], R77 ;  /* 0x001a904d01002387 */ /* 0x008fe80000100800 */
[----:B----4-:R-:W-:Y:S04]  /*42290*/  @P2 STL [R1+0x1a94], R32 ;  /* 0x001a942001002387 */ /* 0x010fe80000100800 */
[----:B------:R-:W3:Y:S01]  /*422a0*/  LDL.LU.64 R56, [R1+0x3970] ;  /* 0x0039700001387983 */ /* 0x000ee20000300a00 */
[----:B------:R-:W-:-:S03]  /*422b0*/  ISETP.GT.AND P2, PT, R93, 0x5e, PT ;  /* 0x0000005e5d00780c */ /* 0x000fc60003f44270 */
[----:B------:R-:W-:Y:S04]  /*422c0*/  @P3 STL [R1+0x1a88], R75 ;  /* 0x001a884b01003387 */ /* 0x000fe80000100800 */
[----:B------:R-:W-:Y:S01]  /*422d0*/  @P3 STL [R1+0x1a8c], R76 ;  /* 0x001a8c4c01003387 */ /* 0x000fe20000100800 */
[----:B------:R-:W-:-:S03]  /*422e0*/  ISETP.GT.AND P3, PT, R93, 0x5f, PT ;  /* 0x0000005f5d00780c */ /* 0x000fc60003f64270 */
[----:B------:R-:W4:Y:S04]  /*422f0*/  LDL.LU.64 R10, [R1+0x3968] ;  /* 0x00396800010a7983 */ /* 0x000f280000300a00 */
[----:B------:R-:W2:Y:S04]  /*42300*/  LDL.LU.64 R24, [R1+0x3960] ;  /* 0x0039600001187983 */ /* 0x000ea80000300a00 */
[----:B------:R-:W-:Y:S04]  /*42310*/  @P6 STL [R1+0x1a80], R88 ;  /* 0x001a805801006387 */ /* 0x000fe80000100800 */
[----:B------:R-:W-:Y:S04]  /*42320*/  @P6 STL [R1+0x1a84], R74 ;  /* 0x001a844a01006387 */ /* 0x000fe80000100800 */
[----:B------:R-:W2:Y:S04]  /*42330*/  LDL.LU.64 R12, [R1+0x3958] ;  /* 0x00395800010c7983 */ /* 0x000ea80000300a00 */
[----:B------:R-:W2:Y:S04]  /*42340*/  LDL.LU.64 R66, [R1+0x3950] ;  /* 0x0039500001427983 */ /* 0x000ea80000300a00 */
[----:B------:R0:W-:Y:S04]  /*42350*/  @P5 STL [R1+0x1a78], R73 ;  /* 0x001a784901005387 */ /* 0x0001e80000100800 */
[----:B------:R-:W2:Y:S04]  /*42360*/  @P2 LDG.E.U16 R71, desc[UR6][R30.64] ;  /* 0x000000061e472981 */ /* 0x000ea8000c1e1500 */
[----:B------:R-:W3:Y:S04]  /*42370*/  @P3 LDG.E.U16 R0, desc[UR6][R64.64] ;  /* 0x0000000640003981 */ /* 0x000ee8000c1e1500 */
[----:B------:R-:W3:Y:S01]  /*42380*/  @P3 LDG.E.U16 R90, desc[UR6][R28.64] ;  /* 0x000000061c5a3981 */ /* 0x000ee2000c1e1500 */
[----:B0-----:R-:W-:Y:S01]  /*42390*/  IMAD.MOV.U32 R73, RZ, RZ, R85 ;  /* 0x000000ffff497224 */ /* 0x001fe200078e0055 */
[----:B------:R-:W-:-:S04]  /*423a0*/  ISETP.GT.AND P6, PT, R93, 0x60, PT ;  /* 0x000000605d00780c */ /* 0x000fc80003fc4270 */
[----:B------:R-:W3:Y:S09]  /*423b0*/  @P2 LDG.E.U16 R69, desc[UR6][R72.64] ;  /* 0x0000000648452981 */ /* 0x000ef2000c1e1500 */
[----:B------:R-:W4:Y:S04]  /*423c0*/  @P6 LDG.E.U16 R34, desc[UR6][R26.64] ;  /* 0x000000061a226981 */ /* 0x000f28000c1e1500 */
[----:B------:R-:W-:Y:S04]  /*423d0*/  @P5 STL [R1+0x1a7c], R89 ;  /* 0x001a7c5901005387 */ /* 0x000fe80000100800 */
[----:B------:R-:W-:Y:S04]  /*423e0*/  STL.64 [R1+0x10d8], R72 ;  /* 0x0010d84801007387 */ /* 0x000fe80000100a00 */
[----:B------:R0:W-:Y:S04]  /*423f0*/  STL.64 [R1+0x10c8], R28 ;  /* 0x0010c81c01007387 */ /* 0x0001e80000100a00 */
[----:B------:R1:W-:Y:S04]  /*42400*/  STL.64 [R1+0x10d0], R30 ;  /* 0x0010d01e01007387 */ /* 0x0003e80000100a00 */
[----:B------:R-:W4:Y:S04]  /*42410*/  @P6 LDG.E.U16 R33, desc[UR6][R46.64] ;  /* 0x000000062e216981 */ /* 0x000f28000c1e1500 */
[----:B--2---:R-:W-:Y:S04]  /*42420*/  @P2 STL [R1+0x1e44], R71 ;  /* 0x001e444701002387 */ /* 0x004fe80000100800 */
[----:B---3--:R2:W-:Y:S04]  /*42430*/  @P2 STL [R1+0x1e48], R69 ;  /* 0x001e484501002387 */ /* 0x0085e80000100800 */
[----:B------:R3:W-:Y:S04]  /*42440*/  @P3 STL [R1+0x1e3c], R0 ;  /* 0x001e3c0001003387 */ /* 0x0007e80000100800 */
[----:B------:R1:W-:Y:S04]  /*42450*/  @P3 STL [R1+0x1e40], R90 ;  /* 0x001e405a01003387 */ /* 0x0003e80000100800 */
[----:B0-----:R-:W3:Y:S04]  /*42460*/  LDL.LU R29, [R1+0x1d18] ;  /* 0x001d1800011d7983 */ /* 0x001ee80000300800 */
[----:B------:R-:W3:Y:S04]  /*42470*/  LDL.LU R28, [R1+0x1d38] ;  /* 0x001d3800011c7983 */ /* 0x000ee80000300800 */
[----:B------:R-:W3:Y:S04]  /*42480*/  LDL.LU R77, [R1+0x1d1c] ;  /* 0x001d1c00014d7983 */ /* 0x000ee80000300800 */
[----:B------:R-:W3:Y:S04]  /*42490*/  LDL.LU R76, [R1+0x1d3c] ;  /* 0x001d3c00014c7983 */ /* 0x000ee80000300800 */
[----:B------:R-:W3:Y:S04]  /*424a0*/  LDL.LU R26, [R1+0x1d20] ;  /* 0x001d2000011a7983 */ /* 0x000ee80000300800 */
[----:B------:R-:W3:Y:S04]  /*424b0*/  LDL.LU R27, [R1+0x1d40] ;  /* 0x001d4000011b7983 */ /* 0x000ee80000300800 */
[----:B-1----:R-:W3:Y:S04]  /*424c0*/  LDL R30, [R1+0x1a64] ;  /* 0x001a6400011e7983 */ /* 0x002ee80000100800 */
        /* <DEDUP_REMOVED lines=10> */
[----:B--2---:R-:W2:Y:S04]  /*42570*/  LDL.LU R69, [R1+0x1d68] ;  /* 0x001d680001457983 */ /* 0x004ea80000300800 */
[----:B------:R-:W2:Y:S04]  /*42580*/  LDL.LU R85, [R1+0x1d4c] ;  /* 0x001d4c0001557983 */ /* 0x000ea80000300800 */
[----:B------:R-:W2:Y:S04]  /*42590*/  LDL.LU R71, [R1+0x1d6c] ;  /* 0x001d6c0001477983 */ /* 0x000ea80000300800 */
[----:B------:R-:W2:Y:S04]  /*425a0*/  LDL R64, [R1+0x1e38] ;  /* 0x001e380001407983 */ /* 0x000ea80000100800 */
[----:B----4-:R-:W-:Y:S04]  /*425b0*/  STL [R1+0x31b8], R34 ;  /* 0x0031b82201007387 */ /* 0x010fe80000100800 */
[----:B------:R-:W-:Y:S04]  /*425c0*/  STL.64 [R1+0x3250], R34 ;  /* 0x0032502201007387 */ /* 0x000fe80000100a00 */
[----:B------:R-:W-:Y:S04]  /*425d0*/  STL.64 [R1+0x3298], R34 ;  /* 0x0032982201007387 */ /* 0x000fe80000100a00 */
[----:B------:R-:W-:Y:S04]  /*425e0*/  STL.64 [R1+0x32d8], R34 ;  /* 0x0032d82201007387 */ /* 0x000fe80000100a00 */
        /* <DEDUP_REMOVED lines=8> */
[----:B---3--:R-:W3:Y:S04]  /*42670*/  LDL R0, [R1+0x1e2c] ;  /* 0x001e2c0001007983 */ /* 0x008ee80000100800 */
[----:B------:R-:W3:Y:S01]  /*42680*/  LDL R90, [R1+0x1e30] ;  /* 0x001e3000015a7983 */ /* 0x000ee20000100800 */
[----:B------:R-:W-:-:S03]  /*42690*/  LOP3.LUT R27, R27, R26, RZ, 0x3c, !PT ;  /* 0x0000001a1b1b7212 */ /* 0x000fc600078e3cff */
[----:B------:R-:W3:Y:S04]  /*426a0*/  @P2 LDG.E.U16 R75, desc[UR6][R76.64] ;  /* 0x000000064c4b2981 */ /* 0x000ee8000c1e1500 */
[----:B------:R-:W3:Y:S01]  /*426b0*/  @P3 LDG.E.U16 R88, desc[UR6][R82.64] ;  /* 0x0000000652583981 */ /* 0x000ee2000c1e1500 */
[----:B------:R-:W-:-:S03]  /*426c0*/  LOP3.LUT R26, R27, R26, RZ, 0x3c, !PT ;  /* 0x0000001a1b1a7212 */ /* 0x000fc600078e3cff */
[----:B------:R-:W3:Y:S04]  /*426d0*/  @P3 LDG.E.U16 R74, desc[UR6][R28.64] ;  /* 0x000000061c4a3981 */ /* 0x000ee8000c1e1500 */
[----:B------:R-:W3:Y:S04]  /*426e0*/  @P6 LDG.E.U16 R73, desc[UR6][R14.64] ;  /* 0x000000060e496981 */ /* 0x000ee8000c1e1500 */
[----:B------:R-:W3:Y:S01]  /*426f0*/  @P6 LDG.E.U16 R89, desc[UR6][R78.64] ;  /* 0x000000064e596981 */ /* 0x000ee2000c1e1500 */
[----:B------:R-:W-:-:S05]  /*42700*/  LOP3.LUT R27, R27, R26, RZ, 0x3c, !PT ;  /* 0x0000001a1b1b7212 */ /* 0x000fca00078e3cff */
[----:B------:R-:W3:Y:S04]  /*42710*/  @P2 LDG.E.U16 R30, desc[UR6][R26.64] ;  /* 0x000000061a1e2981 */ /* 0x000ee8000c1e1500 */
[----:B--2---:R-:W2:Y:S04]  /*42720*/  @P5 LDG.E.U16 R46, desc[UR6][R16.64] ;  /* 0x00000006102e5981 */ /* 0x004ea8000c1e1500 */
[----:B------:R-:W2:Y:S01]  /*42730*/  @P5 LDG.E.U16 R47, desc[UR6][R52.64] ;  /* 0x00000006342f5981 */ /* 0x000ea2000c1e1500 */
[----:B------:R-:W-:-:S13]  /*42740*/  ISETP.GT.AND P5, PT, R93, 0x65, PT ;  /* 0x000000655d00780c */ /* 0x000fda0003fa4270 */
[----:B------:R-:W3:Y:S04]  /*42750*/  @P5 LDG.E.U16 R86, desc[UR6][R48.64] ;  /* 0x0000000630565981 */ /* 0x000ee8000c1e1500 */
[----:B------:R-:W3:Y:S04]  /*42760*/  @P5 LDG.E.U16 R72, desc[UR6][R4.64] ;  /* 0x0000000604485981 */ /* 0x000ee8000c1e1500 */
[----:B------:R-:W-:Y:S04]  /*42770*/  STL [R1+0x31bc], R33 ;  /* 0x0031bc2101007387 */ /* 0x000fe80000100800 */
[----:B------:R-:W3:Y:S04]  /*42780*/  LDL.LU R31, [R1+0x1a40] ;  /* 0x001a4000011f7983 */ /* 0x000ee80000300800 */
[----:B------:R-:W3:Y:S04]  /*42790*/  LDL.LU.64 R16, [R1+0x3940] ;  /* 0x0039400001107983 */ /* 0x000ee80000300a00 */
[----:B------:R-:W4:Y:S01]  /*427a0*/  LDL.LU.64 R52, [R1+0x3938] ;  /* 0x0039380001347983 */ /* 0x000f220000300a00 */
[----:B------:R-:W-:-:S04]  /*427b0*/  LOP3.LUT R69, R69, R68, RZ, 0x3c, !PT ;  /* 0x0000004445457212 */ /* 0x000fc800078e3cff */
[----:B------:R-:W-:-:S04]  /*427c0*/  LOP3.LUT R68, R69, R68, RZ, 0x3c, !PT ;  /* 0x0000004445447212 */ /* 0x000fc800078e3cff */
[----:B------:R-:W-:Y:S01]  /*427d0*/  LOP3.LUT R69, R69, R68, RZ, 0x3c, !PT ;  /* 0x0000004445457212 */ /* 0x000fe200078e3cff */
[----:B--2---:R-:W-:Y:S04]  /*427e0*/  STL.64 [R1+0x31c0], R46 ;  /* 0x0031c02e01007387 */ /* 0x004fe80000100a00 */
[----:B------:R-:W-:Y:S04]  /*427f0*/  STL [R1+0x32f4], R46 ;  /* 0x0032f42e01007387 */ /* 0x000fe80000100800 */
[----:B------:R0:W-:Y:S04]  /*42800*/  STL.64 [R1+0x1098], R26 ;  /* 0x0010981a01007387 */ /* 0x0001e80000100a00 */
[----:B0-----:R-:W2:Y:S04]  /*42810*/  LDL.LU.64 R26, [R1+0x3930] ;  /* 0x00393000011a7983 */ /* 0x001ea80000300a00 */
[----:B------:R0:W-:Y:S04]  /*42820*/  STL.64 [R1+0x1088], R28 ;  /* 0x0010881c01007387 */ /* 0x0001e80000100a00 */
[----:B------:R-:W-:Y:S04]  /*42830*/  STL.64 [R1+0x1090], R76 ;  /* 0x0010904c01007387 */ /* 0x000fe80000100a00 */
[----:B---3--:R-:W-:Y:S04]  /*42840*/  @P2 STL [R1+0x1a60], R75 ;  /* 0x001a604b01002387 */ /* 0x008fe80000100800 */
[----:B------:R-:W-:Y:S04]  /*42850*/  @P2 STL [R1+0x1a64], R30 ;  /* 0x001a641e01002387 */ /* 0x000fe80000100800 */
[----:B------:R-:W3:Y:S04]  /*42860*/  LDL.LU.64 R82, [R1+0x3928] ;  /* 0x0039280001527983 */ /* 0x000ee80000300a00 */
[----:B------:R-:W-:Y:S01]  /*42870*/  @P3 STL [R1+0x1a58], R88 ;  /* 0x001a585801003387 */ /* 0x000fe20000100800 */
[----:B------:R-:W-:-:S03]  /*42880*/  ISETP.GT.AND P2, PT, R93, 0x66, PT ;  /* 0x000000665d00780c */ /* 0x000fc60003f44270 */
[----:B------:R-:W-:Y:S04]  /*42890*/  @P3 STL [R1+0x1a5c], R74 ;  /* 0x001a5c4a01003387 */ /* 0x000fe80000100800 */
[----:B------:R-:W2:Y:S01]  /*428a0*/  LDL.LU.64 R78, [R1+0x3920] ;  /* 0x00392000014e7983 */ /* 0x000ea20000300a00 */
[----:B------:R-:W-:-:S03]  /*428b0*/  ISETP.GT.AND P3, PT, R93, 0x67, PT ;  /* 0x000000675d00780c */ /* 0x000fc60003f64270 */
[----:B------:R-:W2:Y:S04]  /*428c0*/  LDL.LU.64 R14, [R1+0x3918] ;  /* 0x00391800010e7983 */ /* 0x000ea80000300a00 */
[----:B------:R1:W-:Y:S04]  /*428d0*/  @P6 STL [R1+0x1a50], R73 ;  /* 0x001a504901006387 */ /* 0x0003e80000100800 */
[----:B------:R-:W-:Y:S04]  /*428e0*/  @P6 STL [R1+0x1a54], R89 ;  /* 0x001a545901006387 */ /* 0x000fe80000100800 */
[----:B------:R-:W2:Y:S04]  /*428f0*/  LDL.LU.64 R4, [R1+0x3910] ;  /* 0x0039100001047983 */ /* 0x000ea80000300a00 */
[----:B------:R-:W2:Y:S04]  /*42900*/  LDL.LU.64 R48, [R1+0x3908] ;  /* 0x0039080001307983 */ /* 0x000ea80000300a00 */
[----:B------:R-:W-:Y:S04]  /*42910*/  @P5 STL [R1+0x1a48], R86 ;  /* 0x001a485601005387 */ /* 0x000fe80000100800 */
[----:B------:R1:W-:Y:S01]  /*42920*/  @P5 STL [R1+0x1a4c], R72 ;  /* 0x001a4c4801005387 */ /* 0x0003e20000100800 */
[----:B0-----:R-:W-:-:S02]  /*42930*/  IMAD.MOV.U32 R28, RZ, RZ, R84 ;  /* 0x000000ffff1c7224 */ /* 0x001fc400078e0054 */
[----:B------:R-:W-:Y:S01]  /*42940*/  IMAD.MOV.U32 R29, RZ, RZ, R87 ;  /* 0x000000ffff1d7224 */ /* 0x000fe200078e0057 */
[----:B----4-:R-:W4:Y:S04]  /*42950*/  @P2 LDG.E.U16 R65, desc[UR6][R68.64] ;  /* 0x0000000644412981 */ /* 0x010f28000c1e1500 */
[----:B------:R-:W2:Y:S01]  /*42960*/  @P3 LDG.E.U16 R0, desc[UR6][R62.64] ;  /* 0x000000063e003981 */ /* 0x000ea2000c1e1500 */
[----:B-1----:R-:W-:-:S03]  /*42970*/  IMAD.MOV.U32 R73, RZ, RZ, R85 ;  /* 0x000000ffff497224 */ /* 0x002fc600078e0055 */
[----:B------:R-:W3:Y:S01]  /*42980*/  @P3 LDG.E.U16 R90, desc[UR6][R28.64] ;  /* 0x000000061c5a3981 */ /* 0x000ee2000c1e1500 */
[----:B------:R-:W-:-:S05]  /*42990*/  IMAD.MOV.U32 R72, RZ, RZ, R71 ;  /* 0x000000ffff487224 */ /* 0x000fca00078e0047 */
[----:B------:R-:W3:Y:S01]  /*429a0*/  @P2 LDG.E.U16 R64, desc[UR6][R72.64] ;  /* 0x0000000648402981 */ /* 0x000ee2000c1e1500 */
[----:B------:R-:W-:-:S03]  /*429b0*/  ISETP.GT.AND P6, PT, R93, 0x68, PT ;  /* 0x000000685d00780c */ /* 0x000fc60003fc4270 */
[----:B------:R-:W-:Y:S04]  /*429c0*/  STL.64 [R1+0x1058], R72 ;  /* 0x0010584801007387 */ /* 0x000fe80000100a00 */
[----:B------:R0:W-:Y:S04]  /*429d0*/  STL.64 [R1+0x1048], R28 ;  /* 0x0010481c01007387 */ /* 0x0001e80000100a00 */
[----:B------:R-:W-:Y:S04]  /*429e0*/  STL.64 [R1+0x1050], R68 ;  /* 0x0010504401007387 */ /* 0x000fe80000100a00 */
[----:B------:R-:W3:Y:S01]  /*429f0*/  @P6 LDG.E.U16 R32, desc[UR6][R8.64] ;  /* 0x0000000608206981 */ /* 0x000ee2000c1e1500 */
[----:B------:R-:W-:-:S03]  /*42a00*/  ISETP.GT.AND P5, PT, R93, 0x69, PT ;  /* 0x000000695d00780c */ /* 0x000fc60003fa4270 */
[----:B------:R-:W3:Y:S04]  /*42a10*/  @P6 LDG.E.U16 R31, desc[UR6][R58.64] ;  /* 0x000000063a1f6981 */ /* 0x000ee8000c1e1500 */
[----:B----4-:R-:W-:Y:S06]  /*42a20*/  @P2 STL [R1+0x1e34], R65 ;  /* 0x001e344101002387 */ /* 0x010fec0000100800 */
[----:B--2---:R-:W2:Y:S04]  /*42a30*/  @P5 LDG.E.U16 R48, desc[UR6][R22.64] ;  /* 0x0000000616305981 */ /* 0x004ea8000c1e1500 */
[----:B------:R-:W2:Y:S04]  /*42a40*/  @P5 LDG.E.U16 R49, desc[UR6][R18.64] ;  /* 0x0000000612315981 */ /* 0x000ea8000c1e1500 */
[----:B---3--:R1:W-:Y:S04]  /*42a50*/  @P2 STL [R1+0x1e38], R64 ;  /* 0x001e384001002387 */ /* 0x0083e80000100800 */
[----:B------:R-:W-:Y:S04]  /*42a60*/  @P3 STL [R1+0x1e2c], R0 ;  /* 0x001e2c0001003387 */ /* 0x000fe80000100800 */
[----:B------:R3:W-:Y:S04]  /*42a70*/  @P3 STL [R1+0x1e30], R90 ;  /* 0x001e305a01003387 */ /* 0x0007e80000100800 */
[----:B------:R-:W4:Y:S04]  /*42a80*/  LDL.LU R62, [R1+0x1d70] ;  /* 0x001d7000013e7983 */ /* 0x000f280000300800 */
[----:B------:R-:W4:Y:S04]  /*42a90*/  LDL.LU R63, [R1+0x1ed4] ;  /* 0x001ed400013f7983 */ /* 0x000f280000300800 */
[----:B------:R-:W2:Y:S04]  /*42aa0*/  LDL.LU R84, [R1+0x1d74] ;  /* 0x001d740001547983 */ /* 0x000ea80000300800 */
[----:B------:R-:W2:Y:S04]  /*42ab0*/  LDL.LU R85, [R1+0x1ed8] ;  /* 0x001ed80001557983 */ /* 0x000ea80000300800 */
[----:B------:R-:W4:Y:S04]  /*42ac0*/  LDL.LU R8, [R1+0x1d78] ;  /* 0x001d780001087983 */ /* 0x000f280000300800 */
[----:B------:R-:W4:Y:S04]  /*42ad0*/  LDL.LU R9, [R1+0x1edc] ;  /* 0x001edc0001097983 */ /* 0x000f280000300800 */
[----:B------:R-:W4:Y:S04]  /*42ae0*/  LDL R77, [R1+0x1a30] ;  /* 0x001a3000014d7983 */ /* 0x000f280000100800 */
[----:B0-----:R-:W4:Y:S04]  /*42af0*/  LDL R28, [R1+0x1a34] ;  /* 0x001a3400011c7983 */ /* 0x001f280000100800 */
[----:B------:R-:W4:Y:S04]  /*42b00*/  LDL R75, [R1+0x1a28] ;  /* 0x001a2800014b7983 */ /* 0x000f280000100800 */
[----:B------:R-:W4:Y:S04]  /*42b10*/  LDL R76, [R1+0x1a2c] ;  /* 0x001a2c00014c7983 */ /* 0x000f280000100800 */
[----:B------:R-:W4:Y:S04]  /*42b20*/  LDL R73, [R1+0x1a20] ;  /* 0x001a200001497983 */ /* 0x000f280000100800 */
[----:B------:R-:W4:Y:S04]  /*42b30*/  LDL R74, [R1+0x1a24] ;  /* 0x001a2400014a7983 */ /* 0x000f280000100800 */
[----:B------:R-:W4:Y:S04]  /*42b40*/  LDL R86, [R1+0x1a18] ;  /* 0x001a180001567983 */ /* 0x000f280000100800 */
[----:B------:R-:W4:Y:S04]  /*42b50*/  LDL.64 R88, [R1+0xfe8] ;  /* 0x000fe80001587983 */ /* 0x000f280000100a00 */
[----:B------:R-:W4:Y:S01]  /*42b60*/  LDL R72, [R1+0x1a1c] ;  /* 0x001a1c0001487983 */ /* 0x000f220000100800 */
[----:B------:R-:W-:-:S02]  /*42b70*/  ISETP.GT.AND P2, PT, R93, 0x6a, PT ;  /* 0x0000006a5d00780c */ /* 0x000fc40003f44270 */
[C---:B------:R-:W-:Y:S02]  /*42b80*/  ISETP.GT.AND P3, PT, R93.reuse, 0x6b, PT ;  /* 0x0000006b5d00780c */ /* 0x040fe40003f64270 */
[C---:B------:R-:W-:Y:S02]  /*42b90*/  ISETP.GT.AND P6, PT, R93.reuse, 0x6c, PT ;  /* 0x0000006c5d00780c */ /* 0x040fe40003fc4270 */
[----:B------:R-:W-:Y:S01]  /*42ba0*/  ISETP.GT.AND P5, PT, R93, 0x6d, PT ;  /* 0x0000006d5d00780c */ /* 0x000fe20003fa4270 */
[----:B-1----:R-:W4:Y:S04]  /*42bb0*/  LDL.LU R64, [R1+0x1ee0] ;  /* 0x001ee00001407983 */ /* 0x002f280000300800 */
[----:B------:R-:W4:Y:S04]  /*42bc0*/  LDL.LU R65, [R1+0x1f00] ;  /* 0x001f000001417983 */ /* 0x000f280000300800 */
[----:B------:R-:W4:Y:S04]  /*42bd0*/  LDL.LU R68, [R1+0x1ee4] ;  /* 0x001ee40001447983 */ /* 0x000f280000300800 */
[----:B------:R-:W4:Y:S04]  /*42be0*/  LDL.LU R69, [R1+0x1f04] ;  /* 0x001f040001457983 */ /* 0x000f280000300800 */
[----:B------:R-:W4:Y:S04]  /*42bf0*/  LDL.LU R87, [R1+0x1ee8] ;  /* 0x001ee80001577983 */ /* 0x000f280000300800 */
[----:B------:R-:W4:Y:S04]  /*42c00*/  LDL.LU R71, [R1+0x1f08] ;  /* 0x001f080001477983 */ /* 0x000f280000300800 */
[----:B---3--:R-:W3:Y:S04]  /*42c10*/  LDL R90, [R1+0x1e28] ;  /* 0x001e2800015a7983 */ /* 0x008ee80000100800 */
[----:B------:R-:W-:Y:S04]  /*42c20*/  STL [R1+0x31d8], R32 ;  /* 0x0031d82001007387 */ /* 0x000fe80000100800 */
[----:B------:R-:W-:Y:S04]  /*42c30*/  STL.64 [R1+0x3200], R32 ;  /* 0x0032002001007387 */ /* 0x000fe80000100a00 */
[----:B------:R-:W-:Y:S04]  /*42c40*/  STL.64 [R1+0x3278], R32 ;  /* 0x0032782001007387 */ /* 0x000fe80000100a00 */
[----:B------:R-:W-:Y:S04]  /*42c50*/  STL.64 [R1+0x3300], R32 ;  /* 0x0033002001007387 */ /* 0x000fe80000100a00 */
[----:B------:R-:W3:Y:S04]  /*42c60*/  LDL.LU R30, [R1+0x1a14] ;  /* 0x001a1400011e7983 */ /* 0x000ee80000300800 */
[----:B------:R-:W3:Y:S04]  /*42c70*/  LDL R0, [R1+0x1e24] ;  /* 0x001e240001007983 */ /* 0x000ee80000100800 */
[----:B------:R-:W3:Y:S04]  /*42c80*/  LDL R59, [R1+0x1e1c] ;  /* 0x001e1c00013b7983 */ /* 0x000ee80000100800 */
[----:B------:R-:W3:Y:S04]  /*42c90*/  LDL R58, [R1+0x1e20] ;  /* 0x001e2000013a7983 */ /* 0x000ee80000100800 */
[----:B------:R-:W3:Y:S04]  /*42ca0*/  LDL.LU R29, [R1+0x1a10] ;  /* 0x001a1000011d7983 */ /* 0x000ee80000300800 */
[----:B------:R-:W3:Y:S04]  /*42cb0*/  LDL.LU.64 R22, [R1+0x3900] ;  /* 0x0039000001167983 */ /* 0x000ee80000300a00 */
[----:B------:R-:W3:Y:S01]  /*42cc0*/  LDL.LU.64 R18, [R1+0x38f8] ;  /* 0x0038f80001127983 */ /* 0x000ee20000300a00 */
[----:B--2---:R-:W-:-:S02]  /*42cd0*/  LOP3.LUT R85, R85, R84, RZ, 0x3c, !PT ;  /* 0x0000005455557212 */ /* 0x004fc400078e3cff */
[----:B----4-:R-:W-:Y:S02]  /*42ce0*/  LOP3.LUT R9, R9, R8, RZ, 0x3c, !PT ;  /* 0x0000000809097212 */ /* 0x010fe400078e3cff */
[----:B------:R-:W-:Y:S02]  /*42cf0*/  LOP3.LUT R63, R63, R62, RZ, 0x3c, !PT ;  /* 0x0000003e3f3f7212 */ /* 0x000fe400078e3cff */
[----:B------:R-:W-:Y:S01]  /*42d00*/  LOP3.LUT R84, R85, R84, RZ, 0x3c, !PT ;  /* 0x0000005455547212 */ /* 0x000fe200078e3cff */
[----:B------:R-:W2:Y:S01]  /*42d10*/  @P3 LDG.E.U16 R75, desc[UR6][R20.64] ;  /* 0x00000006144b3981 */ /* 0x000ea2000c1e1500 */
[----:B------:R-:W-:Y:S02]  /*42d20*/  LOP3.LUT R8, R9, R8, RZ, 0x3c, !PT ;  /* 0x0000000809087212 */ /* 0x000fe400078e3cff */
[----:B------:R-:W-:Y:S02]  /*42d30*/  LOP3.LUT R62, R63, R62, RZ, 0x3c, !PT ;  /* 0x0000003e3f3e7212 */ /* 0x000fe400078e3cff */
[----:B------:R-:W-:Y:S01]  /*42d40*/  LOP3.LUT R85, R85, R84, RZ, 0x3c, !PT ;  /* 0x0000005455557212 */ /* 0x000fe200078e3cff */
[----:B------:R-:W4:Y:S01]  /*42d50*/  @P6 LDG.E.U16 R73, desc[UR6][R80.64] ;  /* 0x0000000650496981 */ /* 0x000f22000c1e1500 */
[----:B------:R-:W-:-:S02]  /*42d60*/  LOP3.LUT R9, R9, R8, RZ, 0x3c, !PT ;  /* 0x0000000809097212 */ /* 0x000fc400078e3cff */
[----:B------:R-:W-:Y:S01]  /*42d70*/  LOP3.LUT R63, R63, R62, RZ, 0x3c, !PT ;  /* 0x0000003e3f3f7212 */ /* 0x000fe200078e3cff */
[----:B------:R-:W2:Y:S04]  /*42d80*/  @P6 LDG.E.U16 R74, desc[UR6][R2.64] ;  /* 0x00000006024a6981 */ /* 0x000ea8000c1e1500 */
[----:B------:R-:W2:Y:S04]  /*42d90*/  @P2 LDG.E.U16 R77, desc[UR6][R84.64] ;  /* 0x00000006544d2981 */ /* 0x000ea8000c1e1500 */
[----:B------:R-:W3:Y:S04]  /*42da0*/  @P2 LDG.E.U16 R28, desc[UR6][R8.64] ;  /* 0x00000006081c2981 */ /* 0x000ee8000c1e1500 */
[----:B------:R-:W4:Y:S04]  /*42db0*/  @P3 LDG.E.U16 R76, desc[UR6][R62.64] ;  /* 0x000000063e4c3981 */ /* 0x000f28000c1e1500 */
[----:B------:R-:W4:Y:S04]  /*42dc0*/  @P5 LDG.E.U16 R86, desc[UR6][R50.64] ;  /* 0x0000000632565981 */ /* 0x000f28000c1e1500 */
[----:B------:R-:W4:Y:S04]  /*42dd0*/  @P5 LDG.E.U16 R72, desc[UR6][R88.64] ;  /* 0x0000000658485981 */ /* 0x000f28000c1e1500 */
[----:B------:R-:W-:Y:S04]  /*42de0*/  STL.64 [R1+0x31d0], R48 ;  /* 0x0031d03001007387 */ /* 0x000fe80000100a00 */
[----:B------:R-:W-:Y:S04]  /*42df0*/  STL.64 [R1+0x3220], R48 ;  /* 0x0032203001007387 */ /* 0x000fe80000100a00 */
[----:B------:R-:W-:Y:S04]  /*42e00*/  STL.64 [R1+0x3318], R48 ;  /* 0x0033183001007387 */ /* 0x000fe80000100a00 */
[----:B------:R0:W-:Y:S01]  /*42e10*/  STL.64 [R1+0x1018], R8 ;  /* 0x0010180801007387 */ /* 0x0001e20000100a00 */
[----:B------:R-:W-:-:S03]  /*42e20*/  LOP3.LUT R69, R69, R68, RZ, 0x3c, !PT ;  /* 0x0000004445457212 */ /* 0x000fc600078e3cff */
[----:B0-----:R-:W4:Y:S04]  /*42e30*/  LDL.LU.64 R8, [R1+0x38f0] ;  /* 0x0038f00001087983 */ /* 0x001f280000300a00 */
[----:B------:R-:W-:Y:S04]  /*42e40*/  STL.64 [R1+0x1008], R62 ;  /* 0x0010083e01007387 */ /* 0x000fe80000100a00 */
[----:B------:R0:W-:Y:S01]  /*42e50*/  STL.64 [R1+0x1010], R84 ;  /* 0x0010105401007387 */ /* 0x0001e20000100a00 */
[----:B------:R-:W-:Y:S02]  /*42e60*/  LOP3.LUT R65, R65, R64, RZ, 0x3c, !PT ;  /* 0x0000004041417212 */ /* 0x000fe400078e3cff */
[----:B------:R-:W-:Y:S01]  /*42e70*/  LOP3.LUT R68, R69, R68, RZ, 0x3c, !PT ;  /* 0x0000004445447212 */ /* 0x000fe200078e3cff */
[----:B0-----:R-:W4:Y:S01]  /*42e80*/  LDL.LU.64 R84, [R1+0x38e8] ;  /* 0x0038e80001547983 */ /* 0x001f220000300a00 */
[----:B------:R-:W-:-:S02]  /*42e90*/  LOP3.LUT R64, R65, R64, RZ, 0x3c, !PT ;  /* 0x0000004041407212 */ /* 0x000fc400078e3cff */
[----:B------:R-:W-:Y:S02]  /*42ea0*/  LOP3.LUT R69, R69, R68, RZ, 0x3c, !PT ;  /* 0x0000004445457212 */ /* 0x000fe400078e3cff */
[----:B------:R-:W-:Y:S01]  /*42eb0*/  LOP3.LUT R65, R65, R64, RZ, 0x3c, !PT ;  /* 0x0000004041417212 */ /* 0x000fe200078e3cff */
[----:B--2---:R-:W-:Y:S04]  /*42ec0*/  @P2 STL [R1+0x1a30], R77 ;  /* 0x001a304d01002387 */ /* 0x004fe80000100800 */
[----:B---3--:R-:W-:Y:S04]  /*42ed0*/  @P2 STL [R1+0x1a34], R28 ;  /* 0x001a341c01002387 */ /* 0x008fe80000100800 */
[----:B------:R-:W2:Y:S04]  /*42ee0*/  LDL.LU.64 R62, [R1+0x38e0] ;  /* 0x0038e000013e7983 */ /* 0x000ea80000300a00 */
[----:B------:R-:W3:Y:S01]  /*42ef0*/  LDL.LU.64 R20, [R1+0x38d8] ;  /* 0x0038d80001147983 */ /* 0x000ee20000300a00 */
[----:B------:R-:W-:-:S03]  /*42f00*/  ISETP.GT.AND P2, PT, R93, 0x6e, PT ;  /* 0x0000006e5d00780c */ /* 0x000fc60003f44270 */
[----:B------:R-:W-:Y:S04]  /*42f10*/  @P3 STL [R1+0x1a28], R75 ;  /* 0x001a284b01003387 */ /* 0x000fe80000100800 */
[----:B----4-:R-:W-:Y:S01]  /*42f20*/  @P3 STL [R1+0x1a2c], R76 ;  /* 0x001a2c4c01003387 */ /* 0x010fe20000100800 */
[----:B------:R-:W-:-:S03]  /*42f30*/  ISETP.GT.AND P3, PT, R93, 0x6f, PT ;  /* 0x0000006f5d00780c */ /* 0x000fc60003f64270 */
[----:B------:R-:W4:Y:S04]  /*42f40*/  LDL.LU.64 R2, [R1+0x38d0] ;  /* 0x0038d00001027983 */ /* 0x000f280000300a00 */
[----:B------:R-:W2:Y:S04]  /*42f50*/  LDL.LU.64 R80, [R1+0x38c8] ;  /* 0x0038c80001507983 */ /* 0x000ea80000300a00 */
[----:B------:R0:W-:Y:S04]  /*42f60*/  @P6 STL [R1+0x1a20], R73 ;  /* 0x001a204901006387 */ /* 0x0001e80000100800 */
[----:B------:R-:W-:Y:S04]  /*42f70*/  @P6 STL [R1+0x1a24], R74 ;  /* 0x001a244a01006387 */ /* 0x000fe80000100800 */
[----:B------:R-:W2:Y:S04]  /*42f80*/  LDL.LU.64 R50, [R1+0x38c0] ;  /* 0x0038c00001327983 */ /* 0x000ea80000300a00 */
[----:B------:R-:W-:Y:S04]  /*42f90*/  @P5 STL [R1+0x1a18], R86 ;  /* 0x001a185601005387 */ /* 0x000fe80000100800 */
[----:B------:R1:W-:Y:S04]  /*42fa0*/  @P5 STL [R1+0x1a1c], R72 ;  /* 0x001a1c4801005387 */ /* 0x0003e80000100800 */
[----:B------:R-:W2:Y:S04]  /*42fb0*/  @P2 LDG.E.U16 R0, desc[UR6][R68.64] ;  /* 0x0000000644002981 */ /* 0x000ea8000c1e1500 */
[----:B------:R-:W3:Y:S04]  /*42fc0*/  @P3 LDG.E.U16 R59, desc[UR6][R60.64] ;  /* 0x000000063c3b3981 */ /* 0x000ee8000c1e1500 */
[----:B------:R-:W3:Y:S01]  /*42fd0*/  @P3 LDG.E.U16 R58, desc[UR6][R64.64] ;  /* 0x00000006403a3981 */ /* 0x000ee2000c1e1500 */
[----:B0-----:R-:W-:-:S02]  /*42fe0*/  IMAD.MOV.U32 R73, RZ, RZ, R87 ;  /* 0x000000ffff497224 */ /* 0x001fc400078e0057 */
[----:B-1----:R-:W-:-:S05]  /*42ff0*/  IMAD.MOV.U32 R72, RZ, RZ, R71 ;  /* 0x000000ffff487224 */ /* 0x002fca00078e0047 */
[----:B------:R-:W3:Y:S04]  /*43000*/  @P2 LDG.E.U16 R90, desc[UR6][R72.64] ;  /* 0x00000006485a2981 */ /* 0x000ee8000c1e1500 */
[----:B------:R-:W-:Y:S04]  /*43010*/  STL.64 [R1+0xfd8], R72 ;  /* 0x000fd84801007387 */ /* 0x000fe80000100a00 */
[----:B------:R-:W-:Y:S04]  /*43020*/  STL.64 [R1+0xfc8], R64 ;  /* 0x000fc84001007387 */ /* 0x000fe80000100a00 */
[----:B------:R0:W-:Y:S01]  /*43030*/  STL.64 [R1+0xfd0], R68 ;  /* 0x000fd04401007387 */ /* 0x0001e20000100a00 */
[----:B------:R-:W-:-:S13]  /*43040*/  ISETP.GT.AND P6, PT, R93, 0x70, PT ;  /* 0x000000705d00780c */ /* 0x000fda0003fc4270 */
[----:B------:R-:W4:Y:S01]  /*43050*/  @P6 LDG.E.U16 R30, desc[UR6][R54.64] ;  /* 0x00000006361e6981 */ /* 0x000f22000c1e1500 */
[----:B------:R-:W-:-:S03]  /*43060*/  ISETP.GT.AND P5, PT, R93, 0x71, PT ;  /* 0x000000715d00780c */ /* 0x000fc60003fa4270 */
[----:B------:R-:W4:Y:S04]  /*43070*/  @P6 LDG.E.U16 R29, desc[UR6][R6.64] ;  /* 0x00000006061d6981 */ /* 0x000f28000c1e1500 */
[----:B--2---:R-:W-:Y:S06]  /*43080*/  @P2 STL [R1+0x1e24], R0 ;  /* 0x001e240001002387 */ /* 0x004fec0000100800 */
[----:B------:R-:W2:Y:S04]  /*43090*/  @P5 LDG.E.U16 R50, desc[UR6][R56.64] ;  /* 0x0000000638325981 */ /* 0x000ea8000c1e1500 */
[----:B------:R-:W2:Y:S04]  /*430a0*/  @P5 LDG.E.U16 R51, desc[UR6][R10.64] ;  /* 0x000000060a335981 */ /* 0x000ea8000c1e1500 */
[----:B---3--:R1:W-:Y:S04]  /*430b0*/  @P2 STL [R1+0x1e28], R90 ;  /* 0x001e285a01002387 */ /* 0x0083e80000100800 */
[----:B------:R-:W-:Y:S04]  /*430c0*/  @P3 STL [R1+0x1e1c], R59 ;  /* 0x001e1c3b01003387 */ /* 0x000fe80000100800 */
[----:B------:R3:W-:Y:S04]  /*430d0*/  @P3 STL [R1+0x1e20], R58 ;  /* 0x001e203a01003387 */ /* 0x0007e80000100800 */
[----:B------:R-:W2:Y:S04]  /*430e0*/  LDL.LU R75, [R1+0x1f0c] ;  /* 0x001f0c00014b7983 */ /* 0x000ea80000300800 */
[----:B------:R-:W2:Y:S04]  /*430f0*/  LDL.LU R74, [R1+0x1f2c] ;  /* 0x001f2c00014a7983 */ /* 0x000ea80000300800 */
[----:B------:R-:W2:Y:S04]  /*43100*/  LDL.LU R60, [R1+0x1f10] ;  /* 0x001f1000013c7983 */ /* 0x000ea80000300800 */
[----:B------:R-:W2:Y:S04]  /*43110*/  LDL.LU R61, [R1+0x1f30] ;  /* 0x001f3000013d7983 */ /* 0x000ea80000300800 */
[----:B0-----:R-:W2:Y:S04]  /*43120*/  LDL.LU R68, [R1+0x1f14] ;  /* 0x001f140001447983 */ /* 0x001ea80000300800 */
[----:B------:R-:W2:Y:S04]  /*43130*/  LDL.LU R69, [R1+0x1f34] ;  /* 0x001f340001457983 */ /* 0x000ea80000300800 */
[----:B------:R-:W2:Y:S04]  /*43140*/  LDL R88, [R1+0x1a00] ;  /* 0x001a000001587983 */ /* 0x000ea80000100800 */
[----:B------:R-:W2:Y:S04]  /*43150*/  LDL R76, [R1+0x1a04] ;  /* 0x001a0400014c7983 */ /* 0x000ea80000100800 */
[----:B------:R-:W2:Y:S04]  /*43160*/  LDL R73, [R1+0x19f8] ;  /* 0x0019f80001497983 */ /* 0x000ea80000100800 */
[----:B------:R-:W2:Y:S04]  /*43170*/  LDL R89, [R1+0x19fc] ;  /* 0x0019fc0001597983 */ /* 0x000ea80000100800 */
[----:B------:R-:W2:Y:S04]  /*43180*/  LDL R86, [R1+0x19f0] ;  /* 0x0019f00001567983 */ /* 0x000ea80000100800 */
[----:B------:R-:W2:Y:S01]  /*43190*/  LDL R72, [R1+0x19f4] ;  /* 0x0019f40001487983 */ /* 0x000ea20000100800 */
[----:B------:R-:W-:-:S02]  /*431a0*/  ISETP.GT.AND P2, PT, R93, 0x72, PT ;  /* 0x000000725d00780c */ /* 0x000fc40003f44270 */
[C---:B------:R-:W-:Y:S01]  /*431b0*/  ISETP.GT.AND P3, PT, R93.reuse, 0x73, PT ;  /* 0x000000735d00780c */ /* 0x040fe20003f64270 */
[----:B------:R-:W2:Y:S04]  /*431c0*/  LDL R87, [R1+0x19ec] ;  /* 0x0019ec0001577983 */ /* 0x000ea80000100800 */
[----:B------:R-:W2:Y:S04]  /*431d0*/  LDL R71, [R1+0x19e8] ;  /* 0x0019e80001477983 */ /* 0x000ea80000100800 */
[----:B------:R-:W2:Y:S04]  /*431e0*/  LDL.LU R54, [R1+0x1f38] ;  /* 0x001f380001367983 */ /* 0x000ea80000300800 */
[----:B------:R-:W2:Y:S04]  /*431f0*/  LDL.LU R55, [R1+0x1f58] ;  /* 0x001f580001377983 */ /* 0x000ea80000300800 */
[----:B------:R-:W2:Y:S04]  /*43200*/  LDL.LU R64, [R1+0x1f3c] ;  /* 0x001f3c0001407983 */ /* 0x000ea80000300800 */
[----:B------:R-:W2:Y:S04]  /*43210*/  LDL.LU R65, [R1+0x1f5c] ;  /* 0x001f5c0001417983 */ /* 0x000ea80000300800 */
[----:B-1----:R-:W2:Y:S01]  /*43220*/  LDL.LU R90, [R1+0x1f40] ;  /* 0x001f4000015a7983 */ /* 0x002ea20000300800 */
[----:B------:R-:W-:-:S03]  /*43230*/  ISETP.GT.AND P6, PT, R93, 0x74, PT ;  /* 0x000000745d00780c */ /* 0x000fc60003fc4270 */
[----:B------:R-:W2:Y:S04]  /*43240*/  LDL.LU R0, [R1+0x1f60] ;  /* 0x001f600001007983 */ /* 0x000ea80000300800 */
[----:B---3--:R-:W3:Y:S04]  /*43250*/  LDL R58, [R1+0x1e18] ;  /* 0x001e1800013a7983 */ /* 0x008ee80000100800 */
[----:B----4-:R-:W-:Y:S04]  /*43260*/  STL.64 [R1+0x31e0], R30 ;  /* 0x0031e01e01007387 */ /* 0x010fe80000100a00 */
[----:B------:R-:W-:Y:S04]  /*43270*/  STL.64 [R1+0x3208], R30 ;  /* 0x0032081e01007387 */ /* 0x000fe80000100a00 */
[----:B------:R-:W-:Y:S04]  /*43280*/  STL.64 [R1+0x3280], R30 ;  /* 0x0032801e01007387 */ /* 0x000fe80000100a00 */
[----:B------:R-:W-:Y:S04]  /*43290*/  STL.64 [R1+0x3308], R30 ;  /* 0x0033081e01007387 */ /* 0x000fe80000100a00 */
[----:B------:R-:W4:Y:S04]  /*432a0*/  LDL.LU R28, [R1+0x19e4] ;  /* 0x0019e400011c7983 */ /* 0x000f280000300800 */
[----:B------:R-:W3:Y:S04]  /*432b0*/  LDL R59, [R1+0x1e14] ;  /* 0x001e1400013b7983 */ /* 0x000ee80000100800 */
[----:B------:R-:W3:Y:S04]  /*432c0*/  LDL R7, [R1+0x1e10] ;  /* 0x001e100001077983 */ /* 0x000ee80000100800 */
[----:B------:R-:W3:Y:S01]  /*432d0*/  LDL R6, [R1+0x1e0c] ;  /* 0x001e0c0001067983 */ /* 0x000ee20000100800 */
[----:B--2---:R-:W-:-:S02]  /*432e0*/  LOP3.LUT R61, R61, R60, RZ, 0x3c, !PT ;  /* 0x0000003c3d3d7212 */ /* 0x004fc400078e3cff */
[----:B------:R-:W-:Y:S02]  /*432f0*/  LOP3.LUT R69, R69, R68, RZ, 0x3c, !PT ;  /* 0x0000004445457212 */ /* 0x000fe400078e3cff */
[----:B------:R-:W-:Y:S01]  /*43300*/  LOP3.LUT R60, R61, R60, RZ, 0x3c, !PT ;  /* 0x0000003c3d3c7212 */ /* 0x000fe200078e3cff */
[----:B------:R-:W2:Y:S01]  /*43310*/  @P3 LDG.E.U16 R73, desc[UR6][R24.64] ;  /* 0x0000000618493981 */ /* 0x000ea2000c1e1500 */
[----:B------:R-:W-:-:S03]  /*43320*/  LOP3.LUT R68, R69, R68, RZ, 0x3c, !PT ;  /* 0x0000004445447212 */ /* 0x000fc600078e3cff */
[----:B------:R-:W2:Y:S01]  /*43330*/  @P3 LDG.E.U16 R89, desc[UR6][R74.64] ;  /* 0x000000064a593981 */ /* 0x000ea2000c1e1500 */
[----:B------:R-:W-:-:S03]  /*43340*/  LOP3.LUT R61, R61, R60, RZ, 0x3c, !PT ;  /* 0x0000003c3d3d7212 */ /* 0x000fc600078e3cff */
[----:B------:R-:W2:Y:S01]  /*43350*/  @P6 LDG.E.U16 R86, desc[UR6][R66.64] ;  /* 0x0000000642566981 */ /* 0x000ea2000c1e1500 */
[----:B------:R-:W-:-:S03]  /*43360*/  LOP3.LUT R69, R69, R68, RZ, 0x3c, !PT ;  /* 0x0000004445457212 */ /* 0x000fc600078e3cff */
[----:B------:R-:W2:Y:S04]  /*43370*/  @P6 LDG.E.U16 R72, desc[UR6][R12.64] ;  /* 0x000000060c486981 */ /* 0x000ea8000c1e1500 */
[----:B------:R-:W2:Y:S04]  /*43380*/  @P2 LDG.E.U16 R88, desc[UR6][R60.64] ;  /* 0x000000063c582981 */ /* 0x000ea8000c1e1500 */
[----:B------:R-:W3:Y:S04]  /*43390*/  @P2 LDG.E.U16 R76, desc[UR6][R68.64] ;  /* 0x00000006444c2981 */ /* 0x000ee8000c1e1500 */
[----:B------:R-:W-:Y:S04]  /*433a0*/  STL [R1+0x31e8], R29 ;  /* 0x0031e81d01007387 */ /* 0x000fe80000100800 */
[----:B------:R-:W4:Y:S04]  /*433b0*/  LDL.LU R77, [R1+0x19e0] ;  /* 0x0019e000014d7983 */ /* 0x000f280000300800 */
[----:B------:R-:W4:Y:S04]  /*433c0*/  LDL.LU.64 R56, [R1+0x38b8] ;  /* 0x0038b80001387983 */ /* 0x000f280000300a00 */
[----:B------:R-:W4:Y:S04]  /*433d0*/  LDL.LU.64 R10, [R1+0x38b0] ;  /* 0x0038b000010a7983 */ /* 0x000f280000300a00 */
[----:B------:R-:W-:Y:S04]  /*433e0*/  STL.64 [R1+0x31f0], R50 ;  /* 0x0031f03201007387 */ /* 0x000fe80000100a00 */
[----:B------:R-:W-:Y:S01]  /*433f0*/  STL.64 [R1+0x3338], R50 ;  /* 0x0033383201007387 */ /* 0x000fe20000100a00 */
[----:B------:R-:W-:-:S03]  /*43400*/  ISETP.GT.AND P5, PT, R93, 0x75, PT ;  /* 0x000000755d00780c */ /* 0x000fc60003fa4270 */
[----:B------:R0:W-:Y:S04]  /*43410*/  STL.64 [R1+0xf98], R68 ;  /* 0x000f984401007387 */ /* 0x0001e80000100a00 */
[----:B0-----:R-:W4:Y:S04]  /*43420*/  LDL.LU.64 R68, [R1+0x38a8] ;  /* 0x0038a80001447983 */ /* 0x001f280000300a00 */
[----:B------:R-:W-:Y:S04]  /*43430*/  STL.64 [R1+0xf88], R74 ;  /* 0x000f884a01007387 */ /* 0x000fe80000100a00 */
[----:B------:R0:W-:Y:S04]  /*43440*/  STL.64 [R1+0xf90], R60 ;  /* 0x000f903c01007387 */ /* 0x0001e80000100a00 */
[----:B------:R1:W4:Y:S04]  /*43450*/  @P5 LDG.E.U16 R71, desc[UR6][R52.64] ;  /* 0x0000000634475981 */ /* 0x000328000c1e1500 */
[----:B------:R-:W4:Y:S04]  /*43460*/  @P5 LDG.E.U16 R87, desc[UR6][R16.64] ;  /* 0x0000000610575981 */ /* 0x000f28000c1e1500 */
[----:B0-----:R-:W4:Y:S01]  /*43470*/  LDL.LU.64 R60, [R1+0x38a0] ;  /* 0x0038a000013c7983 */ /* 0x001f220000300a00 */
[----:B-1----:R-:W-:-:S02]  /*43480*/  IMAD.MOV.U32 R52, RZ, RZ, R55 ;  /* 0x000000ffff347224 */ /* 0x002fc400078e0037 */
[----:B------:R-:W-:Y:S02]  /*43490*/  IMAD.MOV.U32 R53, RZ, RZ, R54 ;  /* 0x000000ffff357224 */ /* 0x000fe400078e0036 */
[----:B------:R-:W-:Y:S02]  /*434a0*/  IMAD.MOV.U32 R54, RZ, RZ, R65 ;  /* 0x000000ffff367224 */ /* 0x000fe400078e0041 */
[----:B------:R-:W-:Y:S02]  /*434b0*/  IMAD.MOV.U32 R55, RZ, RZ, R64 ;  /* 0x000000ffff377224 */ /* 0x000fe400078e0040 */
[----:B------:R-:W-:Y:S02]  /*434c0*/  IMAD.MOV.U32 R64, RZ, RZ, R0 ;  /* 0x000000ffff407224 */ /* 0x000fe400078e0000 */
[----:B------:R-:W-:Y:S01]  /*434d0*/  IMAD.MOV.U32 R65, RZ, RZ, R90 ;  /* 0x000000ffff417224 */ /* 0x000fe200078e005a */
[----:B--2---:R0:W-:Y:S04]  /*434e0*/  @P2 STL [R1+0x1a00], R88 ;  /* 0x001a005801002387 */ /* 0x0041e80000100800 */
[----:B---3--:R-:W-:Y:S01]  /*434f0*/  @P2 STL [R1+0x1a04], R76 ;  /* 0x001a044c01002387 */ /* 0x008fe20000100800 */
[----:B------:R-:W-:-:S03]  /*43500*/  ISETP.GT.AND P2, PT, R93, 0x76, PT ;  /* 0x000000765d00780c */ /* 0x000fc60003f44270 */
[----:B------:R-:W2:Y:S04]  /*43510*/  LDL.LU.64 R24, [R1+0x3898] ;  /* 0x0038980001187983 */ /* 0x000ea80000300a00 */
[----:B------:R-:W-:Y:S04]  /*43520*/  @P3 STL [R1+0x19f8], R73 ;  /* 0x0019f84901003387 */ /* 0x000fe80000100800 */
[----:B------:R1:W-:Y:S01]  /*43530*/  @P3 STL [R1+0x19fc], R89 ;  /* 0x0019fc5901003387 */ /* 0x0003e20000100800 */
[----:B------:R-:W-:-:S03]  /*43540*/  ISETP.GT.AND P3, PT, R93, 0x77, PT ;  /* 0x000000775d00780c */ /* 0x000fc60003f64270 */
[----:B------:R-:W3:Y:S04]  /*43550*/  LDL.LU.64 R12, [R1+0x3890] ;  /* 0x00389000010c7983 */ /* 0x000ee80000300a00 */
[----:B------:R-:W2:Y:S04]  /*43560*/  LDL.LU.64 R66, [R1+0x3888] ;  /* 0x0038880001427983 */ /* 0x000ea80000300a00 */
[----:B------:R-:W-:Y:S04]  /*43570*/  @P6 STL [R1+0x19f0], R86 ;  /* 0x0019f05601006387 */ /* 0x000fe80000100800 */
[----:B------:R-:W2:Y:S04]  /*43580*/  @P2 LDG.E.U16 R59, desc[UR6][R54.64] ;  /* 0x00000006363b2981 */ /* 0x000ea8000c1e1500 */
[----:B------:R-:W3:Y:S04]  /*43590*/  @P2 LDG.E.U16 R58, desc[UR6][R64.64] ;  /* 0x00000006403a2981 */ /* 0x000ee8000c1e1500 */
[----:B------:R-:W-:Y:S01]  /*435a0*/  @P6 STL [R1+0x19f4], R72 ;  /* 0x0019f44801006387 */ /* 0x000fe20000100800 */
[----:B------:R-:W-:-:S03]  /*435b0*/  ISETP.GT.AND P6, PT, R93, 0x78, PT ;  /* 0x000000785d00780c */ /* 0x000fc60003fc4270 */
[----:B------:R-:W3:Y:S04]  /*435c0*/  @P3 LDG.E.U16 R7, desc[UR6][R52.64] ;  /* 0x0000000634073981 */ /* 0x000ee8000c1e1500 */
[----:B------:R-:W3:Y:S04]  /*435d0*/  @P3 LDG.E.U16 R6, desc[UR6][R26.64] ;  /* 0x000000061a063981 */ /* 0x000ee8000c1e1500 */
[----:B------:R-:W3:Y:S04]  /*435e0*/  LDL.LU.64 R16, [R1+0x3880] ;  /* 0x0038800001107983 */ /* 0x000ee80000300a00 */
[----:B----4-:R-:W4:Y:S04]  /*435f0*/  @P6 LDG.E.U16 R28, desc[UR6][R82.64] ;  /* 0x00000006521c6981 */ /* 0x010f28000c1e1500 */
[----:B------:R-:W-:Y:S04]  /*43600*/  @P5 STL [R1+0x19e8], R71 ;  /* 0x0019e84701005387 */ /* 0x000fe80000100800 */
[----:B------:R-:W-:Y:S04]  /*43610*/  @P5 STL [R1+0x19ec], R87 ;  /* 0x0019ec5701005387 */ /* 0x000fe80000100800 */
[----:B------:R-:W-:Y:S04]  /*43620*/  STL.64 [R1+0xf58], R64 ;  /* 0x000f584001007387 */ /* 0x000fe80000100a00 */
[----:B------:R0:W-:Y:S04]  /*43630*/  STL.64 [R1+0xf48], R52 ;  /* 0x000f483401007387 */ /* 0x0001e80000100a00 */
[----:B------:R0:W-:Y:S04]  /*43640*/  STL.64 [R1+0xf50], R54 ;  /* 0x000f503601007387 */ /* 0x0001e80000100a00 */
[----:B------:R-:W4:Y:S04]  /*43650*/  @P6 LDG.E.U16 R77, desc[UR6][R78.64] ;  /* 0x000000064e4d6981 */ /* 0x000f28000c1e1500 */
[----:B--2---:R-:W-:Y:S04]  /*43660*/  @P2 STL [R1+0x1e14], R59 ;  /* 0x001e143b01002387 */ /* 0x004fe80000100800 */
[----:B---3--:R2:W-:Y:S04]  /*43670*/  @P2 STL [R1+0x1e18], R58 ;  /* 0x001e183a01002387 */ /* 0x0085e80000100800 */
[----:B0-----:R-:W3:Y:S04]  /*43680*/  LDL.LU R88, [R1+0x1f64] ;  /* 0x001f640001587983 */ /* 0x001ee80000300800 */
[----:B-1----:R-:W3:Y:S04]  /*43690*/  LDL.LU R89, [R1+0x1f84] ;  /* 0x001f840001597983 */ /* 0x002ee80000300800 */
[----:B------:R-:W3:Y:S04]  /*436a0*/  LDL.LU R26, [R1+0x1f68] ;  /* 0x001f6800011a7983 */ /* 0x000ee80000300800 */
        /* <DEDUP_REMOVED lines=11> */
[----:B--2---:R-:W2:Y:S04]  /*43760*/  LDL.LU R58, [R1+0x1f90] ;  /* 0x001f9000013a7983 */ /* 0x004ea80000300800 */
[----:B------:R-:W2:Y:S04]  /*43770*/  LDL.LU R59, [R1+0x1fb0] ;  /* 0x001fb000013b7983 */ /* 0x000ea80000300800 */
[----:B------:R-:W2:Y:S04]  /*43780*/  LDL.LU R64, [R1+0x1f94] ;  /* 0x001f940001407983 */ /* 0x000ea80000300800 */
[----:B------:R-:W2:Y:S04]  /*43790*/  LDL.LU R65, [R1+0x1fb4] ;  /* 0x001fb40001417983 */ /* 0x000ea80000300800 */
[----:B------:R-:W2:Y:S04]  /*437a0*/  LDL.LU R90, [R1+0x1f98] ;  /* 0x001f9800015a7983 */ /* 0x000ea80000300800 */
[----:B------:R-:W2:Y:S04]  /*437b0*/  LDL.LU R0, [R1+0x1fb8] ;  /* 0x001fb80001007983 */ /* 0x000ea80000300800 */
[----:B------:R0:W-:Y:S04]  /*437c0*/  @P3 STL [R1+0x1e10], R7 ;  /* 0x001e100701003387 */ /* 0x0001e80000100800 */
[----:B0-----:R-:W2:Y:S04]  /*437d0*/  LDL R7, [R1+0x1e08] ;  /* 0x001e080001077983 */ /* 0x001ea80000100800 */
[----:B------:R0:W-:Y:S04]  /*437e0*/  @P3 STL [R1+0x1e0c], R6 ;  /* 0x001e0c0601003387 */ /* 0x0001e80000100800 */
[----:B------:R-:W2:Y:S04]  /*437f0*/  LDL.LU.64 R82, [R1+0x3878] ;  /* 0x0038780001527983 */ /* 0x000ea80000300a00 */
[----:B0-----:R-:W2:Y:S04]  /*43800*/  LDL R6, [R1+0x1e04] ;  /* 0x001e040001067983 */ /* 0x001ea80000100800 */
[----:B----4-:R-:W-:Y:S04]  /*43810*/  STL.64 [R1+0x3210], R28 ;  /* 0x0032101c01007387 */ /* 0x010fe80000100a00 */
[----:B------:R-:W4:Y:S04]  /*43820*/  LDL.LU R76, [R1+0x19b4] ;  /* 0x0019b400014c7983 */ /* 0x000f280000300800 */
[----:B------:R-:W2:Y:S04]  /*43830*/  LDL.LU R75, [R1+0x19b0] ;  /* 0x0019b000014b7983 */ /* 0x000ea80000300800 */
[----:B------:R-:W2:Y:S01]  /*43840*/  LDL.LU.64 R78, [R1+0x3870] ;  /* 0x00387000014e7983 */ /* 0x000ea20000300a00 */
[----:B------:R-:W-:-:S02]  /*43850*/  ISETP.GT.AND P5, PT, R93, 0x79, PT ;  /* 0x000000795d00780c */ /* 0x000fc40003fa4270 */
[C---:B------:R-:W-:Y:S02]  /*43860*/  ISETP.GT.AND P2, PT, R93.reuse, 0x7a, PT ;  /* 0x0000007a5d00780c */ /* 0x040fe40003f44270 */
[C---:B------:R-:W-:Y:S02]  /*43870*/  ISETP.GT.AND P3, PT, R93.reuse, 0x7b, PT ;  /* 0x0000007b5d00780c */ /* 0x040fe40003f64270 */
[----:B------:R-:W-:Y:S02]  /*43880*/  ISETP.GT.AND P6, PT, R93, 0x7c, PT ;  /* 0x0000007c5d00780c */ /* 0x000fe40003fc4270 */
[----:B---3--:R-:W-:Y:S02]  /*43890*/  LOP3.LUT R27, R27, R26, RZ, 0x3c, !PT ;  /* 0x0000001a1b1b7212 */ /* 0x008fe400078e3cff */
[----:B------:R-:W-:Y:S02]  /*438a0*/  LOP3.LUT R53, R53, R52, RZ, 0x3c, !PT ;  /* 0x0000003435357212 */ /* 0x000fe400078e3cff */
[----:B------:R-:W-:-:S02]  /*438b0*/  LOP3.LUT R89, R89, R88, RZ, 0x3c, !PT ;  /* 0x0000005859597212 */ /* 0x000fc400078e3cff */
[----:B------:R-:W-:Y:S02]  /*438c0*/  LOP3.LUT R26, R27, R26, RZ, 0x3c, !PT ;  /* 0x0000001a1b1a7212 */ /* 0x000fe400078e3cff */
[----:B------:R-:W-:Y:S02]  /*438d0*/  LOP3.LUT R52, R53, R52, RZ, 0x3c, !PT ;  /* 0x0000003435347212 */ /* 0x000fe400078e3cff */
[----:B------:R-:W-:Y:S02]  /*438e0*/  LOP3.LUT R88, R89, R88, RZ, 0x3c, !PT ;  /* 0x0000005859587212 */ /* 0x000fe400078e3cff */
[----:B------:R-:W-:Y:S01]  /*438f0*/  LOP3.LUT R27, R27, R26, RZ, 0x3c, !PT ;  /* 0x0000001a1b1b7212 */ /* 0x000fe200078e3cff */
[----:B------:R-:W3:Y:S01]  /*43900*/  @P3 LDG.E.U16 R86, desc[UR6][R22.64] ;  /* 0x0000000616563981 */ /* 0x000ee2000c1e1500 */
[----:B------:R-:W-:Y:S02]  /*43910*/  LOP3.LUT R53, R53, R52, RZ, 0x3c, !PT ;  /* 0x0000003435357212 */ /* 0x000fe400078e3cff */
[----:B------:R-:W-:Y:S01]  /*43920*/  LOP3.LUT R89, R89, R88, RZ, 0x3c, !PT ;  /* 0x0000005859597212 */ /* 0x000fe200078e3cff */
[----:B------:R-:W3:Y:S04]  /*43930*/  @P6 LDG.E.U16 R71, desc[UR6][R8.64] ;  /* 0x0000000608476981 */ /* 0x000ee8000c1e1500 */
[----:B------:R-:W3:Y:S04]  /*43940*/  @P2 LDG.E.U16 R73, desc[UR6][R26.64] ;  /* 0x000000061a492981 */ /* 0x000ee8000c1e1500 */
[----:B------:R-:W4:Y:S04]  /*43950*/  @P2 LDG.E.U16 R74, desc[UR6][R52.64] ;  /* 0x00000006344a2981 */ /* 0x000f28000c1e1500 */
[----:B------:R-:W4:Y:S04]  /*43960*/  @P3 LDG.E.U16 R72, desc[UR6][R88.64] ;  /* 0x0000000658483981 */ /* 0x000f28000c1e1500 */
[----:B------:R-:W4:Y:S04]  /*43970*/  @P6 LDG.E.U16 R87, desc[UR6][R18.64] ;  /* 0x0000000612576981 */ /* 0x000f28000c1e1500 */
[----:B--2---:R-:W2:Y:S04]  /*43980*/  @P5 LDG.E.U16 R78, desc[UR6][R14.64] ;  /* 0x000000060e4e5981 */ /* 0x004ea8000c1e1500 */
[----:B------:R-:W2:Y:S01]  /*43990*/  @P5 LDG.E.U16 R79, desc[UR6][R4.64] ;  /* 0x00000006044f5981 */ /* 0x000ea2000c1e1500 */
[----:B------:R-:W-:-:S03]  /*439a0*/  ISETP.GT.AND P5, PT, R93, 0x7d, PT ;  /* 0x0000007d5d00780c */ /* 0x000fc60003fa4270 */
[----:B------:R-:W2:Y:S04]  /*439b0*/  LDL.LU.64 R14, [R1+0x3868] ;  /* 0x00386800010e7983 */ /* 0x000ea80000300a00 */
[----:B------:R-:W2:Y:S04]  /*439c0*/  LDL R5, [R1+0x1e00] ;  /* 0x001e000001057983 */ /* 0x000ea80000100800 */
[----:B------:R-:W2:Y:S04]  /*439d0*/  LDL R4, [R1+0x1dfc] ;  /* 0x001dfc0001047983 */ /* 0x000ea80000100800 */
[----:B------:R0:W2:Y:S04]  /*439e0*/  @P5 LDG.E.U16 R55, desc[UR6][R62.64] ;  /* 0x000000063e375981 */ /* 0x0000a8000c1e1500 */
[----:B------:R-:W2:Y:S04]  /*439f0*/  @P5 LDG.E.U16 R54, desc[UR6][R84.64] ;  /* 0x0000000654365981 */ /* 0x000ea8000c1e1500 */
[----:B------:R1:W-:Y:S01]  /*43a00*/  STL.64 [R1+0xf18], R52 ;  /* 0x000f183401007387 */ /* 0x0003e20000100a00 */
[----:B------:R-:W-:-:S03]  /*43a10*/  LOP3.LUT R59, R59, R58, RZ, 0x3c, !PT ;  /* 0x0000003a3b3b7212 */ /* 0x000fc600078e3cff */
[----:B-1----:R-:W2:Y:S04]  /*43a20*/  LDL.LU.64 R52, [R1+0x3860] ;  /* 0x0038600001347983 */ /* 0x002ea80000300a00 */
[----:B------:R-:W-:Y:S04]  /*43a30*/  STL.64 [R1+0xf08], R88 ;  /* 0x000f085801007387 */ /* 0x000fe80000100a00 */
[----:B------:R1:W-:Y:S04]  /*43a40*/  STL.64 [R1+0xf10], R26 ;  /* 0x000f101a01007387 */ /* 0x0003e80000100a00 */
[----:B-1----:R-:W2:Y:S01]  /*43a50*/  LDL.LU.64 R26, [R1+0x3858] ;  /* 0x00385800011a7983 */ /* 0x002ea20000300a00 */
[----:B------:R-:W-:Y:S01]  /*43a60*/  LOP3.LUT R58, R59, R58, RZ, 0x3c, !PT ;  /* 0x0000003a3b3a7212 */ /* 0x000fe200078e3cff */
[----:B0-----:R-:W-:Y:S01]  /*43a70*/  IMAD.MOV.U32 R62, RZ, RZ, R0 ;  /* 0x000000ffff3e7224 */ /* 0x001fe200078e0000 */
[----:B------:R-:W-:-:S02]  /*43a80*/  MOV R63, R90 ;  /* 0x0000005a003f7202 */ /* 0x000fc40000000f00 */
[----:B------:R-:W-:Y:S01]  /*43a90*/  LOP3.LUT R59, R59, R58, RZ, 0x3c, !PT ;  /* 0x0000003a3b3b7212 */ /* 0x000fe200078e3cff */
[----:B---3--:R-:W-:Y:S04]  /*43aa0*/  @P2 STL [R1+0x19d0], R73 ;  /* 0x0019d04901002387 */ /* 0x008fe80000100800 */
[----:B----4-:R-:W-:Y:S04]  /*43ab0*/  @P2 STL [R1+0x19d4], R74 ;  /* 0x0019d44a01002387 */ /* 0x010fe80000100800 */
[----:B------:R-:W3:Y:S01]  /*43ac0*/  LDL.LU.64 R22, [R1+0x3850] ;  /* 0x0038500001167983 */ /* 0x000ee20000300a00 */
[----:B------:R-:W-:-:S03]  /*43ad0*/  ISETP.GT.AND P2, PT, R93, 0x7e, PT ;  /* 0x0000007e5d00780c */ /* 0x000fc60003f44270 */
[----:B------:R-:W-:Y:S04]  /*43ae0*/  @P3 STL [R1+0x19c8], R86 ;  /* 0x0019c85601003387 */ /* 0x000fe80000100800 */
[----:B------:R-:W-:Y:S04]  /*43af0*/  @P3 STL [R1+0x19cc], R72 ;  /* 0x0019cc4801003387 */ /* 0x000fe80000100800 */
[----:B------:R-:W4:Y:S04]  /*43b00*/  LDL.LU.64 R18, [R1+0x3848] ;  /* 0x0038480001127983 */ /* 0x000f280000300a00 */
[----:B------:R-:W3:Y:S01]  /*43b10*/  LDL.LU.64 R8, [R1+0x3840] ;  /* 0x0038400001087983 */ /* 0x000ee20000300a00 */
[----:B------:R-:W-:-:S03]  /*43b20*/  ISETP.GT.AND P3, PT, R93, 0x7f, PT ;  /* 0x0000007f5d00780c */ /* 0x000fc60003f64270 */
[----:B------:R-:W-:Y:S04]  /*43b30*/  @P6 STL [R1+0x19c0], R71 ;  /* 0x0019c04701006387 */ /* 0x000fe80000100800 */
[----:B------:R-:W-:Y:S04]  /*43b40*/  @P6 STL [R1+0x19c4], R87 ;  /* 0x0019c45701006387 */ /* 0x000fe80000100800 */
[----:B------:R-:W3:Y:S04]  /*43b50*/  @P2 LDG.E.U16 R7, desc[UR6][R62.64] ;  /* 0x000000063e072981 */ /* 0x000ee8000c1e1500 */
[----:B--2---:R-:W2:Y:S04]  /*43b60*/  @P3 LDG.E.U16 R5, desc[UR6][R58.64] ;  /* 0x000000063a053981 */ /* 0x004ea8000c1e1500 */
[----:B------:R-:W2:Y:S04]  /*43b70*/  @P3 LDG.E.U16 R4, desc[UR6][R20.64] ;  /* 0x0000000614043981 */ /* 0x000ea8000c1e1500 */
[----:B------:R0:W-:Y:S04]  /*43b80*/  @P5 STL [R1+0x19b8], R55 ;  /* 0x0019b83701005387 */ /* 0x0001e80000100800 */
[----:B------:R1:W-:Y:S01]  /*43b90*/  @P5 STL [R1+0x19bc], R54 ;  /* 0x0019bc3601005387 */ /* 0x0003e20000100800 */
[----:B0-----:R-:W-:-:S02]  /*43ba0*/  IMAD.MOV.U32 R55, RZ, RZ, R64 ;  /* 0x000000ffff377224 */ /* 0x001fc400078e0040 */
[----:B-1----:R-:W-:-:S05]  /*43bb0*/  IMAD.MOV.U32 R54, RZ, RZ, R65 ;  /* 0x000000ffff367224 */ /* 0x002fca00078e0041 */
[----:B------:R-:W2:Y:S04]  /*43bc0*/  @P2 LDG.E.U16 R6, desc[UR6][R54.64] ;  /* 0x0000000636062981 */ /* 0x000ea8000c1e1500 */
[----:B------:R-:W-:Y:S04]  /*43bd0*/  STL.64 [R1+0xed8], R62 ;  /* 0x000ed83e01007387 */ /* 0x000fe80000100a00 */
[----:B------:R-:W-:Y:S04]  /*43be0*/  STL.64 [R1+0xec8], R58 ;  /* 0x000ec83a01007387 */ /* 0x000fe80000100a00 */
[----:B------:R0:W-:Y:S01]  /*43bf0*/  STL.64 [R1+0xed0], R54 ;  /* 0x000ed03601007387 */ /* 0x0001e20000100a00 */
[----:B------:R-:W-:-:S03]  /*43c00*/  ISETP.GT.AND P6, PT, R93, 0x80, PT ;  /* 0x000000805d00780c */ /* 0x000fc60003fc4270 */
[----:B0-----:R-:W4:Y:S04]  /*43c10*/  LDL.LU R54, [R1+0x1fbc] ;  /* 0x001fbc0001367983 */ /* 0x001f280000300800 */
[----:B------:R-:W4:Y:S04]  /*43c20*/  LDL.LU R55, [R1+0x1fdc] ;  /* 0x001fdc0001377983 */ /* 0x000f280000300800 */
[----:B------:R-:W4:Y:S04]  /*43c30*/  LDL.LU R62, [R1+0x1fc0] ;  /* 0x001fc000013e7983 */ /* 0x000f280000300800 */
[----:B------:R-:W4:Y:S04]  /*43c40*/  LDL.LU R63, [R1+0x1fe0] ;  /* 0x001fe000013f7983 */ /* 0x000f280000300800 */
[----:B------:R-:W4:Y:S04]  /*43c50*/  LDL.LU R84, [R1+0x1fc4] ;  /* 0x001fc40001547983 */ /* 0x000f280000300800 */
[----:B------:R-:W4:Y:S04]  /*43c60*/  LDL.LU R85, [R1+0x1fe4] ;  /* 0x001fe40001557983 */ /* 0x000f280000300800 */
[----:B------:R-:W4:Y:S04]  /*43c70*/  @P6 LDG.E.U16 R76, desc[UR6][R2.64] ;  /* 0x00000006024c6981 */ /* 0x000f28000c1e1500 */
[----:B------:R-:W4:Y:S04]  /*43c80*/  @P6 LDG.E.U16 R75, desc[UR6][R80.64] ;  /* 0x00000006504b6981 */ /* 0x000f28000c1e1500 */
[----:B--2---:R0:W-:Y:S04]  /*43c90*/  @P2 STL [R1+0x1e04], R6 ;  /* 0x001e040601002387 */ /* 0x0041e80000100800 */
[----:B0-----:R-:W2:Y:S04]  /*43ca0*/  LDL R6, [R1+0x19a4] ;  /* 0x0019a40001067983 */ /* 0x001ea80000100800 */
[----:B---3--:R-:W-:Y:S04]  /*43cb0*/  @P2 STL [R1+0x1e08], R7 ;  /* 0x001e080701002387 */ /* 0x008fe80000100800 */
[----:B------:R-:W3:Y:S04]  /*43cc0*/  LDL R71, [R1+0x19a0] ;  /* 0x0019a00001477983 */ /* 0x000ee80000100800 */
[----:B------:R-:W3:Y:S04]  /*43cd0*/  LDL R72, [R1+0x199c] ;  /* 0x00199c0001487983 */ /* 0x000ee80000100800 */
[----:B------:R-:W3:Y:S04]  /*43ce0*/  LDL R86, [R1+0x1998] ;  /* 0x0019980001567983 */ /* 0x000ee80000100800 */
[----:B------:R-:W3:Y:S04]  /*43cf0*/  LDL.64 R88, [R1+0xe78] ;  /* 0x000e780001587983 */ /* 0x000ee80000100a00 */
[----:B------:R-:W3:Y:S04]  /*43d00*/  LDL R87, [R1+0x1994] ;  /* 0x0019940001577983 */ /* 0x000ee80000100800 */
[----:B------:R-:W3:Y:S04]  /*43d10*/  LDL R64, [R1+0x1990] ;  /* 0x0019900001407983 */ /* 0x000ee80000100800 */
[----:B------:R0:W-:Y:S04]  /*43d20*/  @P3 STL [R1+0x1e00], R5 ;  /* 0x001e000501003387 */ /* 0x0001e80000100800 */
[----:B------:R-:W3:Y:S04]  /*43d30*/  LDL R65, [R1+0x1988] ;  /* 0x0019880001417983 */ /* 0x000ee80000100800 */
[----:B0-----:R-:W3:Y:S04]  /*43d40*/  LDL R5, [R1+0x198c] ;  /* 0x00198c0001057983 */ /* 0x001ee80000100800 */
[----:B------:R-:W3:Y:S04]  /*43d50*/  LDL.LU R20, [R1+0x1fe8] ;  /* 0x001fe80001147983 */ /* 0x000ee80000300800 */
[----:B------:R-:W3:Y:S04]  /*43d60*/  LDL.LU R21, [R1+0x2008] ;  /* 0x0020080001157983 */ /* 0x000ee80000300800 */
[----:B------:R-:W3:Y:S04]  /*43d70*/  LDL.LU R58, [R1+0x1fec] ;  /* 0x001fec00013a7983 */ /* 0x000ee80000300800 */
[----:B------:R-:W3:Y:S04]  /*43d80*/  LDL.LU R59, [R1+0x200c] ;  /* 0x00200c00013b7983 */ /* 0x000ee80000300800 */
[----:B------:R-:W3:Y:S04]  /*43d90*/  LDL.LU R90, [R1+0x1ff0] ;  /* 0x001ff000015a7983 */ /* 0x000ee80000300800 */
[----:B------:R-:W3:Y:S04]  /*43da0*/  LDL.LU R0, [R1+0x2010] ;  /* 0x0020100001007983 */ /* 0x000ee80000300800 */
[----:B------:R0:W-:Y:S04]  /*43db0*/  @P3 STL [R1+0x1dfc], R4 ;  /* 0x001dfc0401003387 */ /* 0x0001e80000100800 */
[----:B0-----:R-:W3:Y:S04]  /*43dc0*/  LDL R4, [R1+0x1df8] ;  /* 0x001df80001047983 */ /* 0x001ee80000100800 */
[----:B------:R-:W3:Y:S04]  /*43dd0*/  LDL.LU.64 R2, [R1+0x3838] ;  /* 0x0038380001027983 */ /* 0x000ee80000300a00 */
[----:B------:R-:W3:Y:S01]  /*43de0*/  LDL.LU.64 R80, [R1+0x3830] ;  /* 0x0038300001507983 */ /* 0x000ee20000300a00 */
[----:B------:R-:W-:-:S02]  /*43df0*/  ISETP.GT.AND P5, PT, R93, 0x81, PT ;  /* 0x000000815d00780c */ /* 0x000fc40003fa4270 */
[----:B------:R-:W-:Y:S02]  /*43e00*/  ISETP.GT.AND P2, PT, R93, 0x82, PT ;  /* 0x000000825d00780c */ /* 0x000fe40003f44270 */
[----:B----4-:R-:W-:Y:S02]  /*43e10*/  LOP3.LUT R85, R85, R84, RZ, 0x3c, !PT ;  /* 0x0000005455557212 */ /* 0x010fe400078e3cff */
[----:B------:R-:W-:Y:S02]  /*43e20*/  LOP3.LUT R63, R63, R62, RZ, 0x3c, !PT ;  /* 0x0000003e3f3f7212 */ /* 0x000fe400078e3cff */
[----:B------:R-:W-:Y:S02]  /*43e30*/  ISETP.GT.AND P3, PT, R93, 0x83, PT ;  /* 0x000000835d00780c */ /* 0x000fe40003f64270 */
[----:B------:R-:W-:Y:S02]  /*43e40*/  LOP3.LUT R55, R55, R54, RZ, 0x3c, !PT ;  /* 0x0000003637377212 */ /* 0x000fe400078e3cff */
[----:B------:R-:W-:-:S02]  /*43e50*/  LOP3.LUT R84, R85, R84, RZ, 0x3c, !PT ;  /* 0x0000005455547212 */ /* 0x000fc400078e3cff */
[----:B------:R-:W-:Y:S02]  /*43e60*/  LOP3.LUT R62, R63, R62, RZ, 0x3c, !PT ;  /* 0x0000003e3f3e7212 */ /* 0x000fe400078e3cff */
[----:B------:R-:W-:Y:S01]  /*43e70*/  ISETP.GT.AND P6, PT, R93, 0x84, PT ;  /* 0x000000845d00780c */ /* 0x000fe20003fc4270 */
[----:B------:R-:W4:Y:S01]  /*43e80*/  LDL.LU R74, [R1+0x1984] ;  /* 0x00198400014a7983 */ /* 0x000f220000300800 */
[----:B------:R-:W-:Y:S02]  /*43e90*/  LOP3.LUT R85, R85, R84, RZ, 0x3c, !PT ;  /* 0x0000005455557212 */ /* 0x000fe400078e3cff */
[----:B------:R-:W-:Y:S02]  /*43ea0*/  LOP3.LUT R63, R63, R62, RZ, 0x3c, !PT ;  /* 0x0000003e3f3f7212 */ /* 0x000fe400078e3cff */
[C---:B------:R-:W-:Y:S01]  /*43eb0*/  LOP3.LUT R54, R55.reuse, R54, RZ, 0x3c, !PT ;  /* 0x0000003637367212 */ /* 0x040fe200078e3cff */
[----:B------:R-:W4:Y:S03]  /*43ec0*/  LDL.LU R73, [R1+0x1980] ;  /* 0x0019800001497983 */ /* 0x000f260000300800 */
[----:B------:R-:W-:Y:S01]  /*43ed0*/  LOP3.LUT R55, R55, R54, RZ, 0x3c, !PT ;  /* 0x0000003637377212 */ /* 0x000fe200078e3cff */
[----:B--2---:R-:W2:Y:S04]  /*43ee0*/  @P2 LDG.E.U16 R6, desc[UR6][R84.64] ;  /* 0x0000000654062981 */ /* 0x004ea8000c1e1500 */
[----:B---3--:R-:W3:Y:S04]  /*43ef0*/  @P2 LDG.E.U16 R71, desc[UR6][R62.64] ;  /* 0x000000063e472981 */ /* 0x008ee8000c1e1500 */
[----:B------:R-:W3:Y:S04]  /*43f00*/  @P3 LDG.E.U16 R86, desc[UR6][R68.64] ;  /* 0x0000000644563981 */ /* 0x000ee8000c1e1500 */
[----:B------:R-:W4:Y:S04]  /*43f10*/  @P3 LDG.E.U16 R72, desc[UR6][R54.64] ;  /* 0x0000000636483981 */ /* 0x000f28000c1e1500 */
[----:B------:R-:W4:Y:S04]  /*43f20*/  @P6 LDG.E.U16 R87, desc[UR6][R88.64] ;  /* 0x0000000658576981 */ /* 0x000f28000c1e1500 */
[----:B------:R-:W4:Y:S04]  /*43f30*/  @P6 LDG.E.U16 R64, desc[UR6][R60.64] ;  /* 0x000000063c406981 */ /* 0x000f28000c1e1500 */
[----:B------:R-:W4:Y:S04]  /*43f40*/  @P5 LDG.E.U16 R80, desc[UR6][R56.64] ;  /* 0x0000000638505981 */ /* 0x000f28000c1e1500 */
[----:B------:R-:W4:Y:S01]  /*43f50*/  @P5 LDG.E.U16 R81, desc[UR6][R10.64] ;  /* 0x000000060a515981 */ /* 0x000f22000c1e1500 */
[----:B------:R-:W-:-:S03]  /*43f60*/  ISETP.GT.AND P5, PT, R93, 0x85, PT ;  /* 0x000000855d00780c */ /* 0x000fc60003fa4270 */
[----:B------:R-:W4:Y:S04]  /*43f70*/  LDL.LU.64 R56, [R1+0x3828] ;  /* 0x0038280001387983 */ /* 0x000f280000300a00 */
[----:B------:R-:W4:Y:S04]  /*43f80*/  LDL.LU.64 R10, [R1+0x3820] ;  /* 0x00382000010a7983 */ /* 0x000f280000300a00 */
[----:B------:R-:W4:Y:S04]  /*43f90*/  LDL R7, [R1+0x1df4] ;  /* 0x001df40001077983 */ /* 0x000f280000100800 */
[----:B------:R-:W4:Y:S04]  /*43fa0*/  @P5 LDG.E.U16 R5, desc[UR6][R24.64] ;  /* 0x0000000618055981 */ /* 0x000f28000c1e1500 */
[----:B------:R0:W-:Y:S01]  /*43fb0*/  STL.64 [R1+0xe98], R84 ;  /* 0x000e985401007387 */ /* 0x0001e20000100a00 */
[----:B------:R-:W-:-:S03]  /*43fc0*/  LOP3.LUT R59, R59, R58, RZ, 0x3c, !PT ;  /* 0x0000003a3b3b7212 */ /* 0x000fc600078e3cff */
[----:B------:R1:W4:Y:S04]  /*43fd0*/  @P5 LDG.E.U16 R65, desc[UR6][R12.64] ;  /* 0x000000060c415981 */ /* 0x000328000c1e1500 */
[----:B0-----:R-:W4:Y:S04]  /*43fe0*/  LDL.LU.64 R84, [R1+0x3818] ;  /* 0x0038180001547983 */ /* 0x001f280000300a00 */
[----:B------:R-:W-:Y:S04]  /*43ff0*/  STL.64 [R1+0xe88], R54 ;  /* 0x000e883601007387 */ /* 0x000fe80000100a00 */
[----:B------:R-:W-:Y:S04]  /*44000*/  STL.64 [R1+0xe90], R62 ;  /* 0x000e903e01007387 */ /* 0x000fe80000100a00 */
[----:B--2---:R0:W-:Y:S04]  /*44010*/  @P2 STL [R1+0x19a4], R6 ;  /* 0x0019a40601002387 */ /* 0x0041e80000100800 */
[----:B0-----:R-:W2:Y:S04]  /*44020*/  LDL R6, [R1+0x1df0] ;  /* 0x001df00001067983 */ /* 0x001ea80000100800 */
[----:B------:R-:W2:Y:S04]  /*44030*/  LDL.LU.64 R62, [R1+0x3810] ;  /* 0x00381000013e7983 */ /* 0x000ea80000300a00 */
[----:B---3--:R0:W-:Y:S04]  /*44040*/  @P2 STL [R1+0x19a0], R71 ;  /* 0x0019a04701002387 */ /* 0x0081e80000100800 */
[----:B0-----:R-:W3:Y:S04]  /*44050*/  LDL.LU R71, [R1+0x3808] ;  /* 0x0038080001477983 */ /* 0x001ee80000300800 */
[----:B------:R-:W3:Y:S04]  /*44060*/  LDL.LU.64 R54, [R1+0x3800] ;  /* 0x0038000001367983 */ /* 0x000ee80000300a00 */
[----:B------:R-:W3:Y:S04]  /*44070*/  LDL.LU.64 R68, [R1+0x37f8] ;  /* 0x0037f80001447983 */ /* 0x000ee80000300a00 */
[----:B------:R-:W-:Y:S04]  /*44080*/  @P3 STL [R1+0x1998], R86 ;  /* 0x0019985601003387 */ /* 0x000fe80000100800 */
[----:B----4-:R-:W-:Y:S04]  /*44090*/  @P3 STL [R1+0x199c], R72 ;  /* 0x00199c4801003387 */ /* 0x010fe80000100800 */
[----:B------:R-:W-:Y:S04]  /*440a0*/  @P6 STL [R1+0x1990], R64 ;  /* 0x0019904001006387 */ /* 0x000fe80000100800 */
[----:B------:R-:W-:Y:S04]  /*440b0*/  @P6 STL [R1+0x1994], R87 ;  /* 0x0019945701006387 */ /* 0x000fe80000100800 */
[----:B------:R0:W-:Y:S04]  /*440c0*/  @P5 STL [R1+0x198c], R5 ;  /* 0x00198c0501005387 */ /* 0x0001e80000100800 */
[----:B0-----:R-:W4:Y:S01]  /*440d0*/  LDL R5, [R1+0x1dec] ;  /* 0x001dec0001057983 */ /* 0x001f220000100800 */
[----:B------:R-:W-:-:S02]  /*440e0*/  ISETP.GT.AND P2, PT, R93, 0x86, PT ;  /* 0x000000865d00780c */ /* 0x000fc40003f44270 */
[----:B------:R-:W-:Y:S01]  /*440f0*/  LOP3.LUT R58, R59, R58, RZ, 0x3c, !PT ;  /* 0x0000003a3b3a7212 */ /* 0x000fe200078e3cff */
[----:B-1----:R-:W-:Y:S02]  /*44100*/  IMAD.MOV.U32 R12, RZ, RZ, R0 ;  /* 0x000000ffff0c7224 */ /* 0x002fe400078e0000 */
[----:B------:R-:W-:Y:S01]  /*44110*/  IMAD.MOV.U32 R13, RZ, RZ, R90 ;  /* 0x000000ffff0d7224 */ /* 0x000fe200078e005a */
[----:B------:R-:W-:Y:S02]  /*44120*/  ISETP.GT.AND P3, PT, R93, 0x87, PT ;  /* 0x000000875d00780c */ /* 0x000fe40003f64270 */
[----:B------:R-:W-:Y:S02]  /*44130*/  LOP3.LUT R21, R21, R20, RZ, 0x3c, !PT ;  /* 0x0000001415157212 */ /* 0x000fe400078e3cff */
[----:B------:R-:W-:Y:S02]  /*44140*/  LOP3.LUT R59, R59, R58, RZ, 0x3c, !PT ;  /* 0x0000003a3b3b7212 */ /* 0x000fe400078e3cff */
[C---:B------:R-:W-:Y:S01]  /*44150*/  LOP3.LUT R20, R21.reuse, R20, RZ, 0x3c, !PT ;  /* 0x0000001415147212 */ /* 0x040fe200078e3cff */
[----:B------:R-:W3:Y:S04]  /*44160*/  @P2 LDG.E.U16 R4, desc[UR6][R12.64] ;  /* 0x000000060c042981 */ /* 0x000ee8000c1e1500 */
[----:B------:R-:W3:Y:S01]  /*44170*/  @P2 LDG.E.U16 R7, desc[UR6][R58.64] ;  /* 0x000000063a072981 */ /* 0x000ee2000c1e1500 */
[----:B------:R-:W-:-:S05]  /*44180*/  LOP3.LUT R21, R21, R20, RZ, 0x3c, !PT ;  /* 0x0000001415157212 */ /* 0x000fca00078e3cff */
[----:B--2---:R-:W2:Y:S04]  /*44190*/  @P3 LDG.E.U16 R6, desc[UR6][R20.64] ;  /* 0x0000000614063981 */ /* 0x004ea8000c1e1500 */
[----:B----4-:R-:W4:Y:S04]  /*441a0*/  @P3 LDG.E.U16 R5, desc[UR6][R66.64] ;  /* 0x0000000642053981 */ /* 0x010f28000c1e1500 */
[----:B------:R-:W-:Y:S04]  /*441b0*/  @P5 STL [R1+0x1988], R65 ;  /* 0x0019884101005387 */ /* 0x000fe80000100800 */
[----:B------:R0:W-:Y:S04]  /*441c0*/  STL.64 [R1+0xe58], R12 ;  /* 0x000e580c01007387 */ /* 0x0001e80000100a00 */
[----:B------:R-:W-:Y:S04]  /*441d0*/  STL.64 [R1+0xe48], R20 ;  /* 0x000e481401007387 */ /* 0x000fe80000100a00 */
[----:B------:R1:W-:Y:S04]  /*441e0*/  STL.64 [R1+0xe50], R58 ;  /* 0x000e503a01007387 */ /* 0x0003e80000100a00 */
[----:B------:R-:W4:Y:S04]  /*441f0*/  LDL.LU R88, [R1+0x2014] ;  /* 0x0020140001587983 */ /* 0x000f280000300800 */
[----:B------:R-:W4:Y:S04]  /*44200*/  LDL.LU R89, [R1+0x2034] ;  /* 0x0020340001597983 */ /* 0x000f280000300800 */
[----:B------:R-:W4:Y:S04]  /*44210*/  LDL.LU R24, [R1+0x2018] ;  /* 0x0020180001187983 */ /* 0x000f280000300800 */
[----:B------:R-:W4:Y:S01]  /*44220*/  LDL.LU R25, [R1+0x2038] ;  /* 0x0020380001197983 */ /* 0x000f220000300800 */
[----:B------:R-:W-:-:S03]  /*44230*/  ISETP.GT.AND P6, PT, R93, 0x88, PT ;  /* 0x000000885d00780c */ /* 0x000fc60003fc4270 */
[----:B0-----:R-:W4:Y:S04]  /*44240*/  LDL.LU R12, [R1+0x201c] ;  /* 0x00201c00010c7983 */ /* 0x001f280000300800 */
[----:B------:R-:W4:Y:S04]  /*44250*/  LDL.LU R13, [R1+0x203c] ;  /* 0x00203c00010d7983 */ /* 0x000f280000300800 */
[----:B---3--:R0:W-:Y:S04]  /*44260*/  @P2 STL [R1+0x1df8], R4 ;  /* 0x001df80401002387 */ /* 0x0081e80000100800 */
[----:B------:R-:W3:Y:S04]  /*44270*/  LDL R86, [R1+0x1970] ;  /* 0x0019700001567983 */ /* 0x000ee80000100800 */
[----:B------:R-:W3:Y:S04]  /*44280*/  LDL R87, [R1+0x196c] ;  /* 0x00196c0001577983 */ /* 0x000ee80000100800 */
[----:B------:R-:W3:Y:S04]  /*44290*/  LDL R60, [R1+0x1968] ;  /* 0x00196800013c7983 */ /* 0x000ee80000100800 */
[----:B------:R-:W3:Y:S04]  /*442a0*/  LDL R61, [R1+0x1964] ;  /* 0x00196400013d7983 */ /* 0x000ee80000100800 */
[----:B-1----:R-:W3:Y:S04]  /*442b0*/  LDL R59, [R1+0x1960] ;  /* 0x00196000013b7983 */ /* 0x002ee80000100800 */
[----:B------:R-:W3:Y:S04]  /*442c0*/  @P6 LDG.E.U16 R74, desc[UR6][R16.64] ;  /* 0x00000006104a6981 */ /* 0x000ee8000c1e1500 */
[----:B------:R-:W3:Y:S04]  /*442d0*/  @P6 LDG.E.U16 R73, desc[UR6][R82.64] ;  /* 0x0000000652496981 */ /* 0x000ee8000c1e1500 */
[----:B0-----:R-:W3:Y:S04]  /*442e0*/  LDL R4, [R1+0x1974] ;  /* 0x0019740001047983 */ /* 0x001ee80000100800 */
        /* <DEDUP_REMOVED lines=9> */
[----:B--2---:R0:W-:Y:S04]  /*44380*/  @P3 STL [R1+0x1df0], R6 ;  /* 0x001df00601003387 */ /* 0x0041e80000100800 */
[----:B0-----:R-:W2:Y:S04]  /*44390*/  LDL R6, [R1+0x1de8] ;  /* 0x001de80001067983 */ /* 0x001ea80000100800 */
[----:B------:R-:W2:Y:S04]  /*443a0*/  LDL.LU.64 R66, [R1+0x37f0] ;  /* 0x0037f00001427983 */ /* 0x000ea80000300a00 */
[----:B----4-:R0:W-:Y:S04]  /*443b0*/  @P3 STL [R1+0x1dec], R5 ;  /* 0x001dec0501003387 */ /* 0x0101e80000100800 */
[----:B0-----:R-:W4:Y:S04]  /*443c0*/  LDL R5, [R1+0x1de4] ;  /* 0x001de40001057983 */ /* 0x001f280000100800 */
[----:B------:R-:W2:Y:S04]  /*443d0*/  LDL.LU R72, [R1+0x1954] ;  /* 0x0019540001487983 */ /* 0x000ea80000300800 */
[----:B------:R-:W2:Y:S04]  /*443e0*/  LDL.LU.64 R16, [R1+0x37e8] ;  /* 0x0037e80001107983 */ /* 0x000ea80000300a00 */
[----:B------:R-:W2:Y:S01]  /*443f0*/  LDL.LU.64 R82, [R1+0x37e0] ;  /* 0x0037e00001527983 */ /* 0x000ea20000300a00 */
[----:B------:R-:W-:-:S02]  /*44400*/  ISETP.GT.AND P5, PT, R93, 0x89, PT ;  /* 0x000000895d00780c */ /* 0x000fc40003fa4270 */
[----:B------:R-:W-:Y:S02]  /*44410*/  ISETP.GT.AND P2, PT, R93, 0x8a, PT ;  /* 0x0000008a5d00780c */ /* 0x000fe40003f44270 */
[----:B------:R-:W-:Y:S02]  /*44420*/  LOP3.LUT R13, R13, R12, RZ, 0x3c, !PT ;  /* 0x0000000c0d0d7212 */ /* 0x000fe400078e3cff */
[----:B------:R-:W-:Y:S02]  /*44430*/  LOP3.LUT R25, R25, R24, RZ, 0x3c, !PT ;  /* 0x0000001819197212 */ /* 0x000fe400078e3cff */
[----:B------:R-:W-:Y:S02]  /*44440*/  ISETP.GT.AND P3, PT, R93, 0x8b, PT ;  /* 0x0000008b5d00780c */ /* 0x000fe40003f64270 */
[----:B------:R-:W-:Y:S02]  /*44450*/  LOP3.LUT R12, R13, R12, RZ, 0x3c, !PT ;  /* 0x0000000c0d0c7212 */ /* 0x000fe400078e3cff */
[----:B------:R-:W-:-:S02]  /*44460*/  LOP3.LUT R89, R89, R88, RZ, 0x3c, !PT ;  /* 0x0000005859597212 */ /* 0x000fc400078e3cff */
[----:B------:R-:W-:Y:S02]  /*44470*/  ISETP.GT.AND P6, PT, R93, 0x8c, PT ;  /* 0x0000008c5d00780c */ /* 0x000fe40003fc4270 */
[----:B------:R-:W-:Y:S02]  /*44480*/  LOP3.LUT R24, R25, R24, RZ, 0x3c, !PT ;  /* 0x0000001819187212 */ /* 0x000fe400078e3cff */
[----:B------:R-:W-:Y:S02]  /*44490*/  LOP3.LUT R13, R13, R12, RZ, 0x3c, !PT ;  /* 0x0000000c0d0d7212 */ /* 0x000fe400078e3cff */
[----:B------:R-:W-:Y:S02]  /*444a0*/  LOP3.LUT R88, R89, R88, RZ, 0x3c, !PT ;  /* 0x0000005859587212 */ /* 0x000fe400078e3cff */
[----:B------:R-:W-:Y:S01]  /*444b0*/  LOP3.LUT R25, R25, R24, RZ, 0x3c, !PT ;  /* 0x0000001819197212 */ /* 0x000fe200078e3cff */
[----:B---3--:R-:W3:Y:S01]  /*444c0*/  @P2 LDG.E.U16 R4, desc[UR6][R12.64] ;  /* 0x000000060c042981 */ /* 0x008ee2000c1e1500 */
[----:B------:R-:W-:-:S03]  /*444d0*/  LOP3.LUT R89, R89, R88, RZ, 0x3c, !PT ;  /* 0x0000005859597212 */ /* 0x000fc600078e3cff */
[----:B------:R-:W4:Y:S04]  /*444e0*/  @P2 LDG.E.U16 R86, desc[UR6][R24.64] ;  /* 0x0000000618562981 */ /* 0x000f28000c1e1500 */
[----:B------:R-:W4:Y:S04]  /*444f0*/  @P3 LDG.E.U16 R60, desc[UR6][R26.64] ;  /* 0x000000061a3c3981 */ /* 0x000f28000c1e1500 */
[----:B------:R-:W4:Y:S04]  /*44500*/  @P3 LDG.E.U16 R87, desc[UR6][R88.64] ;  /* 0x0000000658573981 */ /* 0x000f28000c1e1500 */
[----:B------:R-:W4:Y:S04]  /*44510*/  @P6 LDG.E.U16 R59, desc[UR6][R18.64] ;  /* 0x00000006123b6981 */ /* 0x000f28000c1e1500 */
[----:B------:R-:W4:Y:S04]  /*44520*/  @P6 LDG.E.U16 R61, desc[UR6][R22.64] ;  /* 0x00000006163d6981 */ /* 0x000f28000c1e1500 */
[----:B--2---:R-:W2:Y:S04]  /*44530*/  @P5 LDG.E.U16 R82, desc[UR6][R14.64] ;  /* 0x000000060e525981 */ /* 0x004ea8000c1e1500 */
[----:B------:R-:W2:Y:S01]  /*44540*/  @P5 LDG.E.U16 R83, desc[UR6][R52.64] ;  /* 0x0000000634535981 */ /* 0x000ea2000c1e1500 */
[----:B------:R-:W-:-:S03]  /*44550*/  ISETP.GT.AND P5, PT, R93, 0x8d, PT ;  /* 0x0000008d5d00780c */ /* 0x000fc60003fa4270 */
[----:B------:R-:W2:Y:S04]  /*44560*/  LDL.LU.64 R14, [R1+0x37d8] ;  /* 0x0037d800010e7983 */ /* 0x000ea80000300a00 */
[----:B------:R-:W2:Y:S06]  /*44570*/  LDL.LU.64 R52, [R1+0x37d0] ;  /* 0x0037d00001347983 */ /* 0x000eac0000300a00 */
[----:B------:R-:W2:Y:S04]  /*44580*/  @P5 LDG.E.U16 R7, desc[UR6][R8.64] ;  /* 0x0000000608075981 */ /* 0x000ea8000c1e1500 */
[----:B------:R0:W-:Y:S04]  /*44590*/  STL.64 [R1+0xe18], R12 ;  /* 0x000e180c01007387 */ /* 0x0001e80000100a00 */
[----:B------:R1:W2:Y:S04]  /*445a0*/  @P5 LDG.E.U16 R64, desc[UR6][R2.64] ;  /* 0x0000000602405981 */ /* 0x0002a8000c1e1500 */
[----:B0-----:R-:W2:Y:S04]  /*445b0*/  LDL.LU.64 R12, [R1+0x37c8] ;  /* 0x0037c800010c7983 */ /* 0x001ea80000300a00 */
[----:B---3--:R0:W-:Y:S04]  /*445c0*/  @P2 STL [R1+0x1974], R4 ;  /* 0x0019740401002387 */ /* 0x0081e80000100800 */
[----:B0-----:R-:W3:Y:S04]  /*445d0*/  LDL.LU R4, [R1+0x37c0] ;  /* 0x0037c00001047983 */ /* 0x001ee80000300800 */
[----:B------:R-:W-:Y:S04]  /*445e0*/  STL.64 [R1+0xe08], R88 ;  /* 0x000e085801007387 */ /* 0x000fe80000100a00 */
[----:B------:R0:W-:Y:S04]  /*445f0*/  STL.64 [R1+0xe10], R24 ;  /* 0x000e101801007387 */ /* 0x0001e80000100a00 */
[----:B0-----:R-:W3:Y:S04]  /*44600*/  LDL.LU.64 R24, [R1+0x37b8] ;  /* 0x0037b80001187983 */ /* 0x001ee80000300a00 */
[----:B----4-:R-:W-:Y:S04]  /*44610*/  @P2 STL [R1+0x1970], R86 ;  /* 0x0019705601002387 */ /* 0x010fe80000100800 */
[----:B------:R-:W-:Y:S04]  /*44620*/  @P3 STL [R1+0x1968], R60 ;  /* 0x0019683c01003387 */ /* 0x000fe80000100800 */
[----:B------:R-:W-:Y:S04]  /*44630*/  @P3 STL [R1+0x196c], R87 ;  /* 0x00196c5701003387 */ /* 0x000fe80000100800 */
[----:B------:R0:W-:Y:S04]  /*44640*/  @P6 STL [R1+0x1960], R59 ;  /* 0x0019603b01006387 */ /* 0x0001e80000100800 */
[----:B------:R-:W-:Y:S04]  /*44650*/  @P6 STL [R1+0x1964], R61 ;  /* 0x0019643d01006387 */ /* 0x000fe80000100800 */
[----:B0-----:R-:W4:Y:S04]  /*44660*/  LDL R59, [R1+0x1de0] ;  /* 0x001de000013b7983 */ /* 0x001f280000100800 */
[----:B--2---:R0:W-:Y:S04]  /*44670*/  @P5 STL [R1+0x195c], R7 ;  /* 0x00195c0701005387 */ /* 0x0041e80000100800 */
[----:B0-----:R-:W2:Y:S01]  /*44680*/  LDL R7, [R1+0x1ddc] ;  /* 0x001ddc0001077983 */ /* 0x001ea20000100800 */
[----:B------:R-:W-:Y:S01]  /*44690*/  ISETP.GT.AND P2, PT, R93, 0x8e, PT ;  /* 0x0000008e5d00780c */ /* 0x000fe20003f44270 */
[----:B------:R-:W-:-:S02]  /*446a0*/  IMAD.MOV.U32 R8, RZ, RZ, R58 ;  /* 0x000000ffff087224 */ /* 0x000fc400078e003a */
[----:B------:R-:W-:Y:S02]  /*446b0*/  IMAD.MOV.U32 R9, RZ, RZ, R0 ;  /* 0x000000ffff097224 */ /* 0x000fe400078e0000 */
[----:B-1----:R-:W-:Y:S02]  /*446c0*/  IMAD.MOV.U32 R2, RZ, RZ, R90 ;  /* 0x000000ffff027224 */ /* 0x002fe400078e005a */
[----:B------:R-:W-:Y:S01]  /*446d0*/  IMAD.MOV.U32 R3, RZ, RZ, R21 ;  /* 0x000000ffff037224 */ /* 0x000fe200078e0015 */
[----:B------:R-:W-:-:S05]  /*446e0*/  ISETP.GT.AND P3, PT, R93, 0x8f, PT ;  /* 0x0000008f5d00780c */ /* 0x000fca0003f64270 */
[----:B------:R-:W3:Y:S04]  /*446f0*/  @P2 LDG.E.U16 R6, desc[UR6][R8.64] ;  /* 0x0000000608062981 */ /* 0x000ee8000c1e1500 */
[----:B------:R-:W3:Y:S01]  /*44700*/  @P2 LDG.E.U16 R5, desc[UR6][R2.64] ;  /* 0x0000000602052981 */ /* 0x000ee2000c1e1500 */
[----:B------:R-:W-:Y:S02]  /*44710*/  IMAD.MOV.U32 R26, RZ, RZ, R20 ;  /* 0x000000ffff1a7224 */ /* 0x000fe400078e0014 */
[----:B------:R-:W-:-:S05]  /*44720*/  IMAD.MOV.U32 R27, RZ, RZ, R65 ;  /* 0x000000ffff1b7224 */ /* 0x000fca00078e0041 */
[----:B----4-:R-:W4:Y:S04]  /*44730*/  @P3 LDG.E.U16 R59, desc[UR6][R26.64] ;  /* 0x000000061a3b3981 */ /* 0x010f28000c1e1500 */
[----:B--2---:R-:W2:Y:S04]  /*44740*/  @P3 LDG.E.U16 R7, desc[UR6][R56.64] ;  /* 0x0000000638073981 */ /* 0x004ea8000c1e1500 */
        /* <DEDUP_REMOVED lines=9> */
[----:B------:R-:W4:Y:S04]  /*447e0*/  LDL.LU R19, [R1+0x2094] ;  /* 0x0020940001137983 */ /* 0x000f280000300800 */
[----:B------:R-:W4:Y:S01]  /*447f0*/  LDL R0, [R1+0x1944] ;  /* 0x0019440001007983 */ /* 0x000f220000100800 */
[----:B------:R-:W-:-:S03]  /*44800*/  ISETP.GT.AND P6, PT, R93, 0x90, PT ;  /* 0x000000905d00780c */ /* 0x000fc60003fc4270 */
[----:B---3--:R0:W-:Y:S04]  /*44810*/  @P2 STL [R1+0x1de8], R6 ;  /* 0x001de80601002387 */ /* 0x0081e80000100800 */
[----:B0-----:R-:W3:Y:S04]  /*44820*/  LDL R6, [R1+0x1940] ;  /* 0x0019400001067983 */ /* 0x001ee80000100800 */
[----:B------:R0:W-:Y:S04]  /*44830*/  @P2 STL [R1+0x1de4], R5 ;  /* 0x001de40501002387 */ /* 0x0001e80000100800 */
[----:B------:R-:W3:Y:S04]  /*44840*/  LDL R88, [R1+0x1938] ;  /* 0x0019380001587983 */ /* 0x000ee80000100800 */
[----:B------:R-:W3:Y:S04]  /*44850*/  LDL R89, [R1+0x1934] ;  /* 0x0019340001597983 */ /* 0x000ee80000100800 */
[----:B------:R-:W3:Y:S04]  /*44860*/  LDL R60, [R1+0x1930] ;  /* 0x00193000013c7983 */ /* 0x000ee80000100800 */
[----:B------:R-:W3:Y:S04]  /*44870*/  LDL.64 R86, [R1+0xd68] ;  /* 0x000d680001567983 */ /* 0x000ee80000100a00 */
[----:B------:R-:W3:Y:S04]  /*44880*/  LDL R61, [R1+0x192c] ;  /* 0x00192c00013d7983 */ /* 0x000ee80000100800 */
[----:B------:R-:W3:Y:S04]  /*44890*/  LDL R8, [R1+0x1928] ;  /* 0x0019280001087983 */ /* 0x000ee80000100800 */
[----:B------:R-:W3:Y:S04]  /*448a0*/  @P6 LDG.E.U16 R72, desc[UR6][R10.64] ;  /* 0x000000060a486981 */ /* 0x000ee8000c1e1500 */
[----:B0-----:R-:W3:Y:S04]  /*448b0*/  LDL R5, [R1+0x193c] ;  /* 0x00193c0001057983 */ /* 0x001ee80000100800 */
[----:B------:R-:W3:Y:S04]  /*448c0*/  LDL.LU R20, [R1+0x2098] ;  /* 0x0020980001147983 */ /* 0x000ee80000300800 */
[----:B------:R-:W3:Y:S04]  /*448d0*/  LDL.LU R21, [R1+0x20b8] ;  /* 0x0020b80001157983 */ /* 0x000ee80000300800 */
[----:B------:R-:W3:Y:S04]  /*448e0*/  LDL.LU R64, [R1+0x209c] ;  /* 0x00209c0001407983 */ /* 0x000ee80000300800 */
[----:B------:R-:W3:Y:S04]  /*448f0*/  LDL.LU R65, [R1+0x20bc] ;  /* 0x0020bc0001417983 */ /* 0x000ee80000300800 */
[----:B------:R-:W3:Y:S04]  /*44900*/  LDL.LU R9, [R1+0x20a0] ;  /* 0x0020a00001097983 */ /* 0x000ee80000300800 */
[----:B------:R-:W3:Y:S04]  /*44910*/  LDL.LU R58, [R1+0x20c0] ;  /* 0x0020c000013a7983 */ /* 0x000ee80000300800 */
[----:B------:R-:W3:Y:S04]  /*44920*/  LDL.LU.64 R26, [R1+0x37b0] ;  /* 0x0037b000011a7983 */ /* 0x000ee80000300a00 */
[----:B------:R-:W3:Y:S04]  /*44930*/  LDL.LU.64 R56, [R1+0x37a8] ;  /* 0x0037a80001387983 */ /* 0x000ee80000300a00 */
[----:B------:R-:W3:Y:S04]  /*44940*/  @P6 LDG.E.U16 R4, desc[UR6][R84.64] ;  /* 0x0000000654046981 */ /* 0x000ee8000c1e1500 */
[----:B--2---:R0:W-:Y:S04]  /*44950*/  @P3 STL [R1+0x1ddc], R7 ;  /* 0x001ddc0701003387 */ /* 0x0041e80000100800 */
[----:B----4-:R1:W-:Y:S04]  /*44960*/  @P3 STL [R1+0x1de0], R59 ;  /* 0x001de03b01003387 */ /* 0x0103e80000100800 */
[----:B------:R-:W2:Y:S04]  /*44970*/  LDL.LU.64 R10, [R1+0x37a0] ;  /* 0x0037a000010a7983 */ /* 0x000ea80000300a00 */
[----:B------:R-:W4:Y:S01]  /*44980*/  LDL.LU.64 R84, [R1+0x3798] ;  /* 0x0037980001547983 */ /* 0x000f220000300a00 */
[----:B------:R-:W-:-:S02]  /*44990*/  ISETP.GT.AND P2, PT, R93, 0x92, PT ;  /* 0x000000925d00780c */ /* 0x000fc40003f44270 */
[----:B------:R-:W-:-:S04]  /*449a0*/  LOP3.LUT R19, R19, R18, RZ, 0x3c, !PT ;  /* 0x0000001213137212 */ /* 0x000fc800078e3cff */
[----:B------:R-:W-:-:S04]  /*449b0*/  LOP3.LUT R18, R19, R18, RZ, 0x3c, !PT ;  /* 0x0000001213127212 */ /* 0x000fc800078e3cff */
[----:B------:R-:W-:Y:S01]  /*449c0*/  LOP3.LUT R19, R19, R18, RZ, 0x3c, !PT ;  /* 0x0000001213137212 */ /* 0x000fe200078e3cff */
[----:B------:R-:W-:-:S04]  /*449d0*/  IMAD.MOV.U32 R22, RZ, RZ, R90 ;  /* 0x000000ffff167224 */ /* 0x000fc800078e005a */
[----:B------:R-:W2:Y:S01]  /*449e0*/  @P2 LDG.E.U16 R0, desc[UR6][R18.64] ;  /* 0x0000000612002981 */ /* 0x000ea2000c1e1500 */
[----:B------:R-:W-:-:S03]  /*449f0*/  ISETP.GT.AND P5, PT, R93, 0x91, PT ;  /* 0x000000915d00780c */ /* 0x000fc60003fa4270 */
[----:B---3--:R-:W3:Y:S01]  /*44a00*/  @P2 LDG.E.U16 R6, desc[UR6][R22.64] ;  /* 0x0000000616062981 */ /* 0x008ee2000c1e1500 */
[----:B------:R-:W-:Y:S02]  /*44a10*/  ISETP.GT.AND P3, PT, R93, 0x93, PT ;  /* 0x000000935d00780c */ /* 0x000fe40003f64270 */
[----:B------:R-:W-:-:S04]  /*44a20*/  LOP3.LUT R3, R3, R2, RZ, 0x3c, !PT ;  /* 0x0000000203037212 */ /* 0x000fc800078e3cff */
[----:B------:R-:W-:-:S04]  /*44a30*/  LOP3.LUT R2, R3, R2, RZ, 0x3c, !PT ;  /* 0x0000000203027212 */ /* 0x000fc800078e3cff */
[----:B------:R-:W-:-:S03]  /*44a40*/  LOP3.LUT R3, R3, R2, RZ, 0x3c, !PT ;  /* 0x0000000203037212 */ /* 0x000fc600078e3cff */
[----:B------:R-:W3:Y:S04]  /*44a50*/  @P3 LDG.E.U16 R88, desc[UR6][R54.64] ;  /* 0x0000000636583981 */ /* 0x000ee8000c1e1500 */
[----:B------:R-:W3:Y:S04]  /*44a60*/  @P3 LDG.E.U16 R5, desc[UR6][R2.64] ;  /* 0x0000000602053981 */ /* 0x000ee8000c1e1500 */
[----:B----4-:R-:W4:Y:S01]  /*44a70*/  @P5 LDG.E.U16 R84, desc[UR6][R62.64] ;  /* 0x000000063e545981 */ /* 0x010f22000c1e1500 */
[----:B------:R-:W-:-:S03]  /*44a80*/  ISETP.GT.AND P6, PT, R93, 0x94, PT ;  /* 0x000000945d00780c */ /* 0x000fc60003fc4270 */
[----:B------:R-:W4:Y:S04]  /*44a90*/  @P5 LDG.E.U16 R85, desc[UR6][R70.64] ;  /* 0x0000000646555981 */ /* 0x000f28000c1e1500 */
[----:B------:R-:W4:Y:S04]  /*44aa0*/  LDL.LU.64 R62, [R1+0x3790] ;  /* 0x00379000013e7983 */ /* 0x000f280000300a00 */
[----:B0-----:R-:W4:Y:S04]  /*44ab0*/  LDL R7, [R1+0x1dd4] ;  /* 0x001dd40001077983 */ /* 0x001f280000100800 */
[----:B-1----:R-:W4:Y:S01]  /*44ac0*/  LDL R59, [R1+0x1dd8] ;  /* 0x001dd800013b7983 */ /* 0x002f220000100800 */
[----:B------:R-:W-:-:S03]  /*44ad0*/  ISETP.GT.AND P5, PT, R93, 0x95, PT ;  /* 0x000000955d00780c */ /* 0x000fc60003fa4270 */
[----:B------:R-:W4:Y:S04]  /*44ae0*/  LDL.LU.64 R70, [R1+0x3788] ;  /* 0x0037880001467983 */ /* 0x000f280000300a00 */
[----:B------:R-:W4:Y:S04]  /*44af0*/  LDL R90, [R1+0x1dd0] ;  /* 0x001dd000015a7983 */ /* 0x000f280000100800 */
[----:B------:R-:W-:Y:S04]  /*44b00*/  STL.64 [R1+0xd88], R2 ;  /* 0x000d880201007387 */ /* 0x000fe80000100a00 */
[----:B------:R-:W-:Y:S04]  /*44b10*/  STL.64 [R1+0xd90], R22 ;  /* 0x000d901601007387 */ /* 0x000fe80000100a00 */
[----:B------:R0:W-:Y:S04]  /*44b20*/  STL.64 [R1+0xd98], R18 ;  /* 0x000d981201007387 */ /* 0x0001e80000100a00 */
[----:B------:R-:W4:Y:S04]  /*44b30*/  @P6 LDG.E.U16 R60, desc[UR6][R66.64] ;  /* 0x00000006423c6981 */ /* 0x000f28000c1e1500 */
[----:B------:R-:W4:Y:S01]  /*44b40*/  @P6 LDG.E.U16 R89, desc[UR6][R68.64] ;  /* 0x0000000644596981 */ /* 0x000f22000c1e1500 */
[----:B------:R-:W-:-:S03]  /*44b50*/  LOP3.LUT R65, R65, R64, RZ, 0x3c, !PT ;  /* 0x0000004041417212 */ /* 0x000fc600078e3cff */
[----:B------:R-:W4:Y:S04]  /*44b60*/  @P5 LDG.E.U16 R8, desc[UR6][R16.64] ;  /* 0x0000000610085981 */ /* 0x000f28000c1e1500 */
[----:B------:R1:W4:Y:S04]  /*44b70*/  @P5 LDG.E.U16 R61, desc[UR6][R86.64] ;  /* 0x00000006563d5981 */ /* 0x000328000c1e1500 */
[----:B0-----:R-:W4:Y:S04]  /*44b80*/  LDL.LU.64 R18, [R1+0x3780] ;  /* 0x0037800001127983 */ /* 0x001f280000300a00 */
[----:B--2---:R0:W-:Y:S04]  /*44b90*/  @P2 STL [R1+0x1944], R0 ;  /* 0x0019440001002387 */ /* 0x0041e80000100800 */
[----:B0-----:R-:W2:Y:S04]  /*44ba0*/  LDL R0, [R1+0x1dcc] ;  /* 0x001dcc0001007983 */ /* 0x001ea80000100800 */
[----:B------:R-:W2:Y:S04]  /*44bb0*/  LDL.LU.64 R22, [R1+0x3778] ;  /* 0x0037780001167983 */ /* 0x000ea80000300a00 */
[----:B---3--:R0:W-:Y:S01]  /*44bc0*/  @P2 STL [R1+0x1940], R6 ;  /* 0x0019400601002387 */ /* 0x0081e20000100800 */
[----:B------:R-:W-:-:S02]  /*44bd0*/  ISETP.GT.AND P2, PT, R93, 0x96, PT ;  /* 0x000000965d00780c */ /* 0x000fc40003f44270 */
[----:B------:R-:W-:Y:S01]  /*44be0*/  LOP3.LUT R64, R65, R64, RZ, 0x3c, !PT ;  /* 0x0000004041407212 */ /* 0x000fe200078e3cff */
[----:B-1----:R-:W-:-:S03]  /*44bf0*/  IMAD.MOV.U32 R86, RZ, RZ, R58 ;  /* 0x000000ffff567224 */ /* 0x002fc600078e003a */
[----:B------:R-:W-:Y:S01]  /*44c00*/  LOP3.LUT R65, R65, R64, RZ, 0x3c, !PT ;  /* 0x0000004041417212 */ /* 0x000fe200078e3cff */
[----:B------:R-:W-:Y:S01]  /*44c10*/  IMAD.MOV.U32 R87, RZ, RZ, R9 ;  /* 0x000000ffff577224 */ /* 0x000fe200078e0009 */
[----:B0-----:R-:W3:Y:S04]  /*44c20*/  LDL.LU R6, [R1+0x3770] ;  /* 0x0037700001067983 */ /* 0x001ee80000300800 */
[----:B------:R-:W3:Y:S04]  /*44c30*/  LDL.LU.64 R2, [R1+0x3768] ;  /* 0x0037680001027983 */ /* 0x000ee80000300a00 */
[----:B----4-:R-:W4:Y:S04]  /*44c40*/  @P2 LDG.E.U16 R7, desc[UR6][R64.64] ;  /* 0x0000000640072981 */ /* 0x010f28000c1e1500 */
[----:B------:R-:W3:Y:S04]  /*44c50*/  @P2 LDG.E.U16 R59, desc[UR6][R86.64] ;  /* 0x00000006563b2981 */ /* 0x000ee8000c1e1500 */
[----:B------:R0:W-:Y:S01]  /*44c60*/  @P3 STL [R1+0x193c], R5 ;  /* 0x00193c0501003387 */ /* 0x0001e20000100800 */
[----:B------:R-:W-:-:S03]  /*44c70*/  LOP3.LUT R21, R21, R20, RZ, 0x3c, !PT ;  /* 0x0000001415157212 */ /* 0x000fc600078e3cff */
[----:B0-----:R-:W3:Y:S04]  /*44c80*/  LDL.LU R5, [R1+0x3760] ;  /* 0x0037600001057983 */ /* 0x001ee80000300800 */
[----:B------:R-:W3:Y:S04]  /*44c90*/  LDL.LU.64 R54, [R1+0x3758] ;  /* 0x0037580001367983 */ /* 0x000ee80000300a00 */
[----:B------:R-:W-:Y:S01]  /*44ca0*/  @P3 STL [R1+0x1938], R88 ;  /* 0x0019385801003387 */ /* 0x000fe20000100800 */
[----:B------:R-:W-:Y:S02]  /*44cb0*/  ISETP.GT.AND P3, PT, R93, 0x97, PT ;  /* 0x000000975d00780c */ /* 0x000fe40003f64270 */
[C---:B------:R-:W-:Y:S01]  /*44cc0*/  LOP3.LUT R20, R21.reuse, R20, RZ, 0x3c, !PT ;  /* 0x0000001415147212 */ /* 0x040fe200078e3cff */
[----:B------:R-:W3:Y:S04]  /*44cd0*/  LDL.LU.64 R68, [R1+0x3750] ;  /* 0x0037500001447983 */ /* 0x000ee80000300a00 */
[----:B------:R-:W3:Y:S01]  /*44ce0*/  LDL.LU.64 R66, [R1+0x3748] ;  /* 0x0037480001427983 */ /* 0x000ee20000300a00 */
[----:B------:R-:W-:-:S03]  /*44cf0*/  LOP3.LUT R21, R21, R20, RZ, 0x3c, !PT ;  /* 0x0000001415157212 */ /* 0x000fc600078e3cff */
[----:B------:R-:W-:Y:S04]  /*44d00*/  @P6 STL [R1+0x1930], R60 ;  /* 0x0019303c01006387 */ /* 0x000fe80000100800 */
[----:B------:R-:W-:Y:S04]  /*44d10*/  @P6 STL [R1+0x1934], R89 ;  /* 0x0019345901006387 */ /* 0x000fe80000100800 */
[----:B------:R-:W3:Y:S04]  /*44d20*/  @P3 LDG.E.U16 R90, desc[UR6][R20.64] ;  /* 0x00000006145a3981 */ /* 0x000ee8000c1e1500 */
[----:B--2---:R-:W2:Y:S04]  /*44d30*/  @P3 LDG.E.U16 R0, desc[UR6][R14.64] ;  /* 0x000000060e003981 */ /* 0x004ea8000c1e1500 */
[----:B------:R0:W-:Y:S04]  /*44d40*/  @P5 STL [R1+0x1928], R8 ;  /* 0x0019280801005387 */ /* 0x0001e80000100800 */
[----:B------:R1:W-:Y:S04]  /*44d50*/  @P5 STL [R1+0x192c], R61 ;  /* 0x00192c3d01005387 */ /* 0x0003e80000100800 */
[----:B0-----:R-:W2:Y:S04]  /*44d60*/  LDL.LU R8, [R1+0x20c4] ;  /* 0x0020c40001087983 */ /* 0x001ea80000300800 */
[----:B------:R-:W-:Y:S04]  /*44d70*/  STL.64 [R1+0xd48], R20 ;  /* 0x000d481401007387 */ /* 0x000fe80000100a00 */
[----:B------:R-:W-:Y:S04]  /*44d80*/  STL.64 [R1+0xd50], R64 ;  /* 0x000d504001007387 */ /* 0x000fe80000100a00 */
[----:B------:R-:W-:Y:S04]  /*44d90*/  STL.64 [R1+0xd58], R86 ;  /* 0x000d585601007387 */ /* 0x000fe80000100a00 */
[----:B------:R-:W2:Y:S04]  /*44da0*/  LDL.LU R9, [R1+0x20e4] ;  /* 0x0020e40001097983 */ /* 0x000ea80000300800 */
[----:B------:R-:W2:Y:S04]  /*44db0*/  LDL.LU R16, [R1+0x20c8] ;  /* 0x0020c80001107983 */ /* 0x000ea80000300800 */
[----:B------:R-:W2:Y:S04]  /*44dc0*/  LDL.LU R17, [R1+0x20e8] ;  /* 0x0020e80001117983 */ /* 0x000ea80000300800 */
[----:B-1----:R-:W2:Y:S04]  /*44dd0*/  LDL.LU R61, [R1+0x20cc] ;  /* 0x0020cc00013d7983 */ /* 0x002ea80000300800 */
[----:B------:R-:W2:Y:S04]  /*44de0*/  LDL.LU R58, [R1+0x20ec] ;  /* 0x0020ec00013a7983 */ /* 0x000ea80000300800 */
[----:B----4-:R0:W-:Y:S04]  /*44df0*/  @P2 STL [R1+0x1dd4], R7 ;  /* 0x001dd40701002387 */ /* 0x0101e80000100800 */
[----:B0-----:R-:W4:Y:S04]  /*44e00*/  LDL R7, [R1+0x1914] ;  /* 0x0019140001077983 */ /* 0x001f280000100800 */
[----:B---3--:R0:W-:Y:S01]  /*44e10*/  @P2 STL [R1+0x1dd8], R59 ;  /* 0x001dd83b01002387 */ /* 0x0081e20000100800 */
[----:B------:R-:W-:-:S03]  /*44e20*/  ISETP.GT.AND P6, PT, R93, 0x98, PT ;  /* 0x000000985d00780c */ /* 0x000fc60003fc4270 */
[----:B------:R-:W3:Y:S04]  /*44e30*/  LDL R88, [R1+0x190c] ;  /* 0x00190c0001587983 */ /* 0x000ee80000100800 */
[----:B------:R-:W3:Y:S04]  /*44e40*/  LDL R89, [R1+0x1908] ;  /* 0x0019080001597983 */ /* 0x000ee80000100800 */
[----:B------:R-:W3:Y:S04]  /*44e50*/  LDL R86, [R1+0x1904] ;  /* 0x0019040001567983 */ /* 0x000ee80000100800 */
[----:B------:R-:W3:Y:S04]  /*44e60*/  LDL R87, [R1+0x1900] ;  /* 0x0019000001577983 */ /* 0x000ee80000100800 */
[----:B------:R-:W3:Y:S04]  /*44e70*/  LDL R14, [R1+0x18fc] ;  /* 0x0018fc00010e7983 */ /* 0x000ee80000100800 */
[----:B------:R-:W3:Y:S04]  /*44e80*/  LDL R15, [R1+0x18f8] ;  /* 0x0018f800010f7983 */ /* 0x000ee80000100800 */
[----:B0-----:R-:W3:Y:S04]  /*44e90*/  LDL R59, [R1+0x1910] ;  /* 0x00191000013b7983 */ /* 0x001ee80000100800 */
[----:B------:R-:W3:Y:S04]  /*44ea0*/  LDL.LU R64, [R1+0x20f0] ;  /* 0x0020f00001407983 */ /* 0x000ee80000300800 */
[----:B------:R-:W3:Y:S04]  /*44eb0*/  LDL.LU R65, [R1+0x2110] ;  /* 0x0021100001417983 */ /* 0x000ee80000300800 */
[----:B------:R-:W3:Y:S04]  /*44ec0*/  LDL.LU R20, [R1+0x20f4] ;  /* 0x0020f40001147983 */ /* 0x000ee80000300800 */
[----:B------:R-:W3:Y:S04]  /*44ed0*/  @P6 LDG.E.U16 R5, desc[UR6][R52.64] ;  /* 0x0000000634056981 */ /* 0x000ee8000c1e1500 */
[----:B------:R0:W-:Y:S01]  /*44ee0*/  @P3 STL [R1+0x1dd0], R90 ;  /* 0x001dd05a01003387 */ /* 0x0001e20000100800 */
[----:B------:R-:W-:-:S02]  /*44ef0*/  ISETP.GT.AND P2, PT, R93, 0x9a, PT ;  /* 0x0000009a5d00780c */ /* 0x000fc40003f44270 */
[----:B------:R-:W-:Y:S01]  /*44f00*/  ISETP.GT.AND P5, PT, R93, 0x99, PT ;  /* 0x000000995d00780c */ /* 0x000fe20003fa4270 */
[----:B------:R-:W3:Y:S04]  /*44f10*/  @P6 LDG.E.U16 R6, desc[UR6][R12.64] ;  /* 0x000000060c066981 */ /* 0x000ee8000c1e1500 */
[----:B0-----:R-:W3:Y:S04]  /*44f20*/  LDL.LU R90, [R1+0x2114] ;  /* 0x00211400015a7983 */ /* 0x001ee80000300800 */
[----:B--2---:R0:W-:Y:S04]  /*44f30*/  @P3 STL [R1+0x1dcc], R0 ;  /* 0x001dcc0001003387 */ /* 0x0041e80000100800 */
[----:B------:R-:W2:Y:S01]  /*44f40*/  LDL.LU.64 R52, [R1+0x3740] ;  /* 0x0037400001347983 */ /* 0x000ea20000300a00 */
[----:B------:R-:W-:Y:S01]  /*44f50*/  LOP3.LUT R17, R17, R16, RZ, 0x3c, !PT ;  /* 0x0000001011117212 */ /* 0x000fe200078e3cff */
[----:B------:R-:W-:Y:S01]  /*44f60*/  IMAD.MOV.U32 R60, RZ, RZ, R58 ;  /* 0x000000ffff3c7224 */ /* 0x000fe200078e003a */
[----:B------:R-:W-:-:S02]  /*44f70*/  ISETP.GT.AND P3, PT, R93, 0x9b, PT ;  /* 0x0000009b5d00780c */ /* 0x000fc40003f64270 */
[----:B------:R-:W-:Y:S02]  /*44f80*/  LOP3.LUT R16, R17, R16, RZ, 0x3c, !PT ;  /* 0x0000001011107212 */ /* 0x000fe400078e3cff */
[----:B------:R-:W-:Y:S02]  /*44f90*/  LOP3.LUT R9, R9, R8, RZ, 0x3c, !PT ;  /* 0x0000000809097212 */ /* 0x000fe400078e3cff */
[----:B------:R-:W-:Y:S01]  /*44fa0*/  ISETP.GT.AND P6, PT, R93, 0x9c, PT ;  /* 0x0000009c5d00780c */ /* 0x000fe20003fc4270 */
[----:B------:R-:W2:Y:S01]  /*44fb0*/  LDL.LU R21, [R1+0x20f8] ;  /* 0x0020f80001157983 */ /* 0x000ea20000300800 */
[----:B------:R-:W-:-:S03]  /*44fc0*/  LOP3.LUT R17, R17, R16, RZ, 0x3c, !PT ;  /* 0x0000001011117212 */ /* 0x000fc600078e3cff */
[----:B----4-:R-:W4:Y:S01]  /*44fd0*/  @P2 LDG.E.U16 R7, desc[UR6][R60.64] ;  /* 0x000000063c072981 */ /* 0x010f22000c1e1500 */
[----:B------:R-:W-:-:S03]  /*44fe0*/  LOP3.LUT R8, R9, R8, RZ, 0x3c, !PT ;  /* 0x0000000809087212 */ /* 0x000fc600078e3cff */
[----:B0-----:R-:W4:Y:S04]  /*44ff0*/  LDL.LU R0, [R1+0x2118] ;  /* 0x0021180001007983 */ /* 0x001f280000300800 */
[----:B------:R-:W4:Y:S04]  /*45000*/  LDL R13, [R1+0x1dc8] ;  /* 0x001dc800010d7983 */ /* 0x000f280000100800 */
[----:B---3--:R-:W3:Y:S04]  /*45010*/  @P3 LDG.E.U16 R89, desc[UR6][R56.64] ;  /* 0x0000000638593981 */ /* 0x008ee8000c1e1500 */
[----:B------:R-:W3:Y:S04]  /*45020*/  @P6 LDG.E.U16 R87, desc[UR6][R62.64] ;  /* 0x000000063e576981 */ /* 0x000ee8000c1e1500 */
[----:B------:R-:W3:Y:S04]  /*45030*/  @P6 LDG.E.U16 R86, desc[UR6][R10.64] ;  /* 0x000000060a566981 */ /* 0x000ee8000c1e1500 */
[----:B------:R-:W3:Y:S01]  /*45040*/  @P2 LDG.E.U16 R59, desc[UR6][R16.64] ;  /* 0x00000006103b2981 */ /* 0x000ee2000c1e1500 */
[----:B------:R-:W-:-:S03]  /*45050*/  LOP3.LUT R9, R9, R8, RZ, 0x3c, !PT ;  /* 0x0000000809097212 */ /* 0x000fc600078e3cff */
[----:B------:R-:W3:Y:S04]  /*45060*/  LDL R12, [R1+0x1dc4] ;  /* 0x001dc400010c7983 */ /* 0x000ee80000100800 */
[----:B------:R-:W3:Y:S04]  /*45070*/  @P3 LDG.E.U16 R88, desc[UR6][R8.64] ;  /* 0x0000000608583981 */ /* 0x000ee8000c1e1500 */
[----:B--2---:R-:W2:Y:S04]  /*45080*/  @P5 LDG.E.U16 R52, desc[UR6][R24.64] ;  /* 0x0000000618345981 */ /* 0x004ea8000c1e1500 */
[----:B------:R-:W2:Y:S01]  /*45090*/  @P5 LDG.E.U16 R53, desc[UR6][R26.64] ;  /* 0x000000061a355981 */ /* 0x000ea2000c1e1500 */
[----:B------:R-:W-:-:S03]  /*450a0*/  ISETP.GT.AND P5, PT, R93, 0x9d, PT ;  /* 0x0000009d5d00780c */ /* 0x000fc60003fa4270 */
[----:B------:R-:W2:Y:S04]  /*450b0*/  LDL.LU.64 R24, [R1+0x3738] ;  /* 0x0037380001187983 */ /* 0x000ea80000300a00 */
[----:B------:R-:W2:Y:S04]  /*450c0*/  LDL.LU.64 R26, [R1+0x3730] ;  /* 0x00373000011a7983 */ /* 0x000ea80000300a00 */
[----:B------:R-:W2:Y:S04]  /*450d0*/  LDL R58, [R1+0x1dc0] ;  /* 0x001dc000013a7983 */ /* 0x000ea80000100800 */
[----:B------:R0:W2:Y:S04]  /*450e0*/  @P5 LDG.E.U16 R15, desc[UR6][R18.64] ;  /* 0x00000006120f5981 */ /* 0x0000a8000c1e1500 */
[----:B------:R-:W2:Y:S04]  /*450f0*/  @P5 LDG.E.U16 R14, desc[UR6][R70.64] ;  /* 0x00000006460e5981 */ /* 0x000ea8000c1e1500 */
[----:B------:R-:W-:Y:S04]  /*45100*/  STL.64 [R1+0xd08], R8 ;  /* 0x000d080801007387 */ /* 0x000fe80000100a00 */
[----:B------:R-:W-:Y:S04]  /*45110*/  STL.64 [R1+0xd10], R16 ;  /* 0x000d101001007387 */ /* 0x000fe80000100a00 */
[----:B------:R1:W-:Y:S04]  /*45120*/  STL.64 [R1+0xd18], R60 ;  /* 0x000d183c01007387 */ /* 0x0003e80000100a00 */
[----:B-1----:R-:W2:Y:S04]  /*45130*/  LDL.LU.64 R60, [R1+0x3728] ;  /* 0x00372800013c7983 */ /* 0x002ea80000300a00 */
[----:B----4-:R1:W-:Y:S04]  /*45140*/  @P2 STL [R1+0x1914], R7 ;  /* 0x0019140701002387 */ /* 0x0103e80000100800 */
[----:B-1----:R-:W4:Y:S04]  /*45150*/  LDL.LU R7, [R1+0x3720] ;  /* 0x0037200001077983 */ /* 0x002f280000300800 */
[----:B------:R-:W4:Y:S04]  /*45160*/  LDL.LU.64 R16, [R1+0x3718] ;  /* 0x0037180001107983 */ /* 0x000f280000300a00 */
[----:B---3--:R1:W-:Y:S04]  /*45170*/  @P2 STL [R1+0x1910], R59 ;  /* 0x0019103b01002387 */ /* 0x0083e80000100800 */
[----:B-1----:R-:W3:Y:S04]  /*45180*/  LDL R59, [R1+0x1dbc] ;  /* 0x001dbc00013b7983 */ /* 0x002ee80000100800 */
[----:B------:R-:W4:Y:S01]  /*45190*/  LDL.LU.64 R8, [R1+0x3710] ;  /* 0x0037100001087983 */ /* 0x000f220000300a00 */
[----:B------:R-:W-:-:S03]  /*451a0*/  ISETP.GT.AND P2, PT, R93, 0x9e, PT ;  /* 0x0000009e5d00780c */ /* 0x000fc60003f44270 */
[----:B------:R-:W4:Y:S04]  /*451b0*/  LDL.LU.64 R56, [R1+0x3708] ;  /* 0x0037080001387983 */ /* 0x000f280000300a00 */
[----:B------:R-:W-:Y:S04]  /*451c0*/  @P3 STL [R1+0x1908], R89 ;  /* 0x0019085901003387 */ /* 0x000fe80000100800 */
[----:B------:R1:W-:Y:S04]  /*451d0*/  @P3 STL [R1+0x190c], R88 ;  /* 0x00190c5801003387 */ /* 0x0003e80000100800 */
[----:B------:R-:W4:Y:S04]  /*451e0*/  LDL.LU.64 R10, [R1+0x3700] ;  /* 0x00370000010a7983 */ /* 0x000f280000300a00 */
[----:B------:R-:W4:Y:S01]  /*451f0*/  LDL.LU.64 R62, [R1+0x36f8] ;  /* 0x0036f800013e7983 */ /* 0x000f220000300a00 */
[----:B------:R-:W-:-:S02]  /*45200*/  ISETP.GT.AND P3, PT, R93, 0x9f, PT ;  /* 0x0000009f5d00780c */ /* 0x000fc40003f64270 */
[-C--:B------:R-:W-:Y:S01]  /*45210*/  LOP3.LUT R65, R65, R64.reuse, RZ, 0x3c, !PT ;  /* 0x0000004041417212 */ /* 0x080fe200078e3cff */
[----:B0-----:R-:W-:Y:S02]  /*45220*/  IMAD.MOV.U32 R18, RZ, RZ, R0 ;  /* 0x000000ffff127224 */ /* 0x001fe400078e0000 */
[----:B------:R-:W-:Y:S01]  /*45230*/  IMAD.MOV.U32 R19, RZ, RZ, R21 ;  /* 0x000000ffff137224 */ /* 0x000fe200078e0015 */
[----:B-1----:R-:W4:Y:S04]  /*45240*/  LDL.64 R88, [R1+0xca8] ;  /* 0x000ca80001587983 */ /* 0x002f280000100a00 */
[----:B------:R-:W-:Y:S04]  /*45250*/  @P6 STL [R1+0x1900], R87 ;  /* 0x0019005701006387 */ /* 0x000fe80000100800 */
[----:B------:R-:W-:Y:S01]  /*45260*/  @P6 STL [R1+0x1904], R86 ;  /* 0x0019045601006387 */ /* 0x000fe20000100800 */
[----:B------:R-:W-:-:S03]  /*45270*/  LOP3.LUT R64, R65, R64, RZ, 0x3c, !PT ;  /* 0x0000004041407212 */ /* 0x000fc600078e3cff */
[----:B------:R-:W4:Y:S04]  /*45280*/  @P2 LDG.E.U16 R13, desc[UR6][R18.64] ;  /* 0x00000006120d2981 */ /* 0x000f28000c1e1500 */
[----:B--2---:R0:W-:Y:S04]  /*45290*/  @P5 STL [R1+0x18f8], R15 ;  /* 0x0018f80f01005387 */ /* 0x0041e80000100800 */
[----:B------:R1:W-:Y:S01]  /*452a0*/  @P5 STL [R1+0x18fc], R14 ;  /* 0x0018fc0e01005387 */ /* 0x0003e20000100800 */
[----:B------:R-:W-:-:S03]  /*452b0*/  LOP3.LUT R65, R65, R64, RZ, 0x3c, !PT ;  /* 0x0000004041417212 */ /* 0x000fc600078e3cff */
[----:B------:R-:W2:Y:S04]  /*452c0*/  LDL.LU R70, [R1+0x211c] ;  /* 0x00211c0001467983 */ /* 0x000ea80000300800 */
[----:B------:R-:W2:Y:S04]  /*452d0*/  LDL.LU R71, [R1+0x213c] ;  /* 0x00213c0001477983 */ /* 0x000ea80000300800 */
[----:B------:R-:W2:Y:S01]  /*452e0*/  @P3 LDG.E.U16 R58, desc[UR6][R64.64] ;  /* 0x00000006403a3981 */ /* 0x000ea2000c1e1500 */
[----:B0-----:R-:W-:Y:S02]  /*452f0*/  IMAD.MOV.U32 R15, RZ, RZ, R20 ;  /* 0x000000ffff0f7224 */ /* 0x001fe400078e0014 */
[----:B-1----:R-:W-:-:S05]  /*45300*/  IMAD.MOV.U32 R14, RZ, RZ, R90 ;  /* 0x000000ffff0e7224 */ /* 0x002fca00078e005a */
[----:B------:R-:W2:Y:S04]  /*45310*/  @P2 LDG.E.U16 R12, desc[UR6][R14.64] ;  /* 0x000000060e0c2981 */ /* 0x000ea8000c1e1500 */
[----:B---3--:R-:W3:Y:S04]  /*45320*/  @P3 LDG.E.U16 R59, desc[UR6][R22.64] ;  /* 0x00000006163b3981 */ /* 0x008ee8000c1e1500 */
[----:B------:R-:W-:Y:S04]  /*45330*/  STL.64 [R1+0xcc8], R64 ;  /* 0x000cc84001007387 */ /* 0x000fe80000100a00 */
[----:B------:R-:W-:Y:S04]  /*45340*/  STL.64 [R1+0xcd0], R14 ;  /* 0x000cd00e01007387 */ /* 0x000fe80000100a00 */
[----:B------:R-:W3:Y:S01]  /*45350*/  LDL.LU R20, [R1+0x2120] ;  /* 0x0021200001147983 */ /* 0x000ee20000300800 */
[----:B------:R-:W-:-:S03]  /*45360*/  ISETP.GT.AND P6, PT, R93, 0xa0, PT ;  /* 0x000000a05d00780c */ /* 0x000fc60003fc4270 */
[----:B------:R-:W3:Y:S04]  /*45370*/  LDL.LU R90, [R1+0x2140] ;  /* 0x00214000015a7983 */ /* 0x000ee80000300800 */
[----:B------:R0:W-:Y:S06]  /*45380*/  STL.64 [R1+0xcd8], R18 ;  /* 0x000cd81201007387 */ /* 0x0001ec0000100a00 */
[----:B----4-:R-:W4:Y:S04]  /*45390*/  @P6 LDG.E.U16 R7, desc[UR6][R2.64] ;  /* 0x0000000602076981 */ /* 0x010f28000c1e1500 */
[----:B0-----:R-:W4:Y:S04]  /*453a0*/  LDL.LU R19, [R1+0x2124] ;  /* 0x0021240001137983 */ /* 0x001f280000300800 */
[----:B------:R-:W4:Y:S04]  /*453b0*/  LDL.LU R0, [R1+0x2144] ;  /* 0x0021440001007983 */ /* 0x000f280000300800 */
[----:B------:R-:W4:Y:S04]  /*453c0*/  LDL R86, [R1+0x18e4] ;  /* 0x0018e40001567983 */ /* 0x000f280000100800 */
[----:B------:R0:W-:Y:S04]  /*453d0*/  @P2 STL [R1+0x1dc8], R13 ;  /* 0x001dc80d01002387 */ /* 0x0001e80000100800 */
[----:B------:R-:W4:Y:S04]  /*453e0*/  LDL R87, [R1+0x18dc] ;  /* 0x0018dc0001577983 */ /* 0x000f280000100800 */
[----:B------:R-:W4:Y:S04]  /*453f0*/  LDL R14, [R1+0x18d8] ;  /* 0x0018d800010e7983 */ /* 0x000f280000100800 */
[----:B0-----:R-:W4:Y:S04]  /*45400*/  LDL R13, [R1+0x18e0] ;  /* 0x0018e000010d7983 */ /* 0x001f280000100800 */
[----:B--2---:R-:W-:Y:S04]  /*45410*/  @P2 STL [R1+0x1dc4], R12 ;  /* 0x001dc40c01002387 */ /* 0x004fe80000100800 */
[----:B------:R-:W2:Y:S04]  /*45420*/  LDL R64, [R1+0x18d4] ;  /* 0x0018d40001407983 */ /* 0x000ea80000100800 */
[----:B------:R-:W2:Y:S04]  /*45430*/  LDL R21, [R1+0x18d0] ;  /* 0x0018d00001157983 */ /* 0x000ea80000100800 */
[----:B------:R-:W2:Y:S04]  /*45440*/  LDL.LU.64 R22, [R1+0x36f0] ;  /* 0x0036f00001167983 */ /* 0x000ea80000300a00 */
[----:B------:R0:W-:Y:S04]  /*45450*/  @P3 STL [R1+0x1dc0], R58 ;  /* 0x001dc03a01003387 */ /* 0x0001e80000100800 */
[----:B0-----:R-:W2:Y:S04]  /*45460*/  LDL R58, [R1+0x18cc] ;  /* 0x0018cc00013a7983 */ /* 0x001ea80000100800 */
[----:B---3--:R0:W-:Y:S04]  /*45470*/  @P3 STL [R1+0x1dbc], R59 ;  /* 0x001dbc3b01003387 */ /* 0x0081e80000100800 */
[----:B0-----:R-:W3:Y:S04]  /*45480*/  LDL R59, [R1+0x18c8] ;  /* 0x0018c800013b7983 */ /* 0x001ee80000100800 */
[----:B------:R-:W2:Y:S01]  /*45490*/  LDL.LU R3, [R1+0x36e8] ;  /* 0x0036e80001037983 */ /* 0x000ea20000300800 */
[----:B------:R-:W-:-:S02]  /*454a0*/  ISETP.GT.AND P5, PT, R93, 0xa1, PT ;  /* 0x000000a15d00780c */ /* 0x000fc40003fa4270 */
[C---:B------:R-:W-:Y:S01]  /*454b0*/  ISETP.GT.AND P2, PT, R93.reuse, 0xa2, PT ;  /* 0x000000a25d00780c */ /* 0x040fe20003f44270 */
[----:B--2---:R-:W2:Y:S04]  /*454c0*/  @P6 LDG.E.U16 R3, desc[UR6][R54.64] ;  /* 0x0000000636036981 */ /* 0x004ea8000c1e1500 */
[----:B------:R-:W2:Y:S01]  /*454d0*/  LDL.LU.64 R54, [R1+0x36e0] ;  /* 0x0036e00001367983 */ /* 0x000ea20000300a00 */
[----:B------:R-:W-:Y:S01]  /*454e0*/  ISETP.GT.AND P3, PT, R93, 0xa3, PT ;  /* 0x000000a35d00780c */ /* 0x000fe20003f64270 */
[----:B----4-:R-:W-:-:S06]  /*454f0*/  IMAD.MOV.U32 R18, RZ, RZ, R0 ;  /* 0x000000ffff127224 */ /* 0x010fcc00078e0000 */
[----:B------:R-:W4:Y:S06]  /*45500*/  @P2 LDG.E.U16 R86, desc[UR6][R18.64] ;  /* 0x0000000612562981 */ /* 0x000f2c000c1e1500 */
[----:B------:R-:W3:Y:S04]  /*45510*/  @P3 LDG.E.U16 R14, desc[UR6][R66.64] ;  /* 0x00000006420e3981 */ /* 0x000ee8000c1e1500 */
[----:B--2---:R0:W2:Y:S04]  /*45520*/  @P5 LDG.E.U16 R54, desc[UR6][R88.64] ;  /* 0x0000000658365981 */ /* 0x0040a8000c1e1500 */
[----:B------:R-:W2:Y:S01]  /*45530*/  @P5 LDG.E.U16 R55, desc[UR6][R68.64] ;  /* 0x0000000644375981 */ /* 0x000ea2000c1e1500 */
[----:B0-----:R-:W-:-:S02]  /*45540*/  IMAD.MOV.U32 R88, RZ, RZ, R71 ;  /* 0x000000ffff587224 */ /* 0x001fc400078e0047 */
[----:B------:R-:W-:Y:S02]  /*45550*/  IMAD.MOV.U32 R89, RZ, RZ, R70 ;  /* 0x000000ffff597224 */ /* 0x000fe400078e0046 */
[----:B------:R-:W-:Y:S02]  /*45560*/  IMAD.MOV.U32 R70, RZ, RZ, R90 ;  /* 0x000000ffff467224 */ /* 0x000fe400078e005a */
[----:B------:R-:W-:Y:S01]  /*45570*/  IMAD.MOV.U32 R71, RZ, RZ, R20 ;  /* 0x000000ffff477224 */ /* 0x000fe200078e0014 */
[----:B------:R-:W2:Y:S04]  /*45580*/  LDL.LU R68, [R1+0x2148] ;  /* 0x0021480001447983 */ /* 0x000ea80000300800 */
[----:B------:R-:W2:Y:S04]  /*45590*/  LDL.LU R69, [R1+0x2168] ;  /* 0x0021680001457983 */ /* 0x000ea80000300800 */
[----:B------:R-:W2:Y:S04]  /*455a0*/  LDL.LU R15, [R1+0x214c] ;  /* 0x00214c00010f7983 */ /* 0x000ea80000300800 */
[----:B------:R-:W2:Y:S04]  /*455b0*/  LDL.LU R12, [R1+0x216c] ;  /* 0x00216c00010c7983 */ /* 0x000ea80000300800 */
[----:B------:R-:W2:Y:S04]  /*455c0*/  @P2 LDG.E.U16 R13, desc[UR6][R70.64] ;  /* 0x00000006460d2981 */ /* 0x000ea8000c1e1500 */
[----:B------:R-:W4:Y:S04]  /*455d0*/  LDL.LU R65, [R1+0x2150] ;  /* 0x0021500001417983 */ /* 0x000f280000300800 */
[----:B------:R-:W4:Y:S04]  /*455e0*/  LDL.LU R2, [R1+0x2170] ;  /* 0x0021700001027983 */ /* 0x000f280000300800 */
[----:B------:R-:W4:Y:S04]  /*455f0*/  LDL R90, [R1+0x1db4] ;  /* 0x001db400015a7983 */ /* 0x000f280000100800 */
[----:B------:R-:W4:Y:S01]  /*45600*/  LDL R20, [R1+0x1db8] ;  /* 0x001db80001147983 */ /* 0x000f220000100800 */
[----:B------:R-:W-:-:S02]  /*45610*/  ISETP.GT.AND P6, PT, R93, 0xa4, PT ;  /* 0x000000a45d00780c */ /* 0x000fc40003fc4270 */
[C---:B------:R-:W-:Y:S01]  /*45620*/  ISETP.GT.AND P5, PT, R93.reuse, 0xa5, PT ;  /* 0x000000a55d00780c */ /* 0x040fe20003fa4270 */
[----:B------:R-:W-:Y:S04]  /*45630*/  STL.64 [R1+0xc88], R88 ;  /* 0x000c885801007387 */ /* 0x000fe80000100a00 */
[----:B------:R-:W4:Y:S04]  /*45640*/  @P3 LDG.E.U16 R87, desc[UR6][R88.64] ;  /* 0x0000000658573981 */ /* 0x000f28000c1e1500 */
[----:B------:R-:W-:Y:S04]  /*45650*/  STL.64 [R1+0xc90], R70 ;  /* 0x000c904601007387 */ /* 0x000fe80000100a00 */
[----:B------:R-:W4:Y:S04]  /*45660*/  LDL R0, [R1+0x1db0] ;  /* 0x001db00001007983 */ /* 0x000f280000100800 */
[----:B------:R0:W-:Y:S04]  /*45670*/  STL.64 [R1+0xc98], R18 ;  /* 0x000c981201007387 */ /* 0x0001e80000100a00 */
[----:B------:R-:W4:Y:S04]  /*45680*/  @P6 LDG.E.U16 R21, desc[UR6][R26.64] ;  /* 0x000000061a156981 */ /* 0x000f28000c1e1500 */
[----:B------:R-:W4:Y:S04]  /*45690*/  @P6 LDG.E.U16 R64, desc[UR6][R24.64] ;  /* 0x0000000618406981 */ /* 0x000f28000c1e1500 */
[----:B------:R-:W4:Y:S04]  /*456a0*/  @P5 LDG.E.U16 R58, desc[UR6][R60.64] ;  /* 0x000000063c3a5981 */ /* 0x000f28000c1e1500 */
[----:B0-----:R-:W4:Y:S04]  /*456b0*/  LDL.LU.64 R18, [R1+0x36d8] ;  /* 0x0036d80001127983 */ /* 0x001f280000300a00 */
[----:B------:R-:W4:Y:S04]  /*456c0*/  LDL.LU.64 R70, [R1+0x36d0] ;  /* 0x0036d00001467983 */ /* 0x000f280000300a00 */
[----:B---3--:R0:W3:Y:S04]  /*456d0*/  @P5 LDG.E.U16 R59, desc[UR6][R16.64] ;  /* 0x00000006103b5981 */ /* 0x0080e8000c1e1500 */
[----:B--2---:R1:W-:Y:S04]  /*456e0*/  @P2 STL [R1+0x18e0], R13 ;  /* 0x0018e00d01002387 */ /* 0x0043e80000100800 */
[----:B-1----:R-:W2:Y:S04]  /*456f0*/  LDL R13, [R1+0x1dac] ;  /* 0x001dac00010d7983 */ /* 0x002ea80000100800 */
[----:B----4-:R-:W-:Y:S01]  /*45700*/  @P2 STL [R1+0x18e4], R86 ;  /* 0x0018e45601002387 */ /* 0x010fe20000100800 */
[----:B------:R-:W-:-:S03]  /*45710*/  ISETP.GT.AND P2, PT, R93, 0xa6, PT ;  /* 0x000000a65d00780c */ /* 0x000fc60003f44270 */
[----:B------:R-:W4:Y:S04]  /*45720*/  LDL.LU.64 R66, [R1+0x36c8] ;  /* 0x0036c80001427983 */ /* 0x000f280000300a00 */
[----:B------:R1:W-:Y:S01]  /*45730*/  @P3 STL [R1+0x18d8], R14 ;  /* 0x0018d80e01003387 */ /* 0x0003e20000100800 */
[----:B0-----:R-:W-:Y:S02]  /*45740*/  IMAD.MOV.U32 R16, RZ, RZ, R2 ;  /* 0x000000ffff107224 */ /* 0x001fe400078e0002 */
[----:B------:R-:W-:Y:S02]  /*45750*/  IMAD.MOV.U32 R17, RZ, RZ, R65 ;  /* 0x000000ffff117224 */ /* 0x000fe400078e0041 */
[----:B-1----:R-:W-:-:S03]  /*45760*/  IMAD.MOV.U32 R14, RZ, RZ, R12 ;  /* 0x000000ffff0e7224 */ /* 0x002fc600078e000c */
[----:B------:R-:W4:Y:S04]  /*45770*/  @P2 LDG.E.U16 R20, desc[UR6][R16.64] ;  /* 0x0000000610142981 */ /* 0x000f28000c1e1500 */
[----:B------:R-:W4:Y:S04]  /*45780*/  @P2 LDG.E.U16 R90, desc[UR6][R14.64] ;  /* 0x000000060e5a2981 */ /* 0x000f28000c1e1500 */
[----:B------:R0:W-:Y:S04]  /*45790*/  @P3 STL [R1+0x18dc], R87 ;  /* 0x0018dc5701003387 */ /* 0x0001e80000100800 */
[----:B------:R-:W4:Y:S04]  /*457a0*/  LDL.LU.64 R24, [R1+0x36c0] ;  /* 0x0036c00001187983 */ /* 0x000f280000300a00 */
[----:B------:R-:W4:Y:S01]  /*457b0*/  LDL.LU.64 R26, [R1+0x36b8] ;  /* 0x0036b800011a7983 */ /* 0x000f220000300a00 */
[----:B------:R-:W-:-:S03]  /*457c0*/  LOP3.LUT R69, R69, R68, RZ, 0x3c, !PT ;  /* 0x0000004445457212 */ /* 0x000fc600078e3cff */
[----:B------:R-:W-:Y:S04]  /*457d0*/  @P6 STL [R1+0x18d0], R21 ;  /* 0x0018d01501006387 */ /* 0x000fe80000100800 */
[----:B------:R1:W-:Y:S04]  /*457e0*/  @P6 STL [R1+0x18d4], R64 ;  /* 0x0018d44001006387 */ /* 0x0003e80000100800 */
[----:B------:R-:W4:Y:S01]  /*457f0*/  LDL.64 R88, [R1+0xc20] ;  /* 0x000c200001587983 */ /* 0x000f220000100a00 */
[----:B------:R-:W-:-:S03]  /*45800*/  LOP3.LUT R68, R69, R68, RZ, 0x3c, !PT ;  /* 0x0000004445447212 */ /* 0x000fc600078e3cff */
[----:B0-----:R-:W4:Y:S04]  /*45810*/  LDL.LU R87, [R1+0x2174] ;  /* 0x0021740001577983 */ /* 0x001f280000300800 */
[----:B------:R-:W4:Y:S04]  /*45820*/  LDL.LU R60, [R1+0x2194] ;  /* 0x00219400013c7983 */ /* 0x000f280000300800 */
[----:B------:R-:W4:Y:S01]  /*45830*/  LDL.LU R61, [R1+0x2178] ;  /* 0x00217800013d7983 */ /* 0x000f220000300800 */
[----:B------:R-:W-:Y:S02]  /*45840*/  ISETP.GT.AND P3, PT, R93, 0xa7, PT ;  /* 0x000000a75d00780c */ /* 0x000fe40003f64270 */
[----:B------:R-:W-:Y:S01]  /*45850*/  LOP3.LUT R69, R69, R68, RZ, 0x3c, !PT ;  /* 0x0000004445457212 */ /* 0x000fe200078e3cff */
[----:B-1----:R-:W4:Y:S04]  /*45860*/  LDL.LU R64, [R1+0x2198] ;  /* 0x0021980001407983 */ /* 0x002f280000300800 */
[----:B------:R-:W4:Y:S04]  /*45870*/  LDL.LU R21, [R1+0x217c] ;  /* 0x00217c0001157983 */ /* 0x000f280000300800 */
[----:B------:R0:W-:Y:S04]  /*45880*/  @P5 STL [R1+0x18cc], R58 ;  /* 0x0018cc3a01005387 */ /* 0x0001e80000100800 */
[----:B------:R-:W4:Y:S04]  /*45890*/  @P3 LDG.E.U16 R0, desc[UR6][R68.64] ;  /* 0x0000000644003981 */ /* 0x000f28000c1e1500 */
[----:B0-----:R-:W4:Y:S04]  /*458a0*/  LDL.LU R58, [R1+0x219c] ;  /* 0x00219c00013a7983 */ /* 0x001f280000300800 */
[----:B---3--:R0:W-:Y:S04]  /*458b0*/  @P5 STL [R1+0x18c8], R59 ;  /* 0x0018c83b01005387 */ /* 0x0081e80000100800 */
[----:B------:R-:W3:Y:S04]  /*458c0*/  LDL R12, [R1+0x18b0] ;  /* 0x0018b000010c7983 */ /* 0x000ee80000100800 */
[----:B0-----:R-:W3:Y:S04]  /*458d0*/  LDL R59, [R1+0x18b4] ;  /* 0x0018b400013b7983 */ /* 0x001ee80000100800 */
[----:B------:R-:W-:Y:S04]  /*458e0*/  STL.64 [R1+0xc48], R68 ;  /* 0x000c484401007387 */ /* 0x000fe80000100a00 */
[----:B------:R-:W-:Y:S04]  /*458f0*/  STL.64 [R1+0xc50], R14 ;  /* 0x000c500e01007387 */ /* 0x000fe80000100a00 */
[----:B------:R-:W3:Y:S04]  /*45900*/  LDL R2, [R1+0x18ac] ;  /* 0x0018ac0001027983 */ /* 0x000ee80000100800 */
[----:B------:R0:W-:Y:S04]  /*45910*/  STL.64 [R1+0xc58], R16 ;  /* 0x000c581001007387 */ /* 0x0001e80000100a00 */
[----:B0-----:R-:W3:Y:S04]  /*45920*/  LDL.LU.64 R16, [R1+0x36b0] ;  /* 0x0036b00001107983 */ /* 0x001ee80000300a00 */
[----:B------:R-:W3:Y:S04]  /*45930*/  LDL.LU.64 R14, [R1+0x36a8] ;  /* 0x0036a800010e7983 */ /* 0x000ee80000300a00 */
[----:B------:R-:W3:Y:S04]  /*45940*/  LDL R65, [R1+0x18a8] ;  /* 0x0018a80001417983 */ /* 0x000ee80000100800 */
[----:B--2---:R-:W2:Y:S04]  /*45950*/  @P3 LDG.E.U16 R13, desc[UR6][R8.64] ;  /* 0x00000006080d3981 */ /* 0x004ea8000c1e1500 */
[----:B----4-:R0:W-:Y:S04]  /*45960*/  @P2 STL [R1+0x1db4], R90 ;  /* 0x001db45a01002387 */ /* 0x0101e80000100800 */
[----:B------:R-:W-:Y:S04]  /*45970*/  @P2 STL [R1+0x1db8], R20 ;  /* 0x001db81401002387 */ /* 0x000fe80000100800 */
[----:B------:R-:W4:Y:S04]  /*45980*/  LDL R68, [R1+0x18a4] ;  /* 0x0018a40001447983 */ /* 0x000f280000100800 */
[----:B------:R-:W3:Y:S04]  /*45990*/  LDL R69, [R1+0x18a0] ;  /* 0x0018a00001457983 */ /* 0x000ee80000100800 */
[----:B------:R-:W3:Y:S01]  /*459a0*/  LDL.LU.64 R8, [R1+0x36a0] ;  /* 0x0036a00001087983 */ /* 0x000ee20000300a00 */
[----:B------:R-:W-:-:S03]  /*459b0*/  ISETP.GT.AND P6, PT, R93, 0xa8, PT ;  /* 0x000000a85d00780c */ /* 0x000fc60003fc4270 */
[----:B0-----:R-:W4:Y:S04]  /*459c0*/  LDL R90, [R1+0x189c] ;  /* 0x00189c00015a7983 */ /* 0x001f280000100800 */
[----:B------:R0:W-:Y:S04]  /*459d0*/  @P3 STL [R1+0x1db0], R0 ;  /* 0x001db00001003387 */ /* 0x0001e80000100800 */
[----:B0-----:R-:W4:Y:S04]  /*459e0*/  LDL R0, [R1+0x1898] ;  /* 0x0018980001007983 */ /* 0x001f280000100800 */
[----:B--2---:R0:W-:Y:S04]  /*459f0*/  @P3 STL [R1+0x1dac], R13 ;  /* 0x001dac0d01003387 */ /* 0x0041e80000100800 */
[----:B---3--:R-:W2:Y:S01]  /*45a00*/  @P6 LDG.E.U16 R8, desc[UR6][R56.64] ;  /* 0x0000000638086981 */ /* 0x008ea2000c1e1500 */
[----:B------:R-:W-:-:S02]  /*45a10*/  ISETP.GT.AND P5, PT, R93, 0xa9, PT ;  /* 0x000000a95d00780c */ /* 0x000fc40003fa4270 */
[----:B------:R-:W-:Y:S01]  /*45a20*/  ISETP.GT.AND P2, PT, R93, 0xaa, PT ;  /* 0x000000aa5d00780c */ /* 0x000fe20003f44270 */
[----:B------:R-:W-:Y:S01]  /*45a30*/  IMAD.MOV.U32 R86, RZ, RZ, R60 ;  /* 0x000000ffff567224 */ /* 0x000fe200078e003c */
[----:B------:R-:W3:Y:S04]  /*45a40*/  @P6 LDG.E.U16 R9, desc[UR6][R10.64] ;  /* 0x000000060a096981 */ /* 0x000ee8000c1e1500 */
[----:B------:R-:W2:Y:S01]  /*45a50*/  LDL.LU.64 R56, [R1+0x3698] ;  /* 0x0036980001387983 */ /* 0x000ea20000300a00 */
[----:B------:R-:W-:-:S03]  /*45a60*/  IMAD.MOV.U32 R60, RZ, RZ, R58 ;  /* 0x000000ffff3c7224 */ /* 0x000fc600078e003a */
[----:B------:R-:W3:Y:S04]  /*45a70*/  LDL.LU R20, [R1+0x21a0] ;  /* 0x0021a00001147983 */ /* 0x000ee80000300800 */
[----:B0-----:R-:W3:Y:S04]  /*45a80*/  LDL.LU R13, [R1+0x21c0] ;  /* 0x0021c000010d7983 */ /* 0x001ee80000300800 */
[----:B------:R-:W3:Y:S04]  /*45a90*/  LDL.LU R10, [R1+0x21a4] ;  /* 0x0021a400010a7983 */ /* 0x000ee80000300800 */
[----:B------:R-:W3:Y:S04]  /*45aa0*/  LDL.LU R11, [R1+0x21c4] ;  /* 0x0021c400010b7983 */ /* 0x000ee80000300800 */
[----:B--2---:R0:W2:Y:S04]  /*45ab0*/  @P5 LDG.E.U16 R57, desc[UR6][R88.64] ;  /* 0x0000000658395981 */ /* 0x0040a8000c1e1500 */
[----:B------:R-:W2:Y:S01]  /*45ac0*/  @P5 LDG.E.U16 R56, desc[UR6][R62.64] ;  /* 0x000000063e385981 */ /* 0x000ea2000c1e1500 */
[----:B0-----:R-:W-:Y:S01]  /*45ad0*/  MOV R89, R61 ;  /* 0x0000003d00597202 */ /* 0x001fe20000000f00 */
[----:B------:R-:W-:-:S02]  /*45ae0*/  IMAD.MOV.U32 R61, RZ, RZ, R21 ;  /* 0x000000ffff3d7224 */ /* 0x000fc400078e0015 */
[----:B------:R-:W-:Y:S01]  /*45af0*/  IMAD.MOV.U32 R88, RZ, RZ, R64 ;  /* 0x000000ffff587224 */ /* 0x000fe200078e0040 */
[----:B------:R-:W2:Y:S04]  /*45b00*/  LDL.LU.64 R62, [R1+0x3690] ;  /* 0x00369000013e7983 */ /* 0x000ea80000300a00 */
[----:B------:R-:W2:Y:S04]  /*45b10*/  @P2 LDG.E.U16 R59, desc[UR6][R60.64] ;  /* 0x000000063c3b2981 */ /* 0x000ea8000c1e1500 */
[----:B------:R-:W3:Y:S04]  /*45b20*/  @P2 LDG.E.U16 R12, desc[UR6][R88.64] ;  /* 0x00000006580c2981 */ /* 0x000ee8000c1e1500 */
[----:B------:R0:W-:Y:S01]  /*45b30*/  STL.64 [R1+0xc18], R60 ;  /* 0x000c183c01007387 */ /* 0x0001e20000100a00 */
[----:B------:R-:W-:-:S03]  /*45b40*/  ISETP.GT.AND P3, PT, R93, 0xab, PT ;  /* 0x000000ab5d00780c */ /* 0x000fc60003f64270 */
[----:B0-----:R-:W3:Y:S04]  /*45b50*/  LDL.LU.64 R60, [R1+0x3688] ;  /* 0x00368800013c7983 */ /* 0x001ee80000300a00 */
[----:B------:R-:W-:Y:S04]  /*45b60*/  STL.64 [R1+0xc08], R86 ;  /* 0x000c085601007387 */ /* 0x000fe80000100a00 */
[----:B------:R-:W-:Y:S04]  /*45b70*/  STL.64 [R1+0xc10], R88 ;  /* 0x000c105801007387 */ /* 0x000fe80000100a00 */
[----:B------:R-:W3:Y:S04]  /*45b80*/  LDL.LU R58, [R1+0x21a8] ;  /* 0x0021a800013a7983 */ /* 0x000ee80000300800 */
[----:B------:R-:W3:Y:S01]  /*45b90*/  @P3 LDG.E.U16 R2, desc[UR6][R86.64] ;  /* 0x0000000656023981 */ /* 0x000ee2000c1e1500 */
[----:B------:R-:W-:-:S02]  /*45ba0*/  ISETP.GT.AND P6, PT, R93, 0xac, PT ;  /* 0x000000ac5d00780c */ /* 0x000fc40003fc4270 */
[C---:B------:R-:W-:Y:S01]  /*45bb0*/  ISETP.GT.AND P5, PT, R93.reuse, 0xad, PT ;  /* 0x000000ad5d00780c */ /* 0x040fe20003fa4270 */
[----:B------:R-:W3:Y:S10]  /*45bc0*/  @P3 LDG.E.U16 R65, desc[UR6][R22.64] ;  /* 0x0000000616413981 */ /* 0x000ef4000c1e1500 */
[----:B------:R-:W3:Y:S04]  /*45bd0*/  @P6 LDG.E.U16 R69, desc[UR6][R70.64] ;  /* 0x0000000646456981 */ /* 0x000ee8000c1e1500 */
[----:B----4-:R-:W4:Y:S04]  /*45be0*/  @P6 LDG.E.U16 R68, desc[UR6][R18.64] ;  /* 0x0000000612446981 */ /* 0x010f28000c1e1500 */
[----:B------:R-:W4:Y:S04]  /*45bf0*/  @P5 LDG.E.U16 R90, desc[UR6][R66.64] ;  /* 0x00000006425a5981 */ /* 0x000f28000c1e1500 */
[----:B------:R-:W4:Y:S04]  /*45c00*/  @P5 LDG.E.U16 R0, desc[UR6][R24.64] ;  /* 0x0000000618005981 */ /* 0x000f28000c1e1500 */
[----:B--2---:R0:W-:Y:S04]  /*45c10*/  @P2 STL [R1+0x18b4], R59 ;  /* 0x0018b43b01002387 */ /* 0x0041e80000100800 */
[----:B0-----:R-:W2:Y:S04]  /*45c20*/  LDL.LU R59, [R1+0x21c8] ;  /* 0x0021c800013b7983 */ /* 0x001ea80000300800 */
[----:B---3--:R0:W-:Y:S01]  /*45c30*/  @P2 STL [R1+0x18b0], R12 ;  /* 0x0018b00c01002387 */ /* 0x0081e20000100800 */
[----:B------:R-:W-:-:S03]  /*45c40*/  ISETP.GT.AND P2, PT, R93, 0xae, PT ;  /* 0x000000ae5d00780c */ /* 0x000fc60003f44270 */
[----:B------:R-:W3:Y:S04]  /*45c50*/  LDL R64, [R1+0x1da4] ;  /* 0x001da40001407983 */ /* 0x000ee80000100800 */
[----:B------:R-:W3:Y:S04]  /*45c60*/  LDL R21, [R1+0x1da0] ;  /* 0x001da00001157983 */ /* 0x000ee80000100800 */
[----:B0-----:R-:W3:Y:S04]  /*45c70*/  LDL R12, [R1+0x1da8] ;  /* 0x001da800010c7983 */ /* 0x001ee80000100800 */
[----:B------:R0:W-:Y:S04]  /*45c80*/  @P3 STL [R1+0x18ac], R2 ;  /* 0x0018ac0201003387 */ /* 0x0001e80000100800 */
[----:B0-----:R-:W4:Y:S04]  /*45c90*/  LDL R2, [R1+0x1d9c] ;  /* 0x001d9c0001027983 */ /* 0x001f280000100800 */
[----:B------:R-:W4:Y:S01]  /*45ca0*/  LDL.LU.64 R22, [R1+0x3680] ;  /* 0x0036800001167983 */ /* 0x000f220000300a00 */
[----:B--2---:R-:W-:-:S04]  /*45cb0*/  LOP3.LUT R59, R59, R58, RZ, 0x3c, !PT ;  /* 0x0000003a3b3b7212 */ /* 0x004fc800078e3cff */
[----:B------:R-:W-:-:S04]  /*45cc0*/  LOP3.LUT R58, R59, R58, RZ, 0x3c, !PT ;  /* 0x0000003a3b3a7212 */ /* 0x000fc800078e3cff */
[----:B------:R-:W-:-:S05]  /*45cd0*/  LOP3.LUT R59, R59, R58, RZ, 0x3c, !PT ;  /* 0x0000003a3b3b7212 */ /* 0x000fca00078e3cff */
[----:B---3--:R-:W2:Y:S04]  /*45ce0*/  @P2 LDG.E.U16 R12, desc[UR6][R58.64] ;  /* 0x000000063a0c2981 */ /* 0x008ea8000c1e1500 */
[----:B------:R0:W-:Y:S04]  /*45cf0*/  @P3 STL [R1+0x18a8], R65 ;  /* 0x0018a84101003387 */ /* 0x0001e80000100800 */
[----:B------:R-:W3:Y:S01]  /*45d00*/  LDL.LU.64 R18, [R1+0x3678] ;  /* 0x0036780001127983 */ /* 0x000ee20000300a00 */
[----:B------:R-:W-:-:S03]  /*45d10*/  LOP3.LUT R11, R11, R10, RZ, 0x3c, !PT ;  /* 0x0000000a0b0b7212 */ /* 0x000fc600078e3cff */
[----:B------:R-:W-:Y:S01]  /*45d20*/  @P6 STL [R1+0x18a0], R69 ;  /* 0x0018a04501006387 */ /* 0x000fe20000100800 */
[----:B------:R-:W-:-:S03]  /*45d30*/  ISETP.GT.AND P3, PT, R93, 0xaf, PT ;  /* 0x000000af5d00780c */ /* 0x000fc60003f64270 */
[----:B----4-:R-:W-:Y:S04]  /*45d40*/  @P6 STL [R1+0x18a4], R68 ;  /* 0x0018a44401006387 */ /* 0x010fe80000100800 */
[----:B------:R-:W4:Y:S01]  /*45d50*/  LDL.64 R86, [R1+0xba8] ;  /* 0x000ba80001567983 */ /* 0x000f220000100a00 */
[----:B------:R-:W-:-:S03]  /*45d60*/  LOP3.LUT R10, R11, R10, RZ, 0x3c, !PT ;  /* 0x0000000a0b0a7212 */ /* 0x000fc600078e3cff */
[----:B0-----:R-:W3:Y:S04]  /*45d70*/  LDL.LU R65, [R1+0x21cc] ;  /* 0x0021cc0001417983 */ /* 0x001ee80000300800 */
[----:B------:R-:W3:Y:S04]  /*45d80*/  LDL.LU R70, [R1+0x21ec] ;  /* 0x0021ec0001467983 */ /* 0x000ee80000300800 */
[----:B------:R0:W-:Y:S01]  /*45d90*/  @P5 STL [R1+0x189c], R90 ;  /* 0x00189c5a01005387 */ /* 0x0001e20000100800 */
[----:B------:R-:W-:Y:S02]  /*45da0*/  IMAD.MOV.U32 R88, RZ, RZ, R13 ;  /* 0x000000ffff587224 */ /* 0x000fe400078e000d */
[----:B------:R-:W-:Y:S01]  /*45db0*/  IMAD.MOV.U32 R89, RZ, RZ, R20 ;  /* 0x000000ffff597224 */ /* 0x000fe200078e0014 */
[----:B------:R-:W-:Y:S01]  /*45dc0*/  LOP3.LUT R11, R11, R10, RZ, 0x3c, !PT ;  /* 0x0000000a0b0b7212 */ /* 0x000fe200078e3cff */
[----:B------:R-:W3:Y:S04]  /*45dd0*/  @P3 LDG.E.U16 R2, desc[UR6][R26.64] ;  /* 0x000000061a023981 */ /* 0x000ee8000c1e1500 */
[----:B------:R-:W3:Y:S04]  /*45de0*/  @P2 LDG.E.U16 R64, desc[UR6][R10.64] ;  /* 0x000000060a402981 */ /* 0x000ee8000c1e1500 */
[----:B------:R-:W4:Y:S04]  /*45df0*/  @P3 LDG.E.U16 R21, desc[UR6][R88.64] ;  /* 0x0000000658153981 */ /* 0x000f28000c1e1500 */
[----:B0-----:R-:W4:Y:S04]  /*45e00*/  LDL.LU R90, [R1+0x21d0] ;  /* 0x0021d000015a7983 */ /* 0x001f280000300800 */
[----:B------:R0:W-:Y:S04]  /*45e10*/  @P5 STL [R1+0x1898], R0 ;  /* 0x0018980001005387 */ /* 0x0001e80000100800 */
[----:B0-----:R-:W4:Y:S04]  /*45e20*/  LDL.LU R0, [R1+0x21f0] ;  /* 0x0021f00001007983 */ /* 0x001f280000300800 */
[----:B------:R-:W4:Y:S04]  /*45e30*/  LDL.LU R71, [R1+0x21d4] ;  /* 0x0021d40001477983 */ /* 0x000f280000300800 */
[----:B------:R-:W4:Y:S04]  /*45e40*/  LDL.LU R68, [R1+0x21f4] ;  /* 0x0021f40001447983 */ /* 0x000f280000300800 */
[----:B------:R-:W-:Y:S04]  /*45e50*/  STL.64 [R1+0xbc8], R88 ;  /* 0x000bc85801007387 */ /* 0x000fe80000100a00 */
[----:B------:R-:W-:Y:S04]  /*45e60*/  STL.64 [R1+0xbd0], R10 ;  /* 0x000bd00a01007387 */ /* 0x000fe80000100a00 */
[----:B------:R-:W4:Y:S04]  /*45e70*/  LDL R69, [R1+0x1884] ;  /* 0x0018840001457983 */ /* 0x000f280000100800 */
[----:B------:R-:W4:Y:S04]  /*45e80*/  LDL R67, [R1+0x1880] ;  /* 0x0018800001437983 */ /* 0x000f280000100800 */
[----:B------:R-:W4:Y:S04]  /*45e90*/  LDL R66, [R1+0x187c] ;  /* 0x00187c0001427983 */ /* 0x000f280000100800 */
[----:B------:R-:W4:Y:S04]  /*45ea0*/  LDL R24, [R1+0x1878] ;  /* 0x0018780001187983 */ /* 0x000f280000100800 */
[----:B------:R-:W4:Y:S04]  /*45eb0*/  LDL R25, [R1+0x1874] ;  /* 0x0018740001197983 */ /* 0x000f280000100800 */
[----:B------:R-:W4:Y:S04]  /*45ec0*/  LDL R20, [R1+0x1870] ;  /* 0x0018700001147983 */ /* 0x000f280000100800 */
[----:B------:R0:W-:Y:S04]  /*45ed0*/  STL.64 [R1+0xbd8], R58 ;  /* 0x000bd83a01007387 */ /* 0x0001e80000100a00 */
[----:B0-----:R-:W4:Y:S04]  /*45ee0*/  LDL.LU.64 R58, [R1+0x3670] ;  /* 0x00367000013a7983 */ /* 0x001f280000300a00 */
[----:B------:R-:W4:Y:S04]  /*45ef0*/  LDL R13, [R1+0x186c] ;  /* 0x00186c00010d7983 */ /* 0x000f280000100800 */
[----:B--2---:R0:W-:Y:S04]  /*45f00*/  @P2 STL [R1+0x1da8], R12 ;  /* 0x001da80c01002387 */ /* 0x0041e80000100800 */
[----:B0-----:R-:W2:Y:S04]  /*45f10*/  LDL R12, [R1+0x1868] ;  /* 0x00186800010c7983 */ /* 0x001ea80000100800 */
[----:B------:R-:W2:Y:S01]  /*45f20*/  LDL.LU.64 R10, [R1+0x3668] ;  /* 0x00366800010a7983 */ /* 0x000ea20000300a00 */
[----:B------:R-:W-:-:S03]  /*45f30*/  ISETP.GT.AND P6, PT, R93, 0xb0, PT ;  /* 0x000000b05d00780c */ /* 0x000fc60003fc4270 */
[----:B---3--:R-:W-:Y:S04]  /*45f40*/  @P2 STL [R1+0x1da4], R64 ;  /* 0x001da44001002387 */ /* 0x008fe80000100800 */
[----:B----4-:R0:W-:Y:S04]  /*45f50*/  @P3 STL [R1+0x1da0], R21 ;  /* 0x001da01501003387 */ /* 0x0101e80000100800 */
[----:B0-----:R-:W3:Y:S04]  /*45f60*/  LDL.LU R21, [R1+0x21f8] ;  /* 0x0021f80001157983 */ /* 0x001ee80000300800 */
[----:B------:R-:W4:Y:S04]  /*45f70*/  LDL.LU R26, [R1+0x2218] ;  /* 0x00221800011a7983 */ /* 0x000f280000300800 */
[----:B------:R-:W3:Y:S04]  /*45f80*/  LDL.LU R27, [R1+0x21fc] ;  /* 0x0021fc00011b7983 */ /* 0x000ee80000300800 */
[----:B------:R0:W-:Y:S04]  /*45f90*/  @P3 STL [R1+0x1d9c], R2 ;  /* 0x001d9c0201003387 */ /* 0x0001e80000100800 */
[----:B0-----:R-:W3:Y:S04]  /*45fa0*/  LDL.LU R2, [R1+0x221c] ;  /* 0x00221c0001027983 */ /* 0x001ee80000300800 */
[----:B--2---:R-:W2:Y:S04]  /*45fb0*/  @P6 LDG.E.U16 R10, desc[UR6][R16.64] ;  /* 0x00000006100a6981 */ /* 0x004ea8000c1e1500 */
[----:B------:R-:W2:Y:S04]  /*45fc0*/  @P6 LDG.E.U16 R11, desc[UR6][R14.64] ;  /* 0x000000060e0b6981 */ /* 0x000ea8000c1e1500 */
[----:B------:R-:W2:Y:S04]  /*45fd0*/  LDL.LU.64 R16, [R1+0x3660] ;  /* 0x0036600001107983 */ /* 0x000ea80000300a00 */
[----:B------:R-:W3:Y:S01]  /*45fe0*/  LDL.LU.64 R14, [R1+0x3658] ;  /* 0x00365800010e7983 */ /* 0x000ee20000300a00 */
[----:B------:R-:W-:-:S02]  /*45ff0*/  ISETP.GT.AND P5, PT, R93, 0xb1, PT ;  /* 0x000000b15d00780c */ /* 0x000fc40003fa4270 */
[C---:B------:R-:W-:Y:S02]  /*46000*/  ISETP.GT.AND P2, PT, R93.reuse, 0xb2, PT ;  /* 0x000000b25d00780c */ /* 0x040fe40003f44270 */
[C---:B------:R-:W-:Y:S02]  /*46010*/  ISETP.GT.AND P3, PT, R93.reuse, 0xb3, PT ;  /* 0x000000b35d00780c */ /* 0x040fe40003f64270 */
[----:B------:R-:W-:Y:S01]  /*46020*/  ISETP.GT.AND P6, PT, R93, 0xb4, PT ;  /* 0x000000b45d00780c */ /* 0x000fe20003fc4270 */
[----:B------:R-:W-:-:S06]  /*46030*/  IMAD.MOV.U32 R64, RZ, RZ, R0 ;  /* 0x000000ffff407224 */ /* 0x000fcc00078e0000 */
[----:B------:R0:W4:Y:S04]  /*46040*/  @P5 LDG.E.U16 R59, desc[UR6][R62.64] ;  /* 0x000000063e3b5981 */ /* 0x000128000c1e1500 */
[----:B------:R1:W4:Y:S01]  /*46050*/  @P5 LDG.E.U16 R58, desc[UR6][R86.64] ;  /* 0x00000006563a5981 */ /* 0x000322000c1e1500 */
[----:B------:R-:W-:-:S03]  /*46060*/  ISETP.GT.AND P5, PT, R93, 0xb5, PT ;  /* 0x000000b55d00780c */ /* 0x000fc60003fa4270 */
[----:B------:R-:W4:Y:S04]  /*46070*/  @P3 LDG.E.U16 R24, desc[UR6][R60.64] ;  /* 0x000000063c183981 */ /* 0x000f28000c1e1500 */
[----:B------:R-:W4:Y:S04]  /*46080*/  @P6 LDG.E.U16 R20, desc[UR6][R18.64] ;  /* 0x0000000612146981 */ /* 0x000f28000c1e1500 */
[----:B------:R-:W4:Y:S01]  /*46090*/  @P6 LDG.E.U16 R25, desc[UR6][R22.64] ;  /* 0x0000000616196981 */ /* 0x000f22000c1e1500 */
[----:B0-----:R-:W-:Y:S02]  /*460a0*/  IMAD.MOV.U32 R63, RZ, RZ, R65 ;  /* 0x000000ffff3f7224 */ /* 0x001fe400078e0041 */
[----:B------:R-:W-:-:S02]  /*460b0*/  IMAD.MOV.U32 R62, RZ, RZ, R70 ;  /* 0x000000ffff3e7224 */ /* 0x000fc400078e0046 */
[----:B------:R-:W-:Y:S02]  /*460c0*/  IMAD.MOV.U32 R65, RZ, RZ, R90 ;  /* 0x000000ffff417224 */ /* 0x000fe400078e005a */
[----:B------:R-:W-:Y:S01]  /*460d0*/  IMAD.MOV.U32 R70, RZ, RZ, R68 ;  /* 0x000000ffff467224 */ /* 0x000fe200078e0044 */
[----:B------:R-:W4:Y:S04]  /*460e0*/  LDL.LU R90, [R1+0x2200] ;  /* 0x00220000015a7983 */ /* 0x000f280000300800 */
[----:B------:R-:W4:Y:S04]  /*460f0*/  @P2 LDG.E.U16 R67, desc[UR6][R64.64] ;  /* 0x0000000640432981 */ /* 0x000f28000c1e1500 */
[----:B------:R-:W4:Y:S04]  /*46100*/  @P2 LDG.E.U16 R69, desc[UR6][R70.64] ;  /* 0x0000000646452981 */ /* 0x000f28000c1e1500 */
[----:B------:R-:W4:Y:S04]  /*46110*/  @P3 LDG.E.U16 R66, desc[UR6][R62.64] ;  /* 0x000000063e423981 */ /* 0x000f28000c1e1500 */
[----:B------:R-:W4:Y:S04]  /*46120*/  LDL.LU R0, [R1+0x2220] ;  /* 0x0022200001007983 */ /* 0x000f280000300800 */
[----:B--2---:R-:W2:Y:S04]  /*46130*/  @P5 LDG.E.U16 R13, desc[UR6][R16.64] ;  /* 0x00000006100d5981 */ /* 0x004ea8000c1e1500 */
[----:B---3--:R-:W3:Y:S04]  /*46140*/  @P5 LDG.E.U16 R12, desc[UR6][R14.64] ;  /* 0x000000060e0c5981 */ /* 0x008ee8000c1e1500 */
[----:B------:R0:W-:Y:S04]  /*46150*/  STL.64 [R1+0xb88], R62 ;  /* 0x000b883e01007387 */ /* 0x0001e80000100a00 */
[----:B------:R-:W-:Y:S04]  /*46160*/  STL.64 [R1+0xb90], R64 ;  /* 0x000b904001007387 */ /* 0x000fe80000100a00 */
[----:B------:R-:W-:Y:S04]  /*46170*/  STL.64 [R1+0xb98], R70 ;  /* 0x000b984601007387 */ /* 0x000fe80000100a00 */
[----:B----4-:R-:W-:Y:S04]  /*46180*/  @P2 STL [R1+0x1880], R67 ;  /* 0x0018804301002387 */ /* 0x010fe80000100800 */
[----:B------:R-:W-:Y:S04]  /*46190*/  @P2 STL [R1+0x1884], R69 ;  /* 0x0018844501002387 */ /* 0x000fe80000100800 */
[----:B------:R-:W-:Y:S04]  /*461a0*/  @P3 STL [R1+0x1878], R24 ;  /* 0x0018781801003387 */ /* 0x000fe80000100800 */
[----:B------:R-:W-:Y:S04]  /*461b0*/  @P3 STL [R1+0x187c], R66 ;  /* 0x00187c4201003387 */ /* 0x000fe80000100800 */
[----:B------:R-:W-:Y:S04]  /*461c0*/  @P6 STL [R1+0x1870], R20 ;  /* 0x0018701401006387 */ /* 0x000fe80000100800 */
[----:B------:R-:W-:Y:S04]  /*461d0*/  @P6 STL [R1+0x1874], R25 ;  /* 0x0018741901006387 */ /* 0x000fe80000100800 */
[----:B0-----:R-:W4:Y:S04]  /*461e0*/  LDL R62, [R1+0x1d98] ;  /* 0x001d9800013e7983 */ /* 0x001f280000100800 */
[----:B------:R-:W4:Y:S04]  /*461f0*/  LDL R63, [R1+0x1d94] ;  /* 0x001d9400013f7983 */ /* 0x000f280000100800 */
[----:B--2---:R0:W-:Y:S04]  /*46200*/  @P5 STL [R1+0x186c], R13 ;  /* 0x00186c0d01005387 */ /* 0x0041e80000100800 */
[----:B------:R-:W2:Y:S04]  /*46210*/  LDL.64 R16, [R1+0xb40] ;  /* 0x000b400001107983 */ /* 0x000ea80000100a00 */
[----:B0-----:R-:W2:Y:S04]  /*46220*/  LDL R13, [R1+0x1d90] ;  /* 0x001d9000010d7983 */ /* 0x001ea80000100800 */
[----:B---3--:R0:W-:Y:S01]  /*46230*/  @P5 STL [R1+0x1868], R12 ;  /* 0x0018680c01005387 */ /* 0x0081e20000100800 */
[----:B------:R-:W-:-:S02]  /*46240*/  ISETP.GT.AND P2, PT, R93, 0xb6, PT ;  /* 0x000000b65d00780c */ /* 0x000fc40003f44270 */
[C---:B------:R-:W-:Y:S01]  /*46250*/  ISETP.GT.AND P3, PT, R93.reuse, 0xb7, PT ;  /* 0x000000b75d00780c */ /* 0x040fe20003f64270 */
[----:B------:R-:W-:Y:S02]  /*46260*/  IMAD.MOV.U32 R88, RZ, RZ, R0 ;  /* 0x000000ffff587224 */ /* 0x000fe400078e0000 */
[----:B------:R-:W-:Y:S02]  /*46270*/  IMAD.MOV.U32 R89, RZ, RZ, R90 ;  /* 0x000000ffff597224 */ /* 0x000fe400078e005a */
[----:B-1----:R-:W-:Y:S02]  /*46280*/  IMAD.MOV.U32 R86, RZ, RZ, R2 ;  /* 0x000000ffff567224 */ /* 0x002fe400078e0002 */
[----:B------:R-:W-:Y:S02]  /*46290*/  IMAD.MOV.U32 R87, RZ, RZ, R27 ;  /* 0x000000ffff577224 */ /* 0x000fe400078e001b */
[----:B------:R-:W-:Y:S02]  /*462a0*/  IMAD.MOV.U32 R60, RZ, RZ, R26 ;  /* 0x000000ffff3c7224 */ /* 0x000fe400078e001a */
[----:B------:R-:W-:Y:S01]  /*462b0*/  IMAD.MOV.U32 R61, RZ, RZ, R21 ;  /* 0x000000ffff3d7224 */ /* 0x000fe200078e0015 */
[----:B------:R-:W3:Y:S04]  /*462c0*/  LDL.64 R18, [R1+0xb20] ;  /* 0x000b200001127983 */ /* 0x000ee80000100a00 */
[----:B0-----:R-:W3:Y:S04]  /*462d0*/  LDL R12, [R1+0x1d8c] ;  /* 0x001d8c00010c7983 */ /* 0x001ee80000100800 */
[----:B------:R-:W3:Y:S04]  /*462e0*/  LDL.LU R68, [R1+0x2224] ;  /* 0x0022240001447983 */ /* 0x000ee80000300800 */
[----:B----4-:R-:W4:Y:S04]  /*462f0*/  @P2 LDG.E.U16 R62, desc[UR6][R88.64] ;  /* 0x00000006583e2981 */ /* 0x010f28000c1e1500 */
[----:B------:R-:W4:Y:S04]  /*46300*/  @P2 LDG.E.U16 R63, desc[UR6][R86.64] ;  /* 0x00000006563f2981 */ /* 0x000f28000c1e1500 */
[----:B--2---:R-:W2:Y:S04]  /*46310*/  @P3 LDG.E.U16 R13, desc[UR6][R60.64] ;  /* 0x000000063c0d3981 */ /* 0x004ea8000c1e1500 */
[----:B---3--:R-:W3:Y:S04]  /*46320*/  @P3 LDG.E.U16 R12, desc[UR6][R16.64] ;  /* 0x00000006100c3981 */ /* 0x008ee8000c1e1500 */
[----:B------:R-:W-:Y:S04]  /*46330*/  STL.64 [R1+0xb48], R60 ;  /* 0x000b483c01007387 */ /* 0x000fe80000100a00 */
[----:B------:R-:W-:Y:S04]  /*46340*/  STL.64 [R1+0xb50], R86 ;  /* 0x000b505601007387 */ /* 0x000fe80000100a00 */
[----:B------:R-:W3:Y:S04]  /*46350*/  LDL.LU R69, [R1+0x2244] ;  /* 0x0022440001457983 */ /* 0x000ee80000300800 */
        /* <DEDUP_REMOVED lines=8> */
[----:B------:R0:W-:Y:S04]  /*463e0*/  STL.64 [R1+0xb58], R88 ;  /* 0x000b585801007387 */ /* 0x0001e80000100a00 */
        /* <DEDUP_REMOVED lines=10> */
[----:B------:R-:W3:Y:S04]  /*46490*/  LDL R0, [R1+0x1d88] ;  /* 0x001d880001007983 */ /* 0x000ee80000100800 */
[----:B0-----:R-:W3:Y:S04]  /*464a0*/  LDL.LU.64 R88, [R1+0x3650] ;  /* 0x0036500001587983 */ /* 0x001ee80000300a00 */
[----:B----4-:R0:W-:Y:S04]  /*464b0*/  @P2 STL [R1+0x1d98], R62 ;  /* 0x001d983e01002387 */ /* 0x0101e80000100800 */
[----:B0-----:R-:W4:Y:S04]  /*464c0*/  LDL.LU R62, [R1+0x3648] ;  /* 0x00364800013e7983 */ /* 0x001f280000300800 */
[----:B------:R-:W4:Y:S04]  /*464d0*/  LDL.LU.64 R86, [R1+0x3640] ;  /* 0x0036400001567983 */ /* 0x000f280000300a00 */
[----:B------:R0:W-:Y:S04]  /*464e0*/  @P2 STL [R1+0x1d94], R63 ;  /* 0x001d943f01002387 */ /* 0x0001e80000100800 */
[----:B0-----:R-:W4:Y:S04]  /*464f0*/  LDL.LU R63, [R1+0x3638] ;  /* 0x00363800013f7983 */ /* 0x001f280000300800 */
[----:B------:R-:W4:Y:S04]  /*46500*/  LDL.LU.64 R60, [R1+0x3630] ;  /* 0x00363000013c7983 */ /* 0x000f280000300a00 */
[----:B--2---:R0:W-:Y:S04]  /*46510*/  @P3 STL [R1+0x1d90], R13 ;  /* 0x001d900d01003387 */ /* 0x0041e80000100800 */
[----:B0-----:R-:W4:Y:S04]  /*46520*/  LDL.LU R13, [R1+0x3628] ;  /* 0x00362800010d7983 */ /* 0x001f280000300800 */
[----:B------:R-:W2:Y:S04]  /*46530*/  LDL.LU.64 R16, [R1+0x3620] ;  /* 0x0036200001107983 */ /* 0x000ea80000300a00 */
[----:B---3--:R0:W-:Y:S04]  /*46540*/  @P3 STL [R1+0x1d8c], R12 ;  /* 0x001d8c0c01003387 */ /* 0x0081e80000100800 */
[----:B0-----:R-:W3:Y:S01]  /*46550*/  LDL.LU R12, [R1+0x3618] ;  /* 0x00361800010c7983 */ /* 0x001ee20000300800 */
[----:B------:R-:W-:-:S02]  /*46560*/  ISETP.GT.AND P6, PT, R93, 0xb8, PT ;  /* 0x000000b85d00780c */ /* 0x000fc40003fc4270 */
[----:B------:R-:W-:Y:S02]  /*46570*/  ISETP.GT.AND P2, PT, R93, 0xba, PT ;  /* 0x000000ba5d00780c */ /* 0x000fe40003f44270 */
[----:B------:R-:W-:-:S04]  /*46580*/  LOP3.LUT R65, R65, R64, RZ, 0x3c, !PT ;  /* 0x0000004041417212 */ /* 0x000fc800078e3cff */
[----:B------:R-:W-:-:S04]  /*46590*/  LOP3.LUT R64, R65, R64, RZ, 0x3c, !PT ;  /* 0x0000004041407212 */ /* 0x000fc800078e3cff */
[----:B------:R-:W-:-:S05]  /*465a0*/  LOP3.LUT R65, R65, R64, RZ, 0x3c, !PT ;  /* 0x0000004041417212 */ /* 0x000fca00078e3cff */
[----:B------:R-:W2:Y:S04]  /*465b0*/  @P2 LDG.E.U16 R14, desc[UR6][R64.64] ;  /* 0x00000006400e2981 */ /* 0x000ea8000c1e1500 */
[----:B----4-:R-:W4:Y:S04]  /*465c0*/  @P6 LDG.E.U16 R13, desc[UR6][R60.64] ;  /* 0x000000063c0d6981 */ /* 0x010f28000c1e1500 */
[----:B---3--:R-:W3:Y:S04]  /*465d0*/  @P6 LDG.E.U16 R12, desc[UR6][R62.64] ;  /* 0x000000063e0c6981 */ /* 0x008ee8000c1e1500 */
[----:B------:R-:W2:Y:S04]  /*465e0*/  LDL.LU.64 R62, [R1+0x3610] ;  /* 0x00361000013e7983 */ /* 0x000ea80000300a00 */
[----:B------:R-:W2:Y:S01]  /*465f0*/  LDL.LU.64 R60, [R1+0x3608] ;  /* 0x00360800013c7983 */ /* 0x000ea20000300a00 */
[----:B------:R-:W-:-:S02]  /*46600*/  ISETP.GT.AND P5, PT, R93, 0xb9, PT ;  /* 0x000000b95d00780c */ /* 0x000fc40003fa4270 */
[----:B------:R-:W-:-:S04]  /*46610*/  LOP3.LUT R71, R71, R70, RZ, 0x3c, !PT ;  /* 0x0000004647477212 */ /* 0x000fc800078e3cff */
[----:B------:R-:W-:Y:S02]  /*46620*/  LOP3.LUT R70, R71, R70, RZ, 0x3c, !PT ;  /* 0x0000004647467212 */ /* 0x000fe400078e3cff */
[----:B------:R-:W-:Y:S02]  /*46630*/  LOP3.LUT R69, R69, R68, RZ, 0x3c, !PT ;  /* 0x0000004445457212 */ /* 0x000fe400078e3cff */
[----:B------:R-:W-:Y:S02]  /*46640*/  LOP3.LUT R71, R71, R70, RZ, 0x3c, !PT ;  /* 0x0000004647477212 */ /* 0x000fe400078e3cff */
[----:B------:R-:W-:-:S03]  /*46650*/  LOP3.LUT R68, R69, R68, RZ, 0x3c, !PT ;  /* 0x0000004445447212 */ /* 0x000fc600078e3cff */
[----:B------:R-:W3:Y:S01]  /*46660*/  @P2 LDG.E.U16 R15, desc[UR6][R70.64] ;  /* 0x00000006460f2981 */ /* 0x000ee2000c1e1500 */
[----:B------:R-:W-:Y:S02]  /*46670*/  LOP3.LUT R69, R69, R68, RZ, 0x3c, !PT ;  /* 0x0000004445457212 */ /* 0x000fe400078e3cff */
[C---:B------:R-:W-:Y:S02]  /*46680*/  ISETP.GT.AND P3, PT, R93.reuse, 0xbb, PT ;  /* 0x000000bb5d00780c */ /* 0x040fe40003f64270 */
[----:B------:R-:W-:Y:S02]  /*46690*/  ISETP.GT.AND P6, PT, R93, 0xbc, PT ;  /* 0x000000bc5d00780c */ /* 0x000fe40003fc4270 */
[----:B------:R-:W-:-:S09]  /*466a0*/  LOP3.LUT R25, R25, R24, RZ, 0x3c, !PT ;  /* 0x0000001819197212 */ /* 0x000fd200078e3cff */
[----:B------:R-:W3:Y:S04]  /*466b0*/  @P3 LDG.E.U16 R66, desc[UR6][R68.64] ;  /* 0x0000000644423981 */ /* 0x000ee8000c1e1500 */
[----:B--2---:R-:W2:Y:S04]  /*466c0*/  @P5 LDG.E.U16 R60, desc[UR6][R16.64] ;  /* 0x00000006103c5981 */ /* 0x004ea8000c1e1500 */
[----:B------:R-:W2:Y:S04]  /*466d0*/  @P5 LDG.E.U16 R61, desc[UR6][R18.64] ;  /* 0x00000006123d5981 */ /* 0x000ea8000c1e1500 */
[----:B------:R-:W2:Y:S04]  /*466e0*/  @P3 LDG.E.U16 R67, desc[UR6][R62.64] ;  /* 0x000000063e433981 */ /* 0x000ea8000c1e1500 */
[----:B------:R-:W2:Y:S04]  /*466f0*/  LDL.LU.64 R16, [R1+0x3600] ;  /* 0x0036000001107983 */ /* 0x000ea80000300a00 */
[----:B------:R-:W4:Y:S04]  /*46700*/  LDL.LU.64 R18, [R1+0x35f8] ;  /* 0x0035f80001127983 */ /* 0x000f280000300a00 */
[----:B------:R0:W-:Y:S04]  /*46710*/  STL.64 [R1+0xb18], R64 ;  /* 0x000b184001007387 */ /* 0x0001e80000100a00 */
[----:B0-----:R-:W4:Y:S04]  /*46720*/  LDL.LU.64 R64, [R1+0x35f0] ;  /* 0x0035f00001407983 */ /* 0x001f280000300a00 */
[----:B------:R0:W-:Y:S04]  /*46730*/  @P2 STL [R1+0x1854], R14 ;  /* 0x0018540e01002387 */ /* 0x0001e80000100800 */
[----:B0-----:R-:W4:Y:S04]  /*46740*/  LDL.LU R14, [R1+0x35e8] ;  /* 0x0035e800010e7983 */ /* 0x001f280000300800 */
[----:B------:R-:W-:Y:S04]  /*46750*/  STL.64 [R1+0xb08], R68 ;  /* 0x000b084401007387 */ /* 0x000fe80000100a00 */
[----:B------:R0:W-:Y:S04]  /*46760*/  STL.64 [R1+0xb10], R70 ;  /* 0x000b104601007387 */ /* 0x0001e80000100a00 */
[----:B0-----:R-:W4:Y:S01]  /*46770*/  LDL.LU.64 R70, [R1+0x35e0] ;  /* 0x0035e00001467983 */ /* 0x001f220000300a00 */
[----:B------:R-:W-:-:S03]  /*46780*/  ISETP.GT.AND P5, PT, R93, 0xbd, PT ;  /* 0x000000bd5d00780c */ /* 0x000fc60003fa4270 */
[----:B---3--:R0:W-:Y:S01]  /*46790*/  @P2 STL [R1+0x1850], R15 ;  /* 0x0018500f01002387 */ /* 0x0081e20000100800 */
[----:B------:R-:W-:Y:S02]  /*467a0*/  ISETP.GT.AND P2, PT, R93, 0xbe, PT ;  /* 0x000000be5d00780c */ /* 0x000fe40003f44270 */
[----:B------:R-:W-:-:S04]  /*467b0*/  LOP3.LUT R24, R25, R24, RZ, 0x3c, !PT ;  /* 0x0000001819187212 */ /* 0x000fc800078e3cff */
[----:B------:R-:W-:Y:S01]  /*467c0*/  LOP3.LUT R25, R25, R24, RZ, 0x3c, !PT ;  /* 0x0000001819197212 */ /* 0x000fe200078e3cff */
[----:B0-----:R-:W3:Y:S04]  /*467d0*/  LDL.LU R15, [R1+0x35d8] ;  /* 0x0035d800010f7983 */ /* 0x001ee80000300800 */
[----:B------:R-:W3:Y:S04]  /*467e0*/  LDL.LU.64 R68, [R1+0x35d0] ;  /* 0x0035d00001447983 */ /* 0x000ee80000300a00 */
[----:B------:R-:W3:Y:S04]  /*467f0*/  @P2 LDG.E.U16 R0, desc[UR6][R24.64] ;  /* 0x0000000618002981 */ /* 0x000ee8000c1e1500 */
[----:B--2---:R-:W2:Y:S04]  /*46800*/  @P6 LDG.E.U16 R22, desc[UR6][R16.64] ;  /* 0x0000000610166981 */ /* 0x004ea8000c1e1500 */
[----:B----4-:R-:W4:Y:S04]  /*46810*/  @P6 LDG.E.U16 R23, desc[UR6][R18.64] ;  /* 0x0000000612176981 */ /* 0x010f28000c1e1500 */
[----:B------:R-:W3:Y:S04]  /*46820*/  @P5 LDG.E.U16 R2, desc[UR6][R64.64] ;  /* 0x0000000640025981 */ /* 0x000ee8000c1e1500 */
[----:B------:R-:W3:Y:S04]  /*46830*/  @P5 LDG.E.U16 R90, desc[UR6][R70.64] ;  /* 0x00000006465a5981 */ /* 0x000ee8000c1e1500 */
[----:B------:R0:W-:Y:S04]  /*46840*/  @P3 STL [R1+0x184c], R66 ;  /* 0x00184c4201003387 */ /* 0x0001e80000100800 */
[----:B0-----:R-:W3:Y:S04]  /*46850*/  LDL.LU R66, [R1+0x35c8] ;  /* 0x0035c80001427983 */ /* 0x001ee80000300800 */
[----:B------:R-:W3:Y:S04]  /*46860*/  LDL.LU.64 R62, [R1+0x35c0] ;  /* 0x0035c000013e7983 */ /* 0x000ee80000300a00 */
[----:B------:R0:W-:Y:S04]  /*46870*/  @P3 STL [R1+0x1848], R67 ;  /* 0x0018484301003387 */ /* 0x0001e80000100800 */
[----:B0-----:R-:W3:Y:S04]  /*46880*/  LDL.LU R67, [R1+0x35b8] ;  /* 0x0035b80001437983 */ /* 0x001ee80000300800 */
[----:B------:R-:W3:Y:S04]  /*46890*/  LDL.LU.64 R16, [R1+0x35b0] ;  /* 0x0035b00001107983 */ /* 0x000ee80000300a00 */
[----:B--2---:R0:W-:Y:S04]  /*468a0*/  @P6 STL [R1+0x1844], R22 ;  /* 0x0018441601006387 */ /* 0x0041e80000100800 */
[----:B0-----:R-:W2:Y:S04]  /*468b0*/  LDL.LU R22, [R1+0x35a8] ;  /* 0x0035a80001167983 */ /* 0x001ea80000300800 */
[----:B------:R-:W2:Y:S04]  /*468c0*/  LDL.LU.64 R18, [R1+0x35a0] ;  /* 0x0035a00001127983 */ /* 0x000ea80000300a00 */
[----:B----4-:R0:W-:Y:S04]  /*468d0*/  @P6 STL [R1+0x1840], R23 ;  /* 0x0018401701006387 */ /* 0x0101e80000100800 */
[----:B0-----:R-:W4:Y:S04]  /*468e0*/  LDL.LU R23, [R1+0x3598] ;  /* 0x0035980001177983 */ /* 0x001f280000300800 */
[----:B------:R-:W2:Y:S04]  /*468f0*/  LDL.LU.64 R64, [R1+0x3590] ;  /* 0x0035900001407983 */ /* 0x000ea80000300a00 */
[----:B---3--:R0:W-:Y:S04]  /*46900*/  @P5 STL [R1+0x183c], R2 ;  /* 0x00183c0201005387 */ /* 0x0081e80000100800 */
[----:B0-----:R-:W3:Y:S04]  /*46910*/  LDL.LU R2, [R1+0x3588] ;  /* 0x0035880001027983 */ /* 0x001ee80000300800 */
[----:B------:R-:W2:Y:S04]  /*46920*/  LDL.LU.64 R70, [R1+0x3580] ;  /* 0x0035800001467983 */ /* 0x000ea80000300a00 */
[----:B------:R0:W-:Y:S04]  /*46930*/  @P5 STL [R1+0x1838], R90 ;  /* 0x0018385a01005387 */ /* 0x0001e80000100800 */
[----:B0-----:R-:W2:Y:S04]  /*46940*/  LDL.LU R90, [R1+0x3578] ;  /* 0x00357800015a7983 */ /* 0x001ea80000300800 */
[----:B------:R0:W-:Y:S04]  /*46950*/  STL.64 [R1+0xad8], R24 ;  /* 0x000ad81801007387 */ /* 0x0001e80000100a00 */
[----:B0-----:R-:W4:Y:S04]  /*46960*/  LDL.LU.64 R24, [R1+0x3570] ;  /* 0x0035700001187983 */ /* 0x001f280000300a00 */
[----:B------:R0:W-:Y:S04]  /*46970*/  @P2 STL [R1+0x1d88], R0 ;  /* 0x001d880001002387 */ /* 0x0001e80000100800 */
[----:B0-----:R-:W4:Y:S01]  /*46980*/  LDL.LU R0, [R1+0x3568] ;  /* 0x0035680001007983 */ /* 0x001f220000300800 */
[----:B------:R-:W-:-:S02]  /*46990*/  LOP3.LUT R21, R21, R20, RZ, 0x3c, !PT ;  /* 0x0000001415157212 */ /* 0x000fc400078e3cff */
[----:B------:R-:W-:Y:S02]  /*469a0*/  ISETP.GT.AND P3, PT, R93, 0xbf, PT ;  /* 0x000000bf5d00780c */ /* 0x000fe40003f64270 */
[----:B------:R-:W-:Y:S02]  /*469b0*/  LOP3.LUT R27, R27, R26, RZ, 0x3c, !PT ;  /* 0x0000001a1b1b7212 */ /* 0x000fe400078e3cff */
[----:B------:R-:W-:Y:S02]  /*469c0*/  LOP3.LUT R20, R21, R20, RZ, 0x3c, !PT ;  /* 0x0000001415147212 */ /* 0x000fe400078e3cff */
[----:B------:R-:W-:Y:S02]  /*469d0*/  LOP3.LUT R26, R27, R26, RZ, 0x3c, !PT ;  /* 0x0000001a1b1a7212 */ /* 0x000fe400078e3cff */
[----:B------:R-:W-:Y:S02]  /*469e0*/  LOP3.LUT R21, R21, R20, RZ, 0x3c, !PT ;  /* 0x0000001415157212 */ /* 0x000fe400078e3cff */
[----:B------:R-:W-:-:S03]  /*469f0*/  LOP3.LUT R27, R27, R26, RZ, 0x3c, !PT ;  /* 0x0000001a1b1b7212 */ /* 0x000fc600078e3cff */
[----:B---3--:R-:W3:Y:S04]  /*46a00*/  @P3 LDG.E.U16 R2, desc[UR6][R14.64] ;  /* 0x000000060e023981 */ /* 0x008ee8000c1e1500 */
[----:B--2---:R-:W2:Y:S04]  /*46a10*/  @P3 LDG.E.U16 R90, desc[UR6][R26.64] ;  /* 0x000000061a5a3981 */ /* 0x004ea8000c1e1500 */
[----:B----4-:R-:W4:Y:S04]  /*46a20*/  @P2 LDG.E.U16 R0, desc[UR6][R20.64] ;  /* 0x0000000614002981 */ /* 0x010f28000c1e1500 */
[----:B------:R-:W-:Y:S04]  /*46a30*/  STL.64 [R1+0xac8], R26 ;  /* 0x000ac81a01007387 */ /* 0x000fe80000100a00 */
[----:B------:R0:W-:Y:S04]  /*46a40*/  STL.64 [R1+0xad0], R20 ;  /* 0x000ad01401007387 */ /* 0x0001e80000100a00 */
[----:B0-----:R-:W3:Y:S04]  /*46a50*/  LDL.LU.64 R20, [R1+0x3560] ;  /* 0x0035600001147983 */ /* 0x001ee80000300a00 */
[----:B----4-:R0:W-:Y:S04]  /*46a60*/  STL [R1+0x1d84], R0 ;  /* 0x001d840001007387 */ /* 0x0101e80000100800 */
[----:B0-----:R-:W4:Y:S04]  /*46a70*/  LDL.LU R0, [R1+0x3558] ;  /* 0x0035580001007983 */ /* 0x001f280000300800 */
[----:B------:R-:W4:Y:S04]  /*46a80*/  LDL.LU.64 R26, [R1+0x3550] ;  /* 0x00355000011a7983 */ /* 0x000f280000300a00 */
[----:B--2---:R0:W-:Y:S04]  /*46a90*/  STL [R1+0x1d80], R90 ;  /* 0x001d805a01007387 */ /* 0x0041e80000100800 */
[----:B0-----:R-:W2:Y:S04]  /*46aa0*/  LDL.LU R90, [R1+0x3548] ;  /* 0x00354800015a7983 */ /* 0x001ea80000300800 */
[----:B------:R-:W2:Y:S01]  /*46ab0*/  LDL.LU.64 R14, [R1+0x3540] ;  /* 0x00354000010e7983 */ /* 0x000ea20000300a00 */
[----:B------:R-:W-:-:S03]  /*46ac0*/  ISETP.GT.AND P6, PT, R93, 0xc0, PT ;  /* 0x000000c05d00780c */ /* 0x000fc60003fc4270 */
[----:B---3--:R0:W-:Y:S04]  /*46ad0*/  STL [R1+0x1d7c], R2 ;  /* 0x001d7c0201007387 */ /* 0x0081e80000100800 */
[----:B0-----:R-:W3:Y:S06]  /*46ae0*/  LDL.LU R2, [R1+0x3538] ;  /* 0x0035380001027983 */ /* 0x001eec0000300800 */
[----:B--2---:R-:W2:Y:S04]  /*46af0*/  @P6 LDG.E.U16 R14, desc[UR6][R68.64] ;  /* 0x00000006440e6981 */ /* 0x004ea8000c1e1500 */
[----:B------:R-:W2:Y:S04]  /*46b00*/  @P6 LDG.E.U16 R15, desc[UR6][R62.64] ;  /* 0x000000063e0f6981 */ /* 0x000ea8000c1e1500 */
[----:B------:R-:W2:Y:S04]  /*46b10*/  LDL.LU.64 R68, [R1+0x3530] ;  /* 0x0035300001447983 */ /* 0x000ea80000300a00 */
[----:B------:R-:W2:Y:S01]  /*46b20*/  LDL.LU.64 R62, [R1+0x3528] ;  /* 0x00352800013e7983 */ /* 0x000ea20000300a00 */
[----:B------:R-:W-:-:S02]  /*46b30*/  ISETP.GT.AND P5, PT, R93, 0xc1, PT ;  /* 0x000000c15d00780c */ /* 0x000fc40003fa4270 */
[----:B------:R-:W-:-:S11]  /*46b40*/  ISETP.GT.AND P2, PT, R93, 0xc2, PT ;  /* 0x000000c25d00780c */ /* 0x000fd60003f44270 */
[----:B--2---:R-:W2:Y:S04]  /*46b50*/  @P5 LDG.E.U16 R62, desc[UR6][R66.64] ;  /* 0x00000006423e5981 */ /* 0x004ea8000c1e1500 */
[----:B------:R0:W2:Y:S04]  /*46b60*/  @P5 LDG.E.U16 R63, desc[UR6][R16.64] ;  /* 0x00000006103f5981 */ /* 0x0000a8000c1e1500 */
[----:B------:R-:W2:Y:S04]  /*46b70*/  LDL.LU.64 R66, [R1+0x3520] ;  /* 0x0035200001427983 */ /* 0x000ea80000300a00 */
[----:B------:R-:W0:Y:S01]  /*46b80*/  LDL.LU.64 R16, [R1+0x3518] ;  /* 0x0035180001107983 */ /* 0x000e220000300a00 */
[----:B---3--:R-:W-:-:S02]  /*46b90*/  PRMT R2, RZ, 0x7610, R2 ;  /* 0x00007610ff027816 */ /* 0x008fc40000000002 */
[----:B------:R-:W-:-:S04]  /*46ba0*/  ISETP.GT.AND P3, PT, R93, 0xc3, PT ;  /* 0x000000c35d00780c */ /* 0x000fc80003f64270 */
[----:B------:R-:W3:Y:S04]  /*46bb0*/  @P2 LDG.E.U16 R2, desc[UR6][R18.64] ;  /* 0x0000000612022981 */ /* 0x000ee8000c1e1500 */
[----:B------:R-:W2:Y:S01]  /*46bc0*/  LDL.LU.64 R18, [R1+0x3510] ;  /* 0x0035100001127983 */ /* 0x000ea20000300a00 */
[----:B0-----:R-:W-:Y:S02]  /*46bd0*/  PRMT R17, RZ, 0x7610, R17 ;  /* 0x00007610ff117816 */ /* 0x001fe40000000011 */
[----:B------:R-:W-:-:S04]  /*46be0*/  PRMT R16, RZ, 0x7610, R16 ;  /* 0x00007610ff107816 */ /* 0x000fc80000000010 */
[----:B------:R-:W2:Y:S04]  /*46bf0*/  @P2 LDG.E.U16 R17, desc[UR6][R22.64] ;  /* 0x0000000616112981 */ /* 0x000ea8000c1e1500 */
[----:B------:R-:W4:Y:S04]  /*46c00*/  @P3 LDG.E.U16 R16, desc[UR6][R64.64] ;  /* 0x0000000640103981 */ /* 0x000f28000c1e1500 */
[----:B---3--:R0:W-:Y:S04]  /*46c10*/  STL [R1+0x1824], R2 ;  /* 0x0018240201007387 */ /* 0x0081e80000100800 */
[----:B0-----:R-:W3:Y:S04]  /*46c20*/  LDL.LU R2, [R1+0x3508] ;  /* 0x0035080001027983 */ /* 0x001ee80000300800 */
[----:B------:R-:W3:Y:S04]  /*46c30*/  LDL.LU.64 R22, [R1+0x3500] ;  /* 0x0035000001167983 */ /* 0x000ee80000300a00 */
[----:B--2---:R0:W-:Y:S04]  /*46c40*/  STL [R1+0x1820], R17 ;  /* 0x0018201101007387 */ /* 0x0041e80000100800 */
[----:B0-----:R-:W2:Y:S04]  /*46c50*/  LDL.LU R17, [R1+0x34f8] ;  /* 0x0034f80001117983 */ /* 0x001ea80000300800 */
[----:B------:R-:W3:Y:S04]  /*46c60*/  LDL.LU.64 R64, [R1+0x34f0] ;  /* 0x0034f00001407983 */ /* 0x000ee80000300a00 */
[----:B----4-:R0:W-:Y:S04]  /*46c70*/  STL [R1+0x181c], R16 ;  /* 0x00181c1001007387 */ /* 0x0101e80000100800 */
[----:B0-----:R-:W4:Y:S01]  /*46c80*/  LDL.LU R16, [R1+0x34e8] ;  /* 0x0034e80001107983 */ /* 0x001f220000300800 */
[----:B------:R-:W-:-:S02]  /*46c90*/  ISETP.GT.AND P6, PT, R93, 0xc4, PT ;  /* 0x000000c45d00780c */ /* 0x000fc40003fc4270 */
[----:B------:R-:W-:-:S11]  /*46ca0*/  PRMT R87, RZ, 0x7610, R87 ;  /* 0x00007610ff577816 */ /* 0x000fd60000000057 */
[----:B------:R-:W3:Y:S01]  /*46cb0*/  @P6 LDG.E.U16 R87, desc[UR6][R24.64] ;  /* 0x0000000618576981 */ /* 0x000ee2000c1e1500 */
[----:B--2---:R-:W-:-:S06]  /*46cc0*/  PRMT R17, RZ, 0x7610, R17 ;  /* 0x00007610ff117816 */ /* 0x004fcc0000000011 */
[----:B------:R-:W2:Y:S01]  /*46cd0*/  @P3 LDG.E.U16 R17, desc[UR6][R70.64] ;  /* 0x0000000646113981 */ /* 0x000ea2000c1e1500 */
[----:B----4-:R-:W-:-:S03]  /*46ce0*/  PRMT R16, RZ, 0x7610, R16 ;  /* 0x00007610ff107816 */ /* 0x010fc60000000010 */
[----:B------:R-:W4:Y:S04]  /*46cf0*/  LDL.LU.64 R70, [R1+0x34e0] ;  /* 0x0034e00001467983 */ /* 0x000f280000300a00 */
[----:B------:R-:W4:Y:S04]  /*46d00*/  @P6 LDG.E.U16 R16, desc[UR6][R20.64] ;  /* 0x0000000614106981 */ /* 0x000f28000c1e1500 */
[----:B--2---:R0:W-:Y:S04]  /*46d10*/  STL [R1+0x1818], R17 ;  /* 0x0018181101007387 */ /* 0x0041e80000100800 */
[----:B0-----:R-:W2:Y:S04]  /*46d20*/  LDL.LU R17, [R1+0x34d8] ;  /* 0x0034d80001117983 */ /* 0x001ea80000300800 */
[----:B------:R-:W2:Y:S04]  /*46d30*/  LDL.LU.64 R24, [R1+0x34d0] ;  /* 0x0034d00001187983 */ /* 0x000ea80000300a00 */
[----:B---3--:R-:W-:Y:S04]  /*46d40*/  STL [R1+0x2fcc], R87 ;  /* 0x002fcc5701007387 */ /* 0x008fe80000100800 */
[----:B------:R-:W3:Y:S04]  /*46d50*/  LDL.LU.64 R20, [R1+0x34c8] ;  /* 0x0034c80001147983 */ /* 0x000ee80000300a00 */
[----:B----4-:R0:W-:Y:S04]  /*46d60*/  STL [R1+0x1810], R16 ;  /* 0x0018101001007387 */ /* 0x0101e80000100800 */
[----:B0-----:R-:W4:Y:S01]  /*46d70*/  LDL.LU R16, [R1+0x34c0] ;  /* 0x0034c00001107983 */ /* 0x001f220000300800 */
[----:B------:R-:W-:-:S02]  /*46d80*/  ISETP.GT.AND P5, PT, R93, 0xc5, PT ;  /* 0x000000c55d00780c */ /* 0x000fc40003fa4270 */
[----:B------:R-:W-:Y:S02]  /*46d90*/  ISETP.GT.AND P2, PT, R93, 0xc6, PT ;  /* 0x000000c65d00780c */ /* 0x000fe40003f44270 */
[----:B------:R-:W-:Y:S02]  /*46da0*/  PRMT R92, RZ, 0x7610, R92 ;  /* 0x00007610ff5c7816 */ /* 0x000fe4000000005c */
[----:B------:R-:W-:-:S07]  /*46db0*/  PRMT R91, RZ, 0x7610, R91 ;  /* 0x00007610ff5b7816 */ /* 0x000fce000000005b */
[----:B------:R-:W2:Y:S04]  /*46dc0*/  @P5 LDG.E.U16 R92, desc[UR6][R26.64] ;  /* 0x000000061a5c5981 */ /* 0x000ea8000c1e1500 */
[----:B------:R-:W3:Y:S04]  /*46dd0*/  @P5 LDG.E.U16 R91, desc[UR6][R68.64] ;  /* 0x00000006445b5981 */ /* 0x000ee8000c1e1500 */
[----:B------:R-:W3:Y:S01]  /*46de0*/  LDL.LU.64 R26, [R1+0x34b8] ;  /* 0x0034b800011a7983 */ /* 0x000ee20000300a00 */
[----:B----4-:R-:W-:-:S06]  /*46df0*/  PRMT R16, RZ, 0x7610, R16 ;  /* 0x00007610ff107816 */ /* 0x010fcc0000000010 */
[----:B------:R-:W4:Y:S04]  /*46e00*/  @P2 LDG.E.U16 R16, desc[UR6][R66.64] ;  /* 0x0000000642102981 */ /* 0x000f28000c1e1500 */
[----:B--2---:R-:W-:Y:S04]  /*46e10*/  STL [R1+0x2fb8], R92 ;  /* 0x002fb85c01007387 */ /* 0x004fe80000100800 */
[----:B------:R-:W2:Y:S04]  /*46e20*/  LDL.LU.64 R68, [R1+0x34b0] ;  /* 0x0034b00001447983 */ /* 0x000ea80000300a00 */
[----:B---3--:R-:W-:Y:S04]  /*46e30*/  STL [R1+0x2fbc], R91 ;  /* 0x002fbc5b01007387 */ /* 0x008fe80000100800 */
[----:B------:R-:W3:Y:S01]  /*46e40*/  LDL.LU.64 R66, [R1+0x34a8] ;  /* 0x0034a80001427983 */ /* 0x000ee20000300a00 */
[----:B------:R-:W-:-:S06]  /*46e50*/  PRMT R2, RZ, 0x7610, R2 ;  /* 0x00007610ff027816 */ /* 0x000fcc0000000002 */
[----:B------:R-:W2:Y:S04]  /*46e60*/  @P2 LDG.E.U16 R2, desc[UR6][R18.64] ;  /* 0x0000000612022981 */ /* 0x000ea8000c1e1500 */
[----:B----4-:R0:W-:Y:S04]  /*46e70*/  STL [R1+0x1d78], R16 ;  /* 0x001d781001007387 */ /* 0x0101e80000100800 */
[----:B0-----:R-:W4:Y:S01]  /*46e80*/  LDL.LU R16, [R1+0x34a0] ;  /* 0x0034a00001107983 */ /* 0x001f220000300800 */
[----:B------:R-:W-:Y:S02]  /*46e90*/  ISETP.GT.AND P3, PT, R93, 0xc7, PT ;  /* 0x000000c75d00780c */ /* 0x000fe40003f64270 */
[----:B------:R-:W-:Y:S01]  /*46ea0*/  PRMT R17, RZ, 0x7610, R17 ;  /* 0x00007610ff117816 */ /* 0x000fe20000000011 */
[----:B------:R-:W3:Y:S10]  /*46eb0*/  LDL.LU.64 R18, [R1+0x3498] ;  /* 0x0034980001127983 */ /* 0x000ef40000300a00 */
[----:B------:R-:W3:Y:S04]  /*46ec0*/  @P3 LDG.E.U16 R17, desc[UR6][R22.64] ;  /* 0x0000000616113981 */ /* 0x000ee8000c1e1500 */
[----:B--2---:R0:W-:Y:S04]  /*46ed0*/  STL [R1+0x1d74], R2 ;  /* 0x001d740201007387 */ /* 0x0041e80000100800 */
[----:B0-----:R-:W2:Y:S04]  /*46ee0*/  LDL.LU R2, [R1+0x3490] ;  /* 0x0034900001027983 */ /* 0x001ea80000300800 */
[----:B------:R-:W2:Y:S01]  /*46ef0*/  LDL.LU.64 R22, [R1+0x3488] ;  /* 0x0034880001167983 */ /* 0x000ea20000300a00 */
[----:B----4-:R-:W-:-:S06]  /*46f00*/  PRMT R16, RZ, 0x7610, R16 ;  /* 0x00007610ff107816 */ /* 0x010fcc0000000010 */
[----:B------:R-:W4:Y:S01]  /*46f10*/  @P3 LDG.E.U16 R16, desc[UR6][R64.64] ;  /* 0x0000000640103981 */ /* 0x000f22000c1e1500 */
[----:B------:R-:W-:-:S03]  /*46f20*/  ISETP.GT.AND P2, PT, R93, 0xca, PT ;  /* 0x000000ca5d00780c */ /* 0x000fc60003f44270 */
[----:B---3--:R0:W-:Y:S01]  /*46f30*/  STL [R1+0x1d70], R17 ;  /* 0x001d701101007387 */ /* 0x0081e20000100800 */
[----:B------:R-:W-:-:S03]  /*46f40*/  ISETP.GT.AND P3, PT, R93, 0xcb, PT ;  /* 0x000000cb5d00780c */ /* 0x000fc60003f64270 */
[----:B0-----:R-:W3:Y:S04]  /*46f50*/  LDL.LU R17, [R1+0x3480] ;  /* 0x0034800001117983 */ /* 0x001ee80000300800 */
[----:B------:R-:W3:Y:S01]  /*46f60*/  LDL.LU.64 R64, [R1+0x3478] ;  /* 0x0034780001407983 */ /* 0x000ee20000300a00 */
[----:B------:R-:W-:Y:S02]  /*46f70*/  PRMT R50, RZ, 0x7610, R50 ;  /* 0x00007610ff327816 */ /* 0x000fe40000000032 */
[----:B------:R-:W-:Y:S02]  /*46f80*/  PRMT R51, RZ, 0x7610, R51 ;  /* 0x00007610ff337816 */ /* 0x000fe40000000033 */
[----:B------:R-:W-:Y:S02]  /*46f90*/  PRMT R87, RZ, 0x7610, R87 ;  /* 0x00007610ff577816 */ /* 0x000fe40000000057 */
[----:B--2---:R-:W-:Y:S01]  /*46fa0*/  PRMT R2, RZ, 0x7610, R2 ;  /* 0x00007610ff027816 */ /* 0x004fe20000000002 */
[----:B------:R-:W2:Y:S04]  /*46fb0*/  @P2 LDG.E.U16 R50, desc[UR6][R66.64] ;  /* 0x0000000642322981 */ /* 0x000ea8000c1e1500 */
[----:B------:R-:W2:Y:S04]  /*46fc0*/  @P2 LDG.E.U16 R51, desc[UR6][R68.64] ;  /* 0x0000000644332981 */ /* 0x000ea8000c1e1500 */
[----:B------:R-:W2:Y:S04]  /*46fd0*/  @P3 LDG.E.U16 R87, desc[UR6][R18.64] ;  /* 0x0000000612573981 */ /* 0x000ea8000c1e1500 */
[----:B------:R-:W2:Y:S04]  /*46fe0*/  @P3 LDG.E.U16 R2, desc[UR6][R22.64] ;  /* 0x0000000616023981 */ /* 0x000ea8000c1e1500 */
[----:B----4-:R0:W-:Y:S04]  /*46ff0*/  STL [R1+0x1d6c], R16 ;  /* 0x001d6c1001007387 */ /* 0x0101e80000100800 */
[----:B0-----:R-:W4:Y:S01]  /*47000*/  LDL.LU R16, [R1+0x3470] ;  /* 0x0034700001107983 */ /* 0x001f220000300800 */
[----:B------:R-:W-:-:S02]  /*47010*/  ISETP.GT.AND P6, PT, R93, 0xc8, PT ;  /* 0x000000c85d00780c */ /* 0x000fc40003fc4270 */
[----:B------:R-:W-:Y:S02]  /*47020*/  ISETP.GT.AND P5, PT, R93, 0xc9, PT ;  /* 0x000000c95d00780c */ /* 0x000fe40003fa4270 */
[----:B---3--:R-:W-:Y:S02]  /*47030*/  PRMT R17, RZ, 0x7610, R17 ;  /* 0x00007610ff117816 */ /* 0x008fe40000000011 */
[----:B------:R-:W-:Y:S02]  /*47040*/  PRMT R64, RZ, 0x7610, R64 ;  /* 0x00007610ff407816 */ /* 0x000fe40000000040 */
[----:B------:R-:W-:-:S05]  /*47050*/  PRMT R65, RZ, 0x7610, R65 ;  /* 0x00007610ff417816 */ /* 0x000fca0000000041 */
[----:B------:R-:W3:Y:S04]  /*47060*/  @P6 LDG.E.U16 R17, desc[UR6][R24.64] ;  /* 0x0000000618116981 */ /* 0x000ee8000c1e1500 */
[----:B------:R-:W2:Y:S04]  /*47070*/  @P5 LDG.E.U16 R64, desc[UR6][R20.64] ;  /* 0x0000000614405981 */ /* 0x000ea8000c1e1500 */
[----:B------:R-:W2:Y:S01]  /*47080*/  @P5 LDG.E.U16 R65, desc[UR6][R26.64] ;  /* 0x000000061a415981 */ /* 0x000ea2000c1e1500 */
[----:B----4-:R-:W-:-:S06]  /*47090*/  PRMT R16, RZ, 0x7610, R16 ;  /* 0x00007610ff107816 */ /* 0x010fcc0000000010 */
[----:B------:R-:W4:Y:S04]  /*470a0*/  @P6 LDG.E.U16 R16, desc[UR6][R70.64] ;  /* 0x0000000646106981 */ /* 0x000f28000c1e1500 */
[----:B------:R-:W3:Y:S04]  /*470b0*/  LDL.LU.64 R70, [R1+0x3468] ;  /* 0x0034680001467983 */ /* 0x000ee80000300a00 */
[----:B------:R-:W4:Y:S04]  /*470c0*/  LDL.LU.64 R24, [R1+0x3460] ;  /* 0x0034600001187983 */ /* 0x000f280000300a00 */
[----:B------:R-:W4:Y:S04]  /*470d0*/  LDL.LU.64 R20, [R1+0x3458] ;  /* 0x0034580001147983 */ /* 0x000f280000300a00 */
[----:B------:R-:W4:Y:S04]  /*470e0*/  LDL.LU.64 R26, [R1+0x3450] ;  /* 0x00345000011a7983 */ /* 0x000f280000300a00 */
[----:B------:R-:W4:Y:S04]  /*470f0*/  LDL.LU.64 R68, [R1+0x3448] ;  /* 0x0034480001447983 */ /* 0x000f280000300a00 */
[----:B------:R-:W4:Y:S04]  /*47100*/  LDL.LU.64 R66, [R1+0x3440] ;  /* 0x0034400001427983 */ /* 0x000f280000300a00 */
[----:B--2---:R-:W-:Y:S04]  /*47110*/  STL [R1+0x17f0], R50 ;  /* 0x0017f03201007387 */ /* 0x004fe80000100800 */
[----:B------:R0:W-:Y:S04]  /*47120*/  STL [R1+0x17f4], R51 ;  /* 0x0017f43301007387 */ /* 0x0001e80000100800 */
[----:B0-----:R-:W2:Y:S04]  /*47130*/  LDL.64 R50, [R1+0x9b0] ;  /* 0x0009b00001327983 */ /* 0x001ea80000100a00 */
[----:B------:R-:W2:Y:S04]  /*47140*/  LDL.LU.64 R18, [R1+0x3438] ;  /* 0x0034380001127983 */ /* 0x000ea80000300a00 */
[----:B------:R-:W-:Y:S04]  /*47150*/  STL [R1+0x2fe0], R87 ;  /* 0x002fe05701007387 */ /* 0x000fe80000100800 */
[----:B------:R-:W2:Y:S04]  /*47160*/  LDL.LU.64 R22, [R1+0x3430] ;  /* 0x0034300001167983 */ /* 0x000ea80000300a00 */
[----:B------:R0:W-:Y:S04]  /*47170*/  STL [R1+0x17e8], R2 ;  /* 0x0017e80201007387 */ /* 0x0001e80000100800 */
[----:B0-----:R-:W2:Y:S01]  /*47180*/  LDL.LU R2, [R1+0x3428] ;  /* 0x0034280001027983 */ /* 0x001ea20000300800 */
[----:B------:R-:W-:-:S02]  /*47190*/  ISETP.GT.AND P6, PT, R93, 0xcc, PT ;  /* 0x000000cc5d00780c */ /* 0x000fc40003fc4270 */
[----:B------:R-:W-:Y:S02]  /*471a0*/  ISETP.GT.AND P5, PT, R93, 0xcd, PT ;  /* 0x000000cd5d00780c */ /* 0x000fe40003fa4270 */
[----:B------:R-:W-:Y:S02]  /*471b0*/  PRMT R92, RZ, 0x7610, R92 ;  /* 0x00007610ff5c7816 */ /* 0x000fe4000000005c */
[----:B------:R-:W-:Y:S02]  /*471c0*/  PRMT R46, RZ, 0x7610, R46 ;  /* 0x00007610ff2e7816 */ /* 0x000fe4000000002e */
[----:B------:R-:W-:-:S05]  /*471d0*/  PRMT R47, RZ, 0x7610, R47 ;  /* 0x00007610ff2f7816 */ /* 0x000fca000000002f */
[----:B---3--:R-:W3:Y:S04]  /*471e0*/  @P6 LDG.E.U16 R92, desc[UR6][R70.64] ;  /* 0x00000006465c6981 */ /* 0x008ee8000c1e1500 */
[----:B----4-:R-:W4:Y:S04]  /*471f0*/  @P5 LDG.E.U16 R46, desc[UR6][R20.64] ;  /* 0x00000006142e5981 */ /* 0x010f28000c1e1500 */
[----:B------:R-:W4:Y:S04]  /*47200*/  @P6 LDG.E.U16 R47, desc[UR6][R24.64] ;  /* 0x00000006182f6981 */ /* 0x000f28000c1e1500 */
[----:B------:R-:W4:Y:S01]  /*47210*/  LDL.LU.64 R70, [R1+0x3420] ;  /* 0x0034200001467983 */ /* 0x000f220000300a00 */
[----:B--2---:R-:W-:-:S06]  /*47220*/  PRMT R2, RZ, 0x7610, R2 ;  /* 0x00007610ff027816 */ /* 0x004fcc0000000002 */
[----:B------:R-:W2:Y:S04]  /*47230*/  @P5 LDG.E.U16 R2, desc[UR6][R26.64] ;  /* 0x000000061a025981 */ /* 0x000ea8000c1e1500 */
[----:B---3--:R-:W-:Y:S04]  /*47240*/  STL [R1+0x2fd0], R92 ;  /* 0x002fd05c01007387 */ /* 0x008fe80000100800 */
[----:B------:R-:W3:Y:S04]  /*47250*/  LDL.LU.64 R24, [R1+0x3418] ;  /* 0x0034180001187983 */ /* 0x000ee80000300a00 */
[----:B------:R-:W3:Y:S04]  /*47260*/  LDL.LU.64 R20, [R1+0x3410] ;  /* 0x0034100001147983 */ /* 0x000ee80000300a00 */
[----:B----4-:R-:W-:Y:S04]  /*47270*/  STL [R1+0x17dc], R46 ;  /* 0x0017dc2e01007387 */ /* 0x010fe80000100800 */
[----:B------:R0:W-:Y:S04]  /*47280*/  STL [R1+0x17e0], R47 ;  /* 0x0017e02f01007387 */ /* 0x0001e80000100800 */
[----:B0-----:R-:W4:Y:S04]  /*47290*/  LDL.64 R46, [R1+0x988] ;  /* 0x00098800012e7983 */ /* 0x001f280000100a00 */
[----:B------:R-:W3:Y:S04]  /*472a0*/  LDL.LU.64 R26, [R1+0x3408] ;  /* 0x00340800011a7983 */ /* 0x000ee80000300a00 */
[----:B--2---:R0:W-:Y:S04]  /*472b0*/  STL [R1+0x17d8], R2 ;  /* 0x0017d80201007387 */ /* 0x0041e80000100800 */
[----:B0-----:R-:W2:Y:S01]  /*472c0*/  LDL.LU R2, [R1+0x3400] ;  /* 0x0034000001027983 */ /* 0x001ea20000300800 */
[----:B------:R-:W-:-:S02]  /*472d0*/  ISETP.GT.AND P2, PT, R93, 0xce, PT ;  /* 0x000000ce5d00780c */ /* 0x000fc40003f44270 */
[----:B------:R-:W-:Y:S02]  /*472e0*/  ISETP.GT.AND P3, PT, R93, 0xcf, PT ;  /* 0x000000cf5d00780c */ /* 0x000fe40003f64270 */
[----:B--2---:R-:W-:-:S09]  /*472f0*/  PRMT R2, RZ, 0x7610, R2 ;  /* 0x00007610ff027816 */ /* 0x004fd20000000002 */
[----:B------:R-:W2:Y:S01]  /*47300*/  @P2 LDG.E.U16 R2, desc[UR6][R68.64] ;  /* 0x0000000644022981 */ /* 0x000ea2000c1e1500 */
[----:B------:R-:W-:Y:S02]  /*47310*/  PRMT R89, RZ, 0x7610, R89 ;  /* 0x00007610ff597816 */ /* 0x000fe40000000059 */
[----:B------:R-:W-:-:S04]  /*47320*/  PRMT R88, RZ, 0x7610, R88 ;  /* 0x00007610ff587816 */ /* 0x000fc80000000058 */
[----:B------:R-:W3:Y:S04]  /*47330*/  @P2 LDG.E.U16 R89, desc[UR6][R66.64] ;  /* 0x0000000642592981 */ /* 0x000ee8000c1e1500 */
[----:B------:R-:W3:Y:S04]  /*47340*/  LDL.LU.64 R68, [R1+0x33f8] ;  /* 0x0033f80001447983 */ /* 0x000ee80000300a00 */
[----:B------:R0:W3:Y:S04]  /*47350*/  @P3 LDG.E.U16 R88, desc[UR6][R18.64] ;  /* 0x0000000612583981 */ /* 0x0000e8000c1e1500 */
[----:B--2---:R1:W-:Y:S04]  /*47360*/  STL [R1+0x1d68], R2 ;  /* 0x001d680201007387 */ /* 0x0043e80000100800 */
[----:B-1----:R-:W2:Y:S04]  /*47370*/  LDL.LU R2, [R1+0x33f0] ;  /* 0x0033f00001027983 */ /* 0x002ea80000300800 */
[----:B------:R-:W2:Y:S04]  /*47380*/  LDL.LU.64 R66, [R1+0x33e8] ;  /* 0x0033e80001427983 */ /* 0x000ea80000300a00 */
[----:B------:R-:W0:Y:S01]  /*47390*/  LDL.LU.64 R18, [R1+0x33e0] ;  /* 0x0033e00001127983 */ /* 0x000e220000300a00 */
[----:B------:R-:W-:-:S02]  /*473a0*/  ISETP.GT.AND P6, PT, R93, 0xd0, PT ;  /* 0x000000d05d00780c */ /* 0x000fc40003fc4270 */
[----:B------:R-:W-:Y:S02]  /*473b0*/  ISETP.GT.AND P5, PT, R93, 0xd1, PT ;  /* 0x000000d15d00780c */ /* 0x000fe40003fa4270 */
[----:B------:R-:W-:-:S06]  /*473c0*/  PRMT R49, RZ, 0x7610, R49 ;  /* 0x00007610ff317816 */ /* 0x000fcc0000000031 */
[----:B------:R-:W4:Y:S04]  /*473d0*/  @P3 LDG.E.U16 R49, desc[UR6][R22.64] ;  /* 0x0000000616313981 */ /* 0x000f28000c1e1500 */
[----:B------:R-:W4:Y:S01]  /*473e0*/  LDL.LU.64 R22, [R1+0x33d8] ;  /* 0x0033d80001167983 */ /* 0x000f220000300a00 */
[----:B0-----:R-:W-:Y:S02]  /*473f0*/  PRMT R18, RZ, 0x7610, R18 ;  /* 0x00007610ff127816 */ /* 0x001fe40000000012 */
[----:B--2---:R-:W-:Y:S02]  /*47400*/  PRMT R66, RZ, 0x7610, R66 ;  /* 0x00007610ff427816 */ /* 0x004fe40000000042 */
[----:B------:R-:W-:Y:S02]  /*47410*/  PRMT R67, RZ, 0x7610, R67 ;  /* 0x00007610ff437816 */ /* 0x000fe40000000043 */
[----:B------:R-:W2:Y:S04]  /*47420*/  @P6 LDG.E.U16 R18, desc[UR6][R70.64] ;  /* 0x0000000646126981 */ /* 0x000ea8000c1e1500 */
[----:B---3--:R-:W3:Y:S04]  /*47430*/  @P5 LDG.E.U16 R66, desc[UR6][R24.64] ;  /* 0x0000000618425981 */ /* 0x008ee8000c1e1500 */
[----:B------:R0:W2:Y:S04]  /*47440*/  @P5 LDG.E.U16 R67, desc[UR6][R20.64] ;  /* 0x0000000614435981 */ /* 0x0000a8000c1e1500 */
[----:B------:R-:W2:Y:S04]  /*47450*/  LDL.LU.64 R70, [R1+0x33d0] ;  /* 0x0033d00001467983 */ /* 0x000ea80000300a00 */
[----:B------:R-:W-:Y:S04]  /*47460*/  STL [R1+0x1d60], R88 ;  /* 0x001d605801007387 */ /* 0x000fe80000100800 */
[----:B------:R1:W-:Y:S04]  /*47470*/  STL [R1+0x1d64], R89 ;  /* 0x001d645901007387 */ /* 0x0003e80000100800 */
[----:B-1----:R-:W3:Y:S04]  /*47480*/  LDL.64 R88, [R1+0x958] ;  /* 0x0009580001587983 */ /* 0x002ee80000100a00 */
[----:B------:R-:W3:Y:S04]  /*47490*/  LDL.LU.64 R24, [R1+0x33c8] ;  /* 0x0033c80001187983 */ /* 0x000ee80000300a00 */
[----:B------:R-:W3:Y:S01]  /*474a0*/  LDL.LU.64 R20, [R1+0x33c0] ;  /* 0x0033c00001147983 */ /* 0x000ee20000300a00 */
[----:B------:R-:W-:-:S02]  /*474b0*/  PRMT R19, RZ, 0x7610, R19 ;  /* 0x00007610ff137816 */ /* 0x000fc40000000013 */
[C---:B------:R-:W-:Y:S02]  /*474c0*/  ISETP.GT.AND P2, PT, R93.reuse, 0xd2, PT ;  /* 0x000000d25d00780c */ /* 0x040fe40003f44270 */
[C---:B------:R-:W-:Y:S02]  /*474d0*/  ISETP.GT.AND P5, PT, R93.reuse, 0xd5, PT ;  /* 0x000000d55d00780c */ /* 0x040fe40003fa4270 */
[C---:B------:R-:W-:Y:S01]  /*474e0*/  ISETP.GT.AND P3, PT, R93.reuse, 0xd3, PT ;  /* 0x000000d35d00780c */ /* 0x040fe20003f64270 */
[----:B------:R-:W3:Y:S01]  /*474f0*/  @P6 LDG.E.U16 R19, desc[UR6][R50.64] ;  /* 0x0000000632136981 */ /* 0x000ee2000c1e1500 */
[----:B------:R-:W-:Y:S02]  /*47500*/  ISETP.GT.AND P6, PT, R93, 0xd4, PT ;  /* 0x000000d45d00780c */ /* 0x000fe40003fc4270 */
[----:B------:R-:W-:Y:S02]  /*47510*/  PRMT R48, RZ, 0x7610, R48 ;  /* 0x00007610ff307816 */ /* 0x000fe40000000030 */
[----:B------:R-:W-:-:S02]  /*47520*/  PRMT R45, RZ, 0x7610, R45 ;  /* 0x00007610ff2d7816 */ /* 0x000fc4000000002d */
[----:B------:R-:W-:Y:S02]  /*47530*/  PRMT R34, RZ, 0x7610, R34 ;  /* 0x00007610ff227816 */ /* 0x000fe40000000022 */
[----:B------:R-:W-:Y:S02]  /*47540*/  PRMT R43, RZ, 0x7610, R43 ;  /* 0x00007610ff2b7816 */ /* 0x000fe4000000002b */
[----:B------:R-:W-:Y:S02]  /*47550*/  PRMT R35, RZ, 0x7610, R35 ;  /* 0x00007610ff237816 */ /* 0x000fe40000000023 */
[----:B------:R-:W-:Y:S01]  /*47560*/  PRMT R37, RZ, 0x7610, R37 ;  /* 0x00007610ff257816 */ /* 0x000fe20000000025 */
[----:B------:R-:W3:Y:S04]  /*47570*/  @P2 LDG.E.U16 R48, desc[UR6][R26.64] ;  /* 0x000000061a302981 */ /* 0x000ee8000c1e1500 */
[----:B------:R-:W3:Y:S04]  /*47580*/  @P2 LDG.E.U16 R45, desc[UR6][R68.64] ;  /* 0x00000006442d2981 */ /* 0x000ee8000c1e1500 */
[----:B----4-:R-:W4:Y:S01]  /*47590*/  @P3 LDG.E.U16 R43, desc[UR6][R22.64] ;  /* 0x00000006162b3981 */ /* 0x010f22000c1e1500 */
[----:B------:R-:W-:-:S06]  /*475a0*/  PRMT R44, RZ, 0x7610, R44 ;  /* 0x00007610ff2c7816 */ /* 0x000fcc000000002c */
[----:B------:R-:W4:Y:S04]  /*475b0*/  @P3 LDG.E.U16 R44, desc[UR6][R46.64] ;  /* 0x000000062e2c3981 */ /* 0x000f28000c1e1500 */
[----:B------:R-:W4:Y:S04]  /*475c0*/  LDL.LU.64 R26, [R1+0x33b8] ;  /* 0x0033b800011a7983 */ /* 0x000f280000300a00 */
[----:B------:R-:W4:Y:S04]  /*475d0*/  LDL.LU.64 R68, [R1+0x33b0] ;  /* 0x0033b00001447983 */ /* 0x000f280000300a00 */
[----:B------:R-:W4:Y:S04]  /*475e0*/  LDL.LU.64 R22, [R1+0x33a8] ;  /* 0x0033a80001167983 */ /* 0x000f280000300a00 */
[----:B--2---:R-:W2:Y:S04]  /*475f0*/  @P6 LDG.E.U16 R37, desc[UR6][R70.64] ;  /* 0x0000000646256981 */ /* 0x004ea8000c1e1500 */
[----:B------:R-:W2:Y:S04]  /*47600*/  LDL.LU.64 R70, [R1+0x33a0] ;  /* 0x0033a00001467983 */ /* 0x000ea80000300a00 */
[----:B---3--:R-:W3:Y:S04]  /*47610*/  @P6 LDG.E.U16 R35, desc[UR6][R24.64] ;  /* 0x0000000618236981 */ /* 0x008ee8000c1e1500 */
[----:B------:R-:W3:Y:S01]  /*47620*/  @P5 LDG.E.U16 R34, desc[UR6][R20.64] ;  /* 0x0000000614225981 */ /* 0x000ee2000c1e1500 */
[----:B------:R-:W-:-:S02]  /*47630*/  ISETP.GT.AND P3, PT, R93, 0xd7, PT ;  /* 0x000000d75d00780c */ /* 0x000fc40003f64270 */
[C---:B------:R-:W-:Y:S02]  /*47640*/  ISETP.GT.AND P2, PT, R93.reuse, 0xd6, PT ;  /* 0x000000d65d00780c */ /* 0x040fe40003f44270 */
[----:B------:R-:W-:Y:S01]  /*47650*/  PRMT R36, RZ, 0x7610, R36 ;  /* 0x00007610ff247816 */ /* 0x000fe20000000024 */
[----:B------:R-:W-:Y:S01]  /*47660*/  STL [R1+0x1d5c], R49 ;  /* 0x001d5c3101007387 */ /* 0x000fe20000100800 */
[----:B------:R-:W-:Y:S02]  /*47670*/  PRMT R30, RZ, 0x7610, R30 ;  /* 0x00007610ff1e7816 */ /* 0x000fe4000000001e */
[----:B------:R-:W-:Y:S02]  /*47680*/  PRMT R32, RZ, 0x7610, R32 ;  /* 0x00007610ff207816 */ /* 0x000fe40000000020 */
[----:B------:R-:W-:Y:S02]  /*47690*/  PRMT R31, RZ, 0x7610, R31 ;  /* 0x00007610ff1f7816 */ /* 0x000fe4000000001f */
[----:B------:R-:W-:Y:S01]  /*476a0*/  PRMT R33, RZ, 0x7610, R33 ;  /* 0x00007610ff217816 */ /* 0x000fe20000000021 */
[----:B------:R-:W3:Y:S04]  /*476b0*/  LDL.LU.64 R24, [R1+0x3398] ;  /* 0x0033980001187983 */ /* 0x000ee80000300a00 */
[----:B------:R-:W0:Y:S04]  /*476c0*/  LDL.LU.64 R20, [R1+0x3390] ;  /* 0x0033900001147983 */ /* 0x000e280000300a00 */
[----:B------:R-:W3:Y:S04]  /*476d0*/  @P2 LDG.E.U16 R33, desc[UR6][R88.64] ;  /* 0x0000000658212981 */ /* 0x000ee8000c1e1500 */
[----:B----4-:R-:W4:Y:S04]  /*476e0*/  @P5 LDG.E.U16 R36, desc[UR6][R26.64] ;  /* 0x000000061a245981 */ /* 0x010f28000c1e1500 */
[----:B------:R-:W4:Y:S04]  /*476f0*/  @P2 LDG.E.U16 R32, desc[UR6][R68.64] ;  /* 0x0000000644202981 */ /* 0x000f28000c1e1500 */
[----:B------:R-:W4:Y:S04]  /*47700*/  @P3 LDG.E.U16 R31, desc[UR6][R22.64] ;  /* 0x00000006161f3981 */ /* 0x000f28000c1e1500 */
[----:B--2---:R-:W2:Y:S04]  /*47710*/  @P3 LDG.E.U16 R30, desc[UR6][R70.64] ;  /* 0x00000006461e3981 */ /* 0x004ea8000c1e1500 */
[----:B---3--:R-:W-:Y:S04]  /*47720*/  STL [R1+0x17ac], R34 ;  /* 0x0017ac2201007387 */ /* 0x008fe80000100800 */
[----:B------:R1:W-:Y:S04]  /*47730*/  STL [R1+0x17b0], R35 ;  /* 0x0017b02301007387 */ /* 0x0003e80000100800 */
[----:B-1----:R-:W3:Y:S04]  /*47740*/  LDL.64 R34, [R1+0x838] ;  /* 0x0008380001227983 */ /* 0x002ee80000100a00 */
[----:B------:R-:W3:Y:S04]  /*47750*/  LDL.LU.64 R26, [R1+0x3388] ;  /* 0x00338800011a7983 */ /* 0x000ee80000300a00 */
[----:B------:R-:W-:Y:S04]  /*47760*/  STL [R1+0x17c4], R48 ;  /* 0x0017c43001007387 */ /* 0x000fe80000100800 */
[----:B------:R-:W3:Y:S04]  /*47770*/  LDL.LU.64 R68, [R1+0x3380] ;  /* 0x0033800001447983 */ /* 0x000ee80000300a00 */
[----:B------:R-:W3:Y:S04]  /*47780*/  LDL.64 R88, [R1+0x7b0] ;  /* 0x0007b00001587983 */ /* 0x000ee80000100a00 */
[----:B------:R-:W-:Y:S04]  /*47790*/  STL [R1+0x17c0], R45 ;  /* 0x0017c02d01007387 */ /* 0x000fe80000100800 */
[----:B------:R-:W-:Y:S04]  /*477a0*/  STL [R1+0x17bc], R44 ;  /* 0x0017bc2c01007387 */ /* 0x000fe80000100800 */
[----:B------:R-:W3:Y:S04]  /*477b0*/  LDL.LU.64 R22, [R1+0x3378] ;  /* 0x0033780001167983 */ /* 0x000ee80000300a00 */
[----:B------:R-:W-:Y:S04]  /*477c0*/  STL [R1+0x17b8], R43 ;  /* 0x0017b82b01007387 */ /* 0x000fe80000100800 */
[----:B------:R-:W3:Y:S01]  /*477d0*/  LDL.LU.64 R70, [R1+0x3370] ;  /* 0x0033700001467983 */ /* 0x000ee20000300a00 */
[----:B------:R-:W-:-:S02]  /*477e0*/  ISETP.GT.AND P6, PT, R93, 0xd8, PT ;  /* 0x000000d85d00780c */ /* 0x000fc40003fc4270 */
[----:B------:R-:W-:Y:S02]  /*477f0*/  ISETP.GT.AND P5, PT, R93, 0xe0, PT ;  /* 0x000000e05d00780c */ /* 0x000fe40003fa4270 */
[----:B0-----:R-:W-:Y:S02]  /*47800*/  PRMT R20, RZ, 0x7610, R20 ;  /* 0x00007610ff147816 */ /* 0x001fe40000000014 */
[----:B------:R-:W-:-:S07]  /*47810*/  PRMT R21, RZ, 0x7610, R21 ;  /* 0x00007610ff157816 */ /* 0x000fce0000000015 */
[----:B------:R0:W3:Y:S04]  /*47820*/  @P6 LDG.E.U16 R20, desc[UR6][R24.64] ;  /* 0x0000000618146981 */ /* 0x0000e8000c1e1500 */
[----:B--2---:R-:W-:Y:S04]  /*47830*/  STL [R1+0x1d4c], R30 ;  /* 0x001d4c1e01007387 */ /* 0x004fe80000100800 */
[----:B----4-:R1:W-:Y:S04]  /*47840*/  STL [R1+0x1d50], R31 ;  /* 0x001d501f01007387 */ /* 0x0103e80000100800 */
[----:B-1----:R-:W2:Y:S04]  /*47850*/  LDL.64 R30, [R1+0x738] ;  /* 0x00073800011e7983 */ /* 0x002ea80000100a00 */
[----:B------:R-:W-:Y:S04]  /*47860*/  STL [R1+0x1d54], R32 ;  /* 0x001d542001007387 */ /* 0x000fe80000100800 */
[----:B------:R1:W-:Y:S04]  /*47870*/  STL [R1+0x1d58], R33 ;  /* 0x001d582101007387 */ /* 0x0003e80000100800 */
[----:B------:R-:W-:Y:S04]  /*47880*/  STL [R1+0x17b4], R37 ;  /* 0x0017b42501007387 */ /* 0x000fe80000100800 */
[----:B---3--:R3:W4:Y:S01]  /*47890*/  @P6 LDG.E.U16 R21, desc[UR6][R26.64] ;  /* 0x000000061a156981 */ /* 0x008722000c1e1500 */
[----:B------:R-:W-:-:S03]  /*478a0*/  PRMT R22, RZ, 0x7610, R22 ;  /* 0x00007610ff167816 */ /* 0x000fc60000000016 */
[----:B-1----:R-:W2:Y:S04]  /*478b0*/  LDL.64 R32, [R1+0x730] ;  /* 0x0007300001207983 */ /* 0x002ea80000100a00 */
[----:B------:R-:W0:Y:S04]  /*478c0*/  LDL.LU.64 R24, [R1+0x3368] ;  /* 0x0033680001187983 */ /* 0x000e280000300a00 */
[----:B------:R1:W-:Y:S01]  /*478d0*/  STL [R1+0x17a8], R36 ;  /* 0x0017a82401007387 */ /* 0x0003e20000100800 */
[----:B------:R-:W-:-:S03]  /*478e0*/  PRMT R23, RZ, 0x7610, R23 ;  /* 0x00007610ff177816 */ /* 0x000fc60000000017 */
[----:B------:R-:W2:Y:S04]  /*478f0*/  @P5 LDG.E.U16 R22, desc[UR6][R68.64] ;  /* 0x0000000644165981 */ /* 0x000ea8000c1e1500 */
[----:B------:R-:W2:Y:S04]  /*47900*/  @P5 LDG.E.U16 R23, desc[UR6][R70.64] ;  /* 0x0000000646175981 */ /* 0x000ea8000c1e1500 */
[----:B-1----:R-:W2:Y:S04]  /*47910*/  LDL.64 R36, [R1+0x928] ;  /* 0x0009280001247983 */ /* 0x002ea80000100a00 */
[----:B------:R-:W3:Y:S04]  /*47920*/  LDL.LU.64 R26, [R1+0x3360] ;  /* 0x00336000011a7983 */ /* 0x000ee80000300a00 */
[----:B------:R-:W2:Y:S04]  /*47930*/  LDL.64 R46, [R1+0x920] ;  /* 0x00092000012e7983 */ /* 0x000ea80000100a00 */
[----:B------:R-:W2:Y:S04]  /*47940*/  LDL.64 R44, [R1+0x918] ;  /* 0x00091800012c7983 */ /* 0x000ea80000100a00 */
[----:B------:R-:W2:Y:S04]  /*47950*/  LDL.LU.64 R68, [R1+0x3358] ;  /* 0x0033580001447983 */ /* 0x000ea80000300a00 */
[----:B------:R-:W4:Y:S04]  /*47960*/  LDL.LU.64 R70, [R1+0x3350] ;  /* 0x0033500001467983 */ /* 0x000f280000300a00 */
[----:B------:R-:W4:Y:S01]  /*47970*/  LDL.64 R50, [R1+0x910] ;  /* 0x0009100001327983 */ /* 0x000f220000100a00 */
[----:B------:R-:W-:-:S02]  /*47980*/  ISETP.GT.AND P2, PT, R93, 0xe8, PT ;  /* 0x000000e85d00780c */ /* 0x000fc40003f44270 */
[----:B------:R-:W-:Y:S01]  /*47990*/  ISETP.GT.AND P3, PT, R93, 0xf0, PT ;  /* 0x000000f05d00780c */ /* 0x000fe20003f64270 */
[----:B------:R-:W4:Y:S01]  /*479a0*/  LDL.64 R48, [R1+0x900] ;  /* 0x0009000001307983 */ /* 0x000f220000100a00 */
[----:B------:R-:W-:Y:S02]  /*479b0*/  PRMT R42, RZ, 0x7610, R42 ;  /* 0x00007610ff2a7816 */ /* 0x000fe4000000002a */
[----:B------:R-:W-:Y:S02]  /*479c0*/  PRMT R2, RZ, 0x7610, R2 ;  /* 0x00007610ff027816 */ /* 0x000fe40000000002 */
[----:B0-----:R-:W-:Y:S02]  /*479d0*/  PRMT R24, RZ, 0x7610, R24 ;  /* 0x00007610ff187816 */ /* 0x001fe40000000018 */
[----:B------:R-:W-:-:S04]  /*479e0*/  PRMT R25, RZ, 0x7610, R25 ;  /* 0x00007610ff197816 */ /* 0x000fc80000000019 */
[----:B------:R-:W4:Y:S01]  /*479f0*/  @P2 LDG.E.U16 R24, desc[UR6][R34.64] ;  /* 0x0000000622182981 */ /* 0x000f22000c1e1500 */
[----:B---3--:R-:W-:-:S03]  /*47a00*/  PRMT R26, RZ, 0x7610, R26 ;  /* 0x00007610ff1a7816 */ /* 0x008fc6000000001a */
[----:B--2---:R0:W2:Y:S01]  /*47a10*/  @P2 LDG.E.U16 R25, desc[UR6][R68.64] ;  /* 0x0000000644192981 */ /* 0x0040a2000c1e1500 */
[----:B------:R-:W-:-:S03]  /*47a20*/  ISETP.GT.AND P2, PT, R93, 0xda, PT ;  /* 0x000000da5d00780c */ /* 0x000fc60003f44270 */
[----:B------:R-:W3:Y:S04]  /*47a30*/  LDL.64 R34, [R1+0x908] ;  /* 0x0009080001227983 */ /* 0x000ee80000100a00 */
[----:B----4-:R1:W4:Y:S04]  /*47a40*/  @P3 LDG.E.U16 R26, desc[UR6][R70.64] ;  /* 0x00000006461a3981 */ /* 0x010328000c1e1500 */
[----:B------:R-:W0:Y:S04]  /*47a50*/  LDL.LU.64 R68, [R1+0x3348] ;  /* 0x0033480001447983 */ /* 0x000e280000300a00 */
[----:B------:R-:W1:Y:S04]  /*47a60*/  LDL.LU.64 R70, [R1+0x3340] ;  /* 0x0033400001467983 */ /* 0x000e680000300a00 */
[----:B------:R-:W2:Y:S04]  /*47a70*/  @P2 LDG.E.U16 R42, desc[UR6][R44.64] ;  /* 0x000000062c2a2981 */ /* 0x000ea8000c1e1500 */
[----:B------:R-:W2:Y:S01]  /*47a80*/  @P2 LDG.E.U16 R2, desc[UR6][R50.64] ;  /* 0x0000000632022981 */ /* 0x000ea2000c1e1500 */
[----:B------:R-:W-:-:S02]  /*47a90*/  PRMT R27, RZ, 0x7610, R27 ;  /* 0x00007610ff1b7816 */ /* 0x000fc4000000001b */
[C---:B------:R-:W-:Y:S02]  /*47aa0*/  ISETP.GT.AND P6, PT, R93.reuse, 0xd9, PT ;  /* 0x000000d95d00780c */ /* 0x040fe40003fc4270 */
[C---:B------:R-:W-:Y:S02]  /*47ab0*/  ISETP.GT.AND P5, PT, R93.reuse, 0xf8, PT ;  /* 0x000000f85d00780c */ /* 0x040fe40003fa4270 */
[----:B------:R-:W2:Y:S01]  /*47ac0*/  @P3 LDG.E.U16 R27, desc[UR6][R88.64] ;  /* 0x00000006581b3981 */ /* 0x000ea2000c1e1500 */
[----:B------:R-:W-:Y:S02]  /*47ad0*/  ISETP.GT.AND P3, PT, R93, 0xdb, PT ;  /* 0x000000db5d00780c */ /* 0x000fe40003f64270 */
[----:B------:R-:W-:Y:S01]  /*47ae0*/  PRMT R41, RZ, 0x7610, R41 ;  /* 0x00007610ff297816 */ /* 0x000fe20000000029 */
[----:B------:R-:W2:Y:S01]  /*47af0*/  LDL.64 R44, [R1+0x8c8] ;  /* 0x0008c800012c7983 */ /* 0x000ea20000100a00 */
[----:B------:R-:W-:-:S03]  /*47b00*/  PRMT R39, RZ, 0x7610, R39 ;  /* 0x00007610ff277816 */ /* 0x000fc60000000027 */
[----:B------:R-:W2:Y:S06]  /*47b10*/  LDL.64 R88, [R1+0x8f0] ;  /* 0x0008f00001587983 */ /* 0x000eac0000100a00 */
[----:B------:R-:W2:Y:S04]  /*47b20*/  @P3 LDG.E.U16 R39, desc[UR6][R48.64] ;  /* 0x0000000630273981 */ /* 0x000ea8000c1e1500 */
[----:B---3--:R-:W3:Y:S01]  /*47b30*/  @P3 LDG.E.U16 R41, desc[UR6][R34.64] ;  /* 0x0000000622293981 */ /* 0x008ee2000c1e1500 */
[----:B0-----:R-:W-:-:S02]  /*47b40*/  PRMT R68, RZ, 0x7610, R68 ;  /* 0x00007610ff447816 */ /* 0x001fc40000000044 */
[----:B-1----:R-:W-:Y:S02]  /*47b50*/  PRMT R70, RZ, 0x7610, R70 ;  /* 0x00007610ff467816 */ /* 0x002fe40000000046 */
[----:B------:R-:W-:Y:S02]  /*47b60*/  PRMT R71, RZ, 0x7610, R71 ;  /* 0x00007610ff477816 */ /* 0x000fe40000000047 */
[----:B------:R-:W-:Y:S01]  /*47b70*/  PRMT R69, RZ, 0x7610, R69 ;  /* 0x00007610ff457816 */ /* 0x000fe20000000045 */
[----:B------:R-:W4:Y:S04]  /*47b80*/  @P6 LDG.E.U16 R68, desc[UR6][R36.64] ;  /* 0x0000000624446981 */ /* 0x000f28000c1e1500 */
[----:B------:R-:W4:Y:S04]  /*47b90*/  @P5 LDG.E.U16 R70, desc[UR6][R30.64] ;  /* 0x000000061e465981 */ /* 0x000f28000c1e1500 */
[----:B------:R-:W4:Y:S04]  /*47ba0*/  @P5 LDG.E.U16 R71, desc[UR6][R32.64] ;  /* 0x0000000620475981 */ /* 0x000f28000c1e1500 */
[----:B------:R-:W4:Y:S04]  /*47bb0*/  @P6 LDG.E.U16 R69, desc[UR6][R46.64] ;  /* 0x000000062e456981 */ /* 0x000f28000c1e1500 */
[----:B------:R-:W4:Y:S04]  /*47bc0*/  LDL.64 R36, [R1+0x8d8] ;  /* 0x0008d80001247983 */ /* 0x000f280000100a00 */
[----:B------:R-:W4:Y:S04]  /*47bd0*/  LDL.64 R30, [R1+0x8e8] ;  /* 0x0008e800011e7983 */ /* 0x000f280000100a00 */
[----:B------:R-:W4:Y:S04]  /*47be0*/  LDL.64 R32, [R1+0x8e0] ;  /* 0x0008e00001207983 */ /* 0x000f280000100a00 */
[----:B------:R-:W4:Y:S04]  /*47bf0*/  LDL.64 R46, [R1+0x8d0] ;  /* 0x0008d000012e7983 */ /* 0x000f280000100a00 */
[----:B--2---:R0:W-:Y:S04]  /*47c00*/  STL [R1+0x1794], R42 ;  /* 0x0017942a01007387 */ /* 0x0041e80000100800 */
[----:B0-----:R-:W2:Y:S04]  /*47c10*/  LDL.64 R42, [R1+0x8c0] ;  /* 0x0008c000012a7983 */ /* 0x001ea80000100a00 */
[----:B------:R-:W2:Y:S04]  /*47c20*/  LDL.LU.64 R50, [R1+0x3338] ;  /* 0x0033380001327983 */ /* 0x000ea80000300a00 */
[----:B------:R0:W-:Y:S04]  /*47c30*/  STL [R1+0x1790], R2 ;  /* 0x0017900201007387 */ /* 0x0001e80000100800 */
[----:B0-----:R-:W2:Y:S04]  /*47c40*/  LDL.LU R2, [R1+0x3330] ;  /* 0x0033300001027983 */ /* 0x001ea80000300800 */
[----:B------:R-:W2:Y:S01]  /*47c50*/  LDL.LU.64 R34, [R1+0x3328] ;  /* 0x0033280001227983 */ /* 0x000ea20000300a00 */
[----:B------:R-:W-:-:S03]  /*47c60*/  ISETP.GT.AND P5, PT, R93, 0xdc, PT ;  /* 0x000000dc5d00780c */ /* 0x000fc60003fa4270 */
[----:B------:R0:W-:Y:S01]  /*47c70*/  STL [R1+0x1788], R39 ;  /* 0x0017882701007387 */ /* 0x0001e20000100800 */
[----:B------:R-:W-:Y:S02]  /*47c80*/  IMAD.MOV.U32 R48, RZ, RZ, R90 ;  /* 0x000000ffff307224 */ /* 0x000fe400078e005a */
[----:B------:R-:W-:Y:S01]  /*47c90*/  IMAD.MOV.U32 R49, RZ, RZ, R0 ;  /* 0x000000ffff317224 */ /* 0x000fe200078e0000 */
[----:B0-----:R-:W4:Y:S04]  /*47ca0*/  LDL.LU R39, [R1+0x2428] ;  /* 0x0024280001277983 */ /* 0x001f280000300800 */
[----:B---3--:R0:W-:Y:S04]  /*47cb0*/  STL [R1+0x178c], R41 ;  /* 0x00178c2901007387 */ /* 0x0081e80000100800 */
[----:B0-----:R-:W3:Y:S04]  /*47cc0*/  LDL.LU R41, [R1+0x2430] ;  /* 0x0024300001297983 */ /* 0x001ee80000300800 */
[----:B------:R-:W3:Y:S04]  /*47cd0*/  LDL.LU R0, [R1+0x3324] ;  /* 0x0033240001007983 */ /* 0x000ee80000300800 */
[----:B------:R-:W3:Y:S04]  /*47ce0*/  LDL.LU R90, [R1+0x3320] ;  /* 0x00332000015a7983 */ /* 0x000ee80000300800 */
[----:B------:R0:W-:Y:S01]  /*47cf0*/  STL.64 [R1+0x8f8], R48 ;  /* 0x0008f83001007387 */ /* 0x0001e20000100a00 */
[----:B--2---:R-:W-:-:S06]  /*47d00*/  PRMT R35, RZ, 0x7610, R35 ;  /* 0x00007610ff237816 */ /* 0x004fcc0000000023 */
[----:B------:R1:W2:Y:S04]  /*47d10*/  @P5 LDG.E.U16 R35, desc[UR6][R48.64] ;  /* 0x0000000630235981 */ /* 0x0002a8000c1e1500 */
[----:B0-----:R-:W1:Y:S01]  /*47d20*/  LDL.LU.64 R48, [R1+0x3318] ;  /* 0x0033180001307983 */ /* 0x001e620000300a00 */
[----:B------:R-:W-:Y:S02]  /*47d30*/  ISETP.GT.AND P6, PT, R93, 0xdd, PT ;  /* 0x000000dd5d00780c */ /* 0x000fe40003fc4270 */
[----:B------:R-:W-:-:S06]  /*47d40*/  PRMT R34, RZ, 0x7610, R34 ;  /* 0x00007610ff227816 */ /* 0x000fcc0000000022 */
[----:B------:R-:W2:Y:S04]  /*47d50*/  @P5 LDG.E.U16 R34, desc[UR6][R88.64] ;  /* 0x0000000658225981 */ /* 0x000ea8000c1e1500 */
[----:B------:R-:W3:Y:S01]  /*47d60*/  LDL.LU R88, [R1+0x3310] ;  /* 0x0033100001587983 */ /* 0x000ee20000300800 */
[----:B-1----:R-:W-:Y:S02]  /*47d70*/  PRMT R48, RZ, 0x7610, R48 ;  /* 0x00007610ff307816 */ /* 0x002fe40000000030 */
[----:B------:R-:W-:-:S04]  /*47d80*/  PRMT R49, RZ, 0x7610, R49 ;  /* 0x00007610ff317816 */ /* 0x000fc80000000031 */
[----:B----4-:R-:W4:Y:S04]  /*47d90*/  @P6 LDG.E.U16 R48, desc[UR6][R32.64] ;  /* 0x0000000620306981 */ /* 0x010f28000c1e1500 */
[----:B------:R-:W4:Y:S01]  /*47da0*/  @P6 LDG.E.U16 R49, desc[UR6][R30.64] ;  /* 0x000000061e316981 */ /* 0x000f22000c1e1500 */
[----:B------:R-:W-:-:S03]  /*47db0*/  ISETP.GT.AND P2, PT, R93, 0xde, PT ;  /* 0x000000de5d00780c */ /* 0x000fc60003f44270 */
[----:B--2---:R-:W-:Y:S04]  /*47dc0*/  STL [R1+0x1780], R34 ;  /* 0x0017802201007387 */ /* 0x004fe80000100800 */
[----:B------:R0:W-:Y:S01]  /*47dd0*/  STL [R1+0x1784], R35 ;  /* 0x0017842301007387 */ /* 0x0001e20000100800 */
[----:B---3--:R-:W-:-:S03]  /*47de0*/  PRMT R88, RZ, 0x7610, R88 ;  /* 0x00007610ff587816 */ /* 0x008fc60000000058 */
[----:B0-----:R-:W2:Y:S04]  /*47df0*/  LDL.64 R34, [R1+0x828] ;  /* 0x0008280001227983 */ /* 0x001ea80000100a00 */
[----:B------:R-:W3:Y:S04]  /*47e00*/  LDL.LU.64 R30, [R1+0x3308] ;  /* 0x00330800011e7983 */ /* 0x000ee80000300a00 */
[----:B------:R-:W2:Y:S04]  /*47e10*/  LDL.LU.64 R32, [R1+0x3300] ;  /* 0x0033000001207983 */ /* 0x000ea80000300a00 */
[----:B------:R0:W2:Y:S04]  /*47e20*/  @P2 LDG.E.U16 R88, desc[UR6][R36.64] ;  /* 0x0000000624582981 */ /* 0x0000a8000c1e1500 */
[----:B----4-:R-:W-:Y:S04]  /*47e30*/  STL [R1+0x1778], R48 ;  /* 0x0017783001007387 */ /* 0x010fe80000100800 */
[----:B------:R1:W-:Y:S04]  /*47e40*/  STL [R1+0x177c], R49 ;  /* 0x00177c3101007387 */ /* 0x0003e80000100800 */
[----:B-1----:R-:W4:Y:S04]  /*47e50*/  LDL.64 R48, [R1+0x890] ;  /* 0x0008900001307983 */ /* 0x002f280000100a00 */
[----:B------:R-:W0:Y:S01]  /*47e60*/  LDL.LU.64 R36, [R1+0x32f8] ;  /* 0x0032f80001247983 */ /* 0x000e220000300a00 */
[----:B------:R-:W-:-:S02]  /*47e70*/  ISETP.GT.AND P5, PT, R93, 0xdf, PT ;  /* 0x000000df5d00780c */ /* 0x000fc40003fa4270 */
[----:B------:R-:W-:-:S06]  /*47e80*/  PRMT R38, RZ, 0x7610, R38 ;  /* 0x00007610ff267816 */ /* 0x000fcc0000000026 */
[----:B------:R-:W2:Y:S01]  /*47e90*/  @P2 LDG.E.U16 R38, desc[UR6][R46.64] ;  /* 0x000000062e262981 */ /* 0x000ea2000c1e1500 */
[----:B0-----:R-:W-:Y:S02]  /*47ea0*/  PRMT R36, RZ, 0x7610, R36 ;  /* 0x00007610ff247816 */ /* 0x001fe40000000024 */
[----:B------:R-:W-:-:S04]  /*47eb0*/  PRMT R37, RZ, 0x7610, R37 ;  /* 0x00007610ff257816 */ /* 0x000fc80000000025 */
[----:B------:R-:W3:Y:S04]  /*47ec0*/  @P5 LDG.E.U16 R36, desc[UR6][R42.64] ;  /* 0x000000062a245981 */ /* 0x000ee8000c1e1500 */
[----:B------:R-:W4:Y:S04]  /*47ed0*/  @P5 LDG.E.U16 R37, desc[UR6][R44.64] ;  /* 0x000000062c255981 */ /* 0x000f28000c1e1500 */
[----:B--2---:R0:W-:Y:S04]  /*47ee0*/  STL [R1+0x1d48], R88 ;  /* 0x001d485801007387 */ /* 0x0041e80000100800 */
[----:B0-----:R-:W2:Y:S04]  /*47ef0*/  LDL.LU R88, [R1+0x243c] ;  /* 0x00243c0001587983 */ /* 0x001ea80000300800 */
[----:B------:R-:W2:Y:S04]  /*47f00*/  LDL.LU R89, [R1+0x2448] ;  /* 0x0024480001597983 */ /* 0x000ea80000300800 */
[----:B------:R-:W2:Y:S04]  /*47f10*/  LDL.LU R46, [R1+0x32f4] ;  /* 0x0032f400012e7983 */ /* 0x000ea80000300800 */
[----:B------:R-:W2:Y:S04]  /*47f20*/  LDL.LU R44, [R1+0x32f0] ;  /* 0x0032f000012c7983 */ /* 0x000ea80000300800 */
[----:B------:R-:W2:Y:S04]  /*47f30*/  LDL.LU R43, [R1+0x2450] ;  /* 0x00245000012b7983 */ /* 0x000ea80000300800 */
[----:B------:R-:W2:Y:S04]  /*47f40*/  LDL.LU R42, [R1+0x2460] ;  /* 0x00246000012a7983 */ /* 0x000ea80000300800 */
[----:B---3--:R-:W-:Y:S04]  /*47f50*/  STL [R1+0x1d3c], R36 ;  /* 0x001d3c2401007387 */ /* 0x008fe80000100800 */
[----:B----4-:R0:W-:Y:S04]  /*47f60*/  STL [R1+0x1d40], R37 ;  /* 0x001d402501007387 */ /* 0x0101e80000100800 */
[----:B------:R1:W-:Y:S01]  /*47f70*/  STL [R1+0x1d44], R38 ;  /* 0x001d442601007387 */ /* 0x0003e20000100800 */
[----:B0-----:R-:W-:-:S02]  /*47f80*/  IMAD.MOV.U32 R37, RZ, RZ, R39 ;  /* 0x000000ffff257224 */ /* 0x001fc400078e0027 */
[----:B------:R-:W-:Y:S02]  /*47f90*/  IMAD.MOV.U32 R39, RZ, RZ, R2 ;  /* 0x000000ffff277224 */ /* 0x000fe400078e0002 */
[----:B-1----:R-:W-:Y:S01]  /*47fa0*/  IMAD.MOV.U32 R38, RZ, RZ, R0 ;  /* 0x000000ffff267224 */ /* 0x002fe200078e0000 */
[----:B------:R-:W3:Y:S04]  /*47fb0*/  LDL.LU R2, [R1+0x32ec] ;  /* 0x0032ec0001027983 */ /* 0x000ee80000300800 */
[----:B------:R-:W4:Y:S01]  /*47fc0*/  LDL.LU R0, [R1+0x32e8] ;  /* 0x0032e80001007983 */ /* 0x000f220000300800 */
[C---:B------:R-:W-:Y:S02]  /*47fd0*/  ISETP.GT.AND P3, PT, R93.reuse, 0xe1, PT ;  /* 0x000000e15d00780c */ /* 0x040fe40003f64270 */
[----:B------:R-:W-:-:S02]  /*47fe0*/  ISETP.GT.AND P6, PT, R93, 0xe2, PT ;  /* 0x000000e25d00780c */ /* 0x000fc40003fc4270 */
[----:B------:R-:W-:Y:S02]  /*47ff0*/  ISETP.GT.AND P2, PT, R93, 0xe9, PT ;  /* 0x000000e95d00780c */ /* 0x000fe40003f44270 */
[----:B------:R-:W-:Y:S01]  /*48000*/  PRMT R92, RZ, 0x7610, R92 ;  /* 0x00007610ff5c7816 */ /* 0x000fe2000000005c */
[----:B------:R-:W-:Y:S01]  /*48010*/  IMAD.MOV.U32 R36, RZ, RZ, R41 ;  /* 0x000000ffff247224 */ /* 0x000fe200078e0029 */
[----:B------:R-:W-:Y:S01]  /*48020*/  PRMT R90, RZ, 0x7610, R90 ;  /* 0x00007610ff5a7816 */ /* 0x000fe2000000005a */
[----:B------:R0:W-:Y:S04]  /*48030*/  STL.64 [R1+0x8a8], R38 ;  /* 0x0008a82601007387 */ /* 0x0001e80000100a00 */
[----:B------:R3:W-:Y:S01]  /*48040*/  STL.64 [R1+0x8a0], R36 ;  /* 0x0008a02401007387 */ /* 0x0007e20000100a00 */
[----:B------:R-:W-:-:S02]  /*48050*/  PRMT R40, RZ, 0x7610, R40 ;  /* 0x00007610ff287816 */ /* 0x000fc40000000028 */
[----:B------:R-:W-:Y:S02]  /*48060*/  PRMT R87, RZ, 0x7610, R87 ;  /* 0x00007610ff577816 */ /* 0x000fe40000000057 */
[----:B--2---:R-:W-:Y:S01]  /*48070*/  PRMT R44, RZ, 0x7610, R44 ;  /* 0x00007610ff2c7816 */ /* 0x004fe2000000002c */
[----:B------:R3:W2:Y:S04]  /*48080*/  @P3 LDG.E.U16 R92, desc[UR6][R36.64] ;  /* 0x00000006245c3981 */ /* 0x0006a8000c1e1500 */
[----:B------:R-:W2:Y:S04]  /*48090*/  @P3 LDG.E.U16 R90, desc[UR6][R38.64] ;  /* 0x00000006265a3981 */ /* 0x000ea8000c1e1500 */
[----:B------:R-:W2:Y:S04]  /*480a0*/  @P2 LDG.E.U16 R87, desc[UR6][R34.64] ;  /* 0x0000000622572981 */ /* 0x000ea8000c1e1500 */
[----:B------:R1:W2:Y:S04]  /*480b0*/  @P6 LDG.E.U16 R44, desc[UR6][R48.64] ;  /* 0x00000006302c6981 */ /* 0x0002a8000c1e1500 */
[----:B0-----:R-:W2:Y:S04]  /*480c0*/  LDL.LU R38, [R1+0x2458] ;  /* 0x0024580001267983 */ /* 0x001ea80000300800 */
[----:B------:R-:W2:Y:S01]  /*480d0*/  LDL.LU R39, [R1+0x2468] ;  /* 0x0024680001277983 */ /* 0x000ea20000300800 */
[----:B---3--:R-:W-:-:S02]  /*480e0*/  IMAD.MOV.U32 R37, RZ, RZ, R2 ;  /* 0x000000ffff257224 */ /* 0x008fc400078e0002 */
[----:B----4-:R-:W-:Y:S01]  /*480f0*/  IMAD.MOV.U32 R36, RZ, RZ, R0 ;  /* 0x000000ffff247224 */ /* 0x010fe200078e0000 */
[----:B------:R-:W1:Y:S04]  /*48100*/  LDL.LU R2, [R1+0x32e4] ;  /* 0x0032e40001027983 */ /* 0x000e680000300800 */
[----:B------:R-:W3:Y:S04]  /*48110*/  LDL.LU R0, [R1+0x32e0] ;  /* 0x0032e00001007983 */ /* 0x000ee80000300800 */
[----:B------:R-:W4:Y:S04]  /*48120*/  LDL.LU.64 R34, [R1+0x32d8] ;  /* 0x0032d80001227983 */ /* 0x000f280000300a00 */
[----:B------:R-:W2:Y:S01]  /*48130*/  @P6 LDG.E.U16 R40, desc[UR6][R36.64] ;  /* 0x0000000624286981 */ /* 0x000ea2000c1e1500 */
[----:B------:R-:W-:-:S03]  /*48140*/  ISETP.GT.AND P3, PT, R93, 0xe3, PT ;  /* 0x000000e35d00780c */ /* 0x000fc60003f64270 */
[----:B------:R0:W-:Y:S01]  /*48150*/  STL.64 [R1+0x898], R36 ;  /* 0x0008982401007387 */ /* 0x0001e20000100a00 */
[----:B------:R-:W-:-:S03]  /*48160*/  IMAD.MOV.U32 R45, RZ, RZ, R88 ;  /* 0x000000ffff2d7224 */ /* 0x000fc600078e0058 */
[----:B0-----:R-:W3:Y:S04]  /*48170*/  LDL.LU.64 R36, [R1+0x32d0] ;  /* 0x0032d00001247983 */ /* 0x001ee80000300a00 */
[----:B------:R-:W3:Y:S01]  /*48180*/  LDL.LU R41, [R1+0x2470] ;  /* 0x0024700001297983 */ /* 0x000ee20000300800 */
[----:B-1----:R-:W-:Y:S02]  /*48190*/  MOV R49, R2 ;  /* 0x0000000200317202 */ /* 0x002fe40000000f00 */
[----:B----4-:R-:W-:Y:S01]  /*481a0*/  PRMT R34, RZ, 0x7610, R34 ;  /* 0x00007610ff227816 */ /* 0x010fe20000000022 */
[----:B--2---:R0:W-:Y:S01]  /*481b0*/  STL [R1+0x1764], R40 ;  /* 0x0017642801007387 */ /* 0x0041e20000100800 */
[----:B------:R-:W-:Y:S01]  /*481c0*/  PRMT R35, RZ, 0x7610, R35 ;  /* 0x00007610ff237816 */ /* 0x000fe20000000023 */
[----:B---3--:R-:W-:-:S05]  /*481d0*/  IMAD.MOV.U32 R48, RZ, RZ, R0 ;  /* 0x000000ffff307224 */ /* 0x008fca00078e0000 */
[----:B------:R-:W2:Y:S04]  /*481e0*/  @P3 LDG.E.U16 R35, desc[UR6][R48.64] ;  /* 0x0000000630233981 */ /* 0x000ea8000c1e1500 */
[----:B0-----:R-:W3:Y:S04]  /*481f0*/  LDL.LU R40, [R1+0x2478] ;  /* 0x0024780001287983 */ /* 0x001ee80000300800 */
[----:B------:R0:W-:Y:S04]  /*48200*/  STL [R1+0x1760], R44 ;  /* 0x0017602c01007387 */ /* 0x0001e80000100800 */
[----:B------:R-:W4:Y:S04]  /*48210*/  LDL.LU R2, [R1+0x32c8] ;  /* 0x0032c80001027983 */ /* 0x000f280000300800 */
[----:B------:R-:W2:Y:S01]  /*48220*/  LDL.LU R0, [R1+0x32c4] ;  /* 0x0032c40001007983 */ /* 0x000ea20000300800 */
[----:B0-----:R-:W-:-:S05]  /*48230*/  IMAD.MOV.U32 R44, RZ, RZ, R89 ;  /* 0x000000ffff2c7224 */ /* 0x001fca00078e0059 */
[----:B------:R4:W3:Y:S01]  /*48240*/  @P3 LDG.E.U16 R34, desc[UR6][R44.64] ;  /* 0x000000062c223981 */ /* 0x0008e2000c1e1500 */
[----:B------:R-:W-:-:S03]  /*48250*/  ISETP.GT.AND P5, PT, R93, 0xe4, PT ;  /* 0x000000e45d00780c */ /* 0x000fc60003fa4270 */
[----:B------:R-:W-:Y:S01]  /*48260*/  STL.64 [R1+0x888], R48 ;  /* 0x0008883001007387 */ /* 0x000fe20000100a00 */
[----:B------:R-:W-:-:S03]  /*48270*/  PRMT R36, RZ, 0x7610, R36 ;  /* 0x00007610ff247816 */ /* 0x000fc60000000024 */
[----:B------:R4:W-:Y:S01]  /*48280*/  STL.64 [R1+0x880], R44 ;  /* 0x0008802c01007387 */ /* 0x0009e20000100a00 */
[----:B------:R-:W-:-:S03]  /*48290*/  PRMT R37, RZ, 0x7610, R37 ;  /* 0x00007610ff257816 */ /* 0x000fc60000000025 */
[----:B------:R-:W3:Y:S04]  /*482a0*/  LDL.64 R88, [R1+0x848] ;  /* 0x0008480001587983 */ /* 0x000ee80000100a00 */
[----:B------:R-:W3:Y:S01]  /*482b0*/  @P5 LDG.E.U16 R36, desc[UR6][R42.64] ;  /* 0x000000062a245981 */ /* 0x000ee2000c1e1500 */
[----:B----4-:R-:W-:Y:S02]  /*482c0*/  IMAD.MOV.U32 R45, RZ, RZ, R2 ;  /* 0x000000ffff2d7224 */ /* 0x010fe400078e0002 */
[----:B--2---:R-:W-:-:S05]  /*482d0*/  IMAD.MOV.U32 R44, RZ, RZ, R0 ;  /* 0x000000ffff2c7224 */ /* 0x004fca00078e0000 */
[----:B------:R-:W2:Y:S04]  /*482e0*/  @P5 LDG.E.U16 R37, desc[UR6][R44.64] ;  /* 0x000000062c255981 */ /* 0x000ea8000c1e1500 */
[----:B---3--:R-:W-:Y:S04]  /*482f0*/  STL [R1+0x1758], R34 ;  /* 0x0017582201007387 */ /* 0x008fe80000100800 */
[----:B------:R0:W-:Y:S04]  /*48300*/  STL [R1+0x175c], R35 ;  /* 0x00175c2301007387 */ /* 0x0001e80000100800 */
[----:B0-----:R-:W3:Y:S04]  /*48310*/  LDL.64 R34, [R1+0x840] ;  /* 0x0008400001227983 */ /* 0x001ee80000100a00 */
[----:B------:R-:W4:Y:S04]  /*48320*/  LDL.LU R2, [R1+0x32c0] ;  /* 0x0032c00001027983 */ /* 0x000f280000300800 */
[----:B------:R-:W3:Y:S01]  /*48330*/  LDL.LU R0, [R1+0x32bc] ;  /* 0x0032bc0001007983 */ /* 0x000ee20000300800 */
[----:B------:R-:W-:-:S03]  /*48340*/  ISETP.GT.AND P3, PT, R93, 0xe5, PT ;  /* 0x000000e55d00780c */ /* 0x000fc60003f64270 */
[----:B------:R-:W3:Y:S04]  /*48350*/  LDL.64 R48, [R1+0x820] ;  /* 0x0008200001307983 */ /* 0x000ee80000100a00 */
[----:B------:R-:W-:Y:S04]  /*48360*/  STL.64 [R1+0x870], R42 ;  /* 0x0008702a01007387 */ /* 0x000fe80000100a00 */
[----:B------:R-:W-:Y:S04]  /*48370*/  STL.64 [R1+0x878], R44 ;  /* 0x0008782c01007387 */ /* 0x000fe80000100a00 */
[----:B------:R0:W-:Y:S01]  /*48380*/  STL [R1+0x1750], R36 ;  /* 0x0017502401007387 */ /* 0x0001e20000100800 */
[----:B------:R-:W-:-:S02]  /*48390*/  PRMT R30, RZ, 0x7610, R30 ;  /* 0x00007610ff1e7816 */ /* 0x000fc4000000001e */
[----:B------:R-:W-:Y:S01]  /*483a0*/  PRMT R31, RZ, 0x7610, R31 ;  /* 0x00007610ff1f7816 */ /* 0x000fe2000000001f */
[----:B0-----:R-:W-:Y:S01]  /*483b0*/  IMAD.MOV.U32 R36, RZ, RZ, R39 ;  /* 0x000000ffff247224 */ /* 0x001fe200078e0027 */
[----:B--2---:R0:W-:Y:S02]  /*483c0*/  STL [R1+0x1754], R37 ;  /* 0x0017542501007387 */ /* 0x0041e40000100800 */
[----:B0-----:R-:W-:Y:S02]  /*483d0*/  IMAD.MOV.U32 R37, RZ, RZ, R38 ;  /* 0x000000ffff257224 */ /* 0x001fe400078e0026 */
[----:B------:R-:W2:Y:S04]  /*483e0*/  LDL.64 R38, [R1+0x810] ;  /* 0x0008100001267983 */ /* 0x000ea80000100a00 */
[----:B------:R0:W2:Y:S01]  /*483f0*/  @P3 LDG.E.U16 R30, desc[UR6][R36.64] ;  /* 0x00000006241e3981 */ /* 0x0000a2000c1e1500 */
[----:B----4-:R-:W-:-:S02]  /*48400*/  IMAD.MOV.U32 R43, RZ, RZ, R2 ;  /* 0x000000ffff2b7224 */ /* 0x010fc400078e0002 */
[----:B---3--:R-:W-:Y:S01]  /*48410*/  IMAD.MOV.U32 R42, RZ, RZ, R0 ;  /* 0x000000ffff2a7224 */ /* 0x008fe200078e0000 */
[----:B------:R-:W3:Y:S04]  /*48420*/  LDL.LU R2, [R1+0x32b8] ;  /* 0x0032b80001027983 */ /* 0x000ee80000300800 */
[----:B------:R-:W4:Y:S04]  /*48430*/  LDL.LU R0, [R1+0x32b4] ;  /* 0x0032b40001007983 */ /* 0x000f280000300800 */
[----:B------:R-:W4:Y:S01]  /*48440*/  @P3 LDG.E.U16 R31, desc[UR6][R42.64] ;  /* 0x000000062a1f3981 */ /* 0x000f22000c1e1500 */
[----:B------:R-:W-:-:S03]  /*48450*/  ISETP.GT.AND P5, PT, R93, 0xe6, PT ;  /* 0x000000e65d00780c */ /* 0x000fc60003fa4270 */
[----:B------:R-:W-:Y:S04]  /*48460*/  STL.64 [R1+0x868], R42 ;  /* 0x0008682a01007387 */ /* 0x000fe80000100a00 */
[----:B------:R0:W-:Y:S01]  /*48470*/  STL.64 [R1+0x860], R36 ;  /* 0x0008602401007387 */ /* 0x0001e20000100a00 */
[----:B------:R-:W-:Y:S01]  /*48480*/  PRMT R33, RZ, 0x7610, R33 ;  /* 0x00007610ff217816 */ /* 0x000fe20000000021 */
[----:B0-----:R-:W-:Y:S02]  /*48490*/  IMAD.MOV.U32 R36, RZ, RZ, R40 ;  /* 0x000000ffff247224 */ /* 0x001fe400078e0028 */
[----:B------:R-:W-:Y:S01]  /*484a0*/  IMAD.MOV.U32 R37, RZ, RZ, R41 ;  /* 0x000000ffff257224 */ /* 0x000fe200078e0029 */
[----:B--2---:R-:W-:Y:S01]  /*484b0*/  STL [R1+0x1748], R30 ;  /* 0x0017481e01007387 */ /* 0x004fe20000100800 */
[----:B---3--:R-:W-:-:S02]  /*484c0*/  IMAD.MOV.U32 R45, RZ, RZ, R2 ;  /* 0x000000ffff2d7224 */ /* 0x008fc400078e0002 */
[----:B----4-:R-:W-:Y:S01]  /*484d0*/  IMAD.MOV.U32 R44, RZ, RZ, R0 ;  /* 0x000000ffff2c7224 */ /* 0x010fe200078e0000 */
[----:B------:R0:W-:Y:S04]  /*484e0*/  STL [R1+0x174c], R31 ;  /* 0x00174c1f01007387 */ /* 0x0001e80000100800 */
[----:B------:R-:W2:Y:S04]  /*484f0*/  LDL.64 R42, [R1+0x800] ;  /* 0x00080000012a7983 */ /* 0x000ea80000100a00 */
[----:B------:R1:W3:Y:S04]  /*48500*/  @P5 LDG.E.U16 R33, desc[UR6][R44.64] ;  /* 0x000000062c215981 */ /* 0x0002e8000c1e1500 */
[----:B0-----:R-:W4:Y:S04]  /*48510*/  LDL.64 R30, [R1+0x808] ;  /* 0x00080800011e7983 */ /* 0x001f280000100a00 */
[----:B------:R-:W2:Y:S04]  /*48520*/  LDL.LU R2, [R1+0x32b0] ;  /* 0x0032b00001027983 */ /* 0x000ea80000300800 */
[----:B------:R-:W2:Y:S04]  /*48530*/  LDL.LU R0, [R1+0x32ac] ;  /* 0x0032ac0001007983 */ /* 0x000ea80000300800 */
[----:B------:R-:W2:Y:S04]  /*48540*/  LDL.64 R40, [R1+0x7f8] ;  /* 0x0007f80001287983 */ /* 0x000ea80000100a00 */
[----:B------:R-:W-:Y:S04]  /*48550*/  STL.64 [R1+0x850], R36 ;  /* 0x0008502401007387 */ /* 0x000fe80000100a00 */
[----:B------:R0:W-:Y:S04]  /*48560*/  STL.64 [R1+0x858], R44 ;  /* 0x0008582c01007387 */ /* 0x0001e80000100a00 */
[----:B0-----:R-:W1:Y:S01]  /*48570*/  LDL.LU R44, [R1+0x32a8] ;  /* 0x0032a800012c7983 */ /* 0x001e620000300800 */
[----:B------:R-:W-:-:S02]  /*48580*/  ISETP.GT.AND P6, PT, R93, 0xe7, PT ;  /* 0x000000e75d00780c */ /* 0x000fc40003fc4270 */
[----:B------:R-:W-:-:S06]  /*48590*/  PRMT R32, RZ, 0x7610, R32 ;  /* 0x00007610ff207816 */ /* 0x000fcc0000000020 */
[----:B------:R-:W2:Y:S04]  /*485a0*/  @P5 LDG.E.U16 R32, desc[UR6][R36.64] ;  /* 0x0000000624205981 */ /* 0x000ea8000c1e1500 */
[----:B------:R-:W4:Y:S01]  /*485b0*/  LDL.LU.64 R36, [R1+0x32a0] ;  /* 0x0032a00001247983 */ /* 0x000f220000300a00 */
[----:B-1----:R-:W-:-:S06]  /*485c0*/  PRMT R44, RZ, 0x7610, R44 ;  /* 0x00007610ff2c7816 */ /* 0x002fcc000000002c */
[----:B------:R-:W4:Y:S04]  /*485d0*/  @P6 LDG.E.U16 R44, desc[UR6][R88.64] ;  /* 0x00000006582c6981 */ /* 0x000f28000c1e1500 */
[----:B--2---:R-:W-:Y:S04]  /*485e0*/  STL [R1+0x1d34], R32 ;  /* 0x001d342001007387 */ /* 0x004fe80000100800 */
[----:B---3--:R0:W-:Y:S01]  /*485f0*/  STL [R1+0x1d38], R33 ;  /* 0x001d382101007387 */ /* 0x0081e20000100800 */
[----:B----4-:R-:W-:Y:S02]  /*48600*/  PRMT R37, RZ, 0x7610, R37 ;  /* 0x00007610ff257816 */ /* 0x010fe40000000025 */
[----:B------:R-:W-:Y:S01]  /*48610*/  PRMT R36, RZ, 0x7610, R36 ;  /* 0x00007610ff247816 */ /* 0x000fe20000000024 */
[----:B0-----:R-:W2:Y:S04]  /*48620*/  LDL.64 R32, [R1+0x7f0] ;  /* 0x0007f00001207983 */ /* 0x001ea80000100a00 */
[----:B------:R-:W3:Y:S04]  /*48630*/  @P6 LDG.E.U16 R37, desc[UR6][R34.64] ;  /* 0x0000000622256981 */ /* 0x000ee8000c1e1500 */
[----:B------:R-:W4:Y:S04]  /*48640*/  @P2 LDG.E.U16 R36, desc[UR6][R48.64] ;  /* 0x0000000630242981 */ /* 0x000f28000c1e1500 */
[----:B------:R0:W-:Y:S04]  /*48650*/  STL [R1+0x1d30], R44 ;  /* 0x001d302c01007387 */ /* 0x0001e80000100800 */
[----:B------:R-:W2:Y:S04]  /*48660*/  LDL.64 R88, [R1+0x7e0] ;  /* 0x0007e00001587983 */ /* 0x000ea80000100a00 */
[----:B0-----:R-:W2:Y:S04]  /*48670*/  LDL.64 R44, [R1+0x7e8] ;  /* 0x0007e800012c7983 */ /* 0x001ea80000100a00 */
[----:B------:R-:W2:Y:S01]  /*48680*/  LDL.LU.64 R34, [R1+0x3298] ;  /* 0x0032980001227983 */ /* 0x000ea20000300a00 */
[----:B------:R-:W-:-:S03]  /*48690*/  ISETP.GT.AND P3, PT, R93, 0xea, PT ;  /* 0x000000ea5d00780c */ /* 0x000fc60003f64270 */
[----:B------:R-:W2:Y:S04]  /*486a0*/  LDL.64 R48, [R1+0x7d0] ;  /* 0x0007d00001307983 */ /* 0x000ea80000100a00 */
[----:B----4-:R0:W-:Y:S04]  /*486b0*/  STL [R1+0x1738], R36 ;  /* 0x0017382401007387 */ /* 0x0101e80000100800 */
[----:B---3--:R1:W-:Y:S01]  /*486c0*/  STL [R1+0x1d2c], R37 ;  /* 0x001d2c2501007387 */ /* 0x0083e20000100800 */
[----:B0-----:R-:W-:Y:S02]  /*486d0*/  IMAD.MOV.U32 R36, RZ, RZ, R0 ;  /* 0x000000ffff247224 */ /* 0x001fe400078e0000 */
[----:B-1----:R-:W-:-:S02]  /*486e0*/  IMAD.MOV.U32 R37, RZ, RZ, R2 ;  /* 0x000000ffff257224 */ /* 0x002fc400078e0002 */
[----:B------:R-:W3:Y:S04]  /*486f0*/  LDL.LU R2, [R1+0x3294] ;  /* 0x0032940001027983 */ /* 0x000ee80000300800 */
[----:B------:R-:W4:Y:S04]  /*48700*/  LDL.LU R0, [R1+0x3290] ;  /* 0x0032900001007983 */ /* 0x000f280000300800 */
[----:B------:R0:W-:Y:S01]  /*48710*/  STL.64 [R1+0x818], R36 ;  /* 0x0008182401007387 */ /* 0x0001e20000100a00 */
[----:B--2---:R-:W-:-:S06]  /*48720*/  PRMT R35, RZ, 0x7610, R35 ;  /* 0x00007610ff237816 */ /* 0x004fcc0000000023 */
[----:B------:R1:W2:Y:S04]  /*48730*/  @P3 LDG.E.U16 R35, desc[UR6][R36.64] ;  /* 0x0000000624233981 */ /* 0x0002a8000c1e1500 */
[----:B0-----:R-:W1:Y:S01]  /*48740*/  LDL.LU.64 R36, [R1+0x3288] ;  /* 0x0032880001247983 */ /* 0x001e620000300a00 */
[C---:B------:R-:W-:Y:S02]  /*48750*/  ISETP.GT.AND P5, PT, R93.reuse, 0xeb, PT ;  /* 0x000000eb5d00780c */ /* 0x040fe40003fa4270 */
[----:B------:R-:W-:Y:S02]  /*48760*/  ISETP.GT.AND P2, PT, R93, 0xec, PT ;  /* 0x000000ec5d00780c */ /* 0x000fe40003f44270 */
[----:B------:R-:W-:Y:S02]  /*48770*/  PRMT R34, RZ, 0x7610, R34 ;  /* 0x00007610ff227816 */ /* 0x000fe40000000022 */
[----:B------:R-:W-:-:S02]  /*48780*/  PRMT R46, RZ, 0x7610, R46 ;  /* 0x00007610ff2e7816 */ /* 0x000fc4000000002e */
[----:B---3--:R-:W-:Y:S02]  /*48790*/  PRMT R2, RZ, 0x7610, R2 ;  /* 0x00007610ff027816 */ /* 0x008fe40000000002 */
[----:B------:R-:W3:Y:S04]  /*487a0*/  @P3 LDG.E.U16 R34, desc[UR6][R38.64] ;  /* 0x0000000626223981 */ /* 0x000ee8000c1e1500 */
[----:B------:R-:W2:Y:S04]  /*487b0*/  @P5 LDG.E.U16 R46, desc[UR6][R30.64] ;  /* 0x000000061e2e5981 */ /* 0x000ea8000c1e1500 */
[----:B------:R-:W2:Y:S01]  /*487c0*/  @P2 LDG.E.U16 R2, desc[UR6][R32.64] ;  /* 0x0000000620022981 */ /* 0x000ea2000c1e1500 */
[----:B-1----:R-:W-:-:S02]  /*487d0*/  PRMT R36, RZ, 0x7610, R36 ;  /* 0x00007610ff247816 */ /* 0x002fc40000000024 */
[----:B------:R-:W-:-:S04]  /*487e0*/  PRMT R37, RZ, 0x7610, R37 ;  /* 0x00007610ff257816 */ /* 0x000fc80000000025 */
[----:B------:R-:W2:Y:S04]  /*487f0*/  @P2 LDG.E.U16 R36, desc[UR6][R40.64] ;  /* 0x0000000628242981 */ /* 0x000ea8000c1e1500 */
[----:B------:R-:W2:Y:S01]  /*48800*/  @P5 LDG.E.U16 R37, desc[UR6][R42.64] ;  /* 0x000000062a255981 */ /* 0x000ea2000c1e1500 */
[----:B------:R-:W-:Y:S02]  /*48810*/  ISETP.GT.AND P3, PT, R93, 0xed, PT ;  /* 0x000000ed5d00780c */ /* 0x000fe40003f64270 */
[----:B----4-:R-:W-:Y:S01]  /*48820*/  PRMT R0, RZ, 0x7610, R0 ;  /* 0x00007610ff007816 */ /* 0x010fe20000000000 */
[----:B---3--:R-:W-:Y:S04]  /*48830*/  STL [R1+0x1730], R34 ;  /* 0x0017302201007387 */ /* 0x008fe80000100800 */
[----:B--2---:R0:W-:Y:S04]  /*48840*/  STL [R1+0x1734], R35 ;  /* 0x0017342301007387 */ /* 0x0041e80000100800 */
[----:B------:R-:W2:Y:S04]  /*48850*/  LDL.64 R38, [R1+0x7c0] ;  /* 0x0007c00001267983 */ /* 0x000ea80000100a00 */
[----:B------:R-:W3:Y:S04]  /*48860*/  @P3 LDG.E.U16 R0, desc[UR6][R44.64] ;  /* 0x000000062c003981 */ /* 0x000ee8000c1e1500 */
[----:B0-----:R-:W4:Y:S04]  /*48870*/  LDL.64 R34, [R1+0x7c8] ;  /* 0x0007c80001227983 */ /* 0x001f280000100a00 */
[----:B------:R-:W2:Y:S04]  /*48880*/  LDL.LU.64 R30, [R1+0x3280] ;  /* 0x00328000011e7983 */ /* 0x000ea80000300a00 */
[----:B------:R0:W-:Y:S04]  /*48890*/  STL [R1+0x172c], R46 ;  /* 0x00172c2e01007387 */ /* 0x0001e80000100800 */
[----:B0-----:R-:W2:Y:S04]  /*488a0*/  LDL.64 R46, [R1+0x7a8] ;  /* 0x0007a800012e7983 */ /* 0x001ea80000100a00 */
[----:B------:R-:W-:Y:S04]  /*488b0*/  STL [R1+0x1724], R36 ;  /* 0x0017242401007387 */ /* 0x000fe80000100800 */
[----:B------:R0:W-:Y:S04]  /*488c0*/  STL [R1+0x1728], R37 ;  /* 0x0017282501007387 */ /* 0x0001e80000100800 */
[----:B------:R-:W2:Y:S04]  /*488d0*/  LDL.64 R42, [R1+0x798] ;  /* 0x00079800012a7983 */ /* 0x000ea80000100a00 */
[----:B------:R-:W2:Y:S04]  /*488e0*/  LDL.64 R40, [R1+0x790] ;  /* 0x0007900001287983 */ /* 0x000ea80000100a00 */
[----:B0-----:R-:W2:Y:S04]  /*488f0*/  LDL.64 R36, [R1+0x7a0] ;  /* 0x0007a00001247983 */ /* 0x001ea80000100a00 */
[----:B------:R-:W2:Y:S04]  /*48900*/  LDL.LU.64 R32, [R1+0x3278] ;  /* 0x0032780001207983 */ /* 0x000ea80000300a00 */
[----:B------:R0:W-:Y:S04]  /*48910*/  STL [R1+0x1720], R2 ;  /* 0x0017200201007387 */ /* 0x0001e80000100800 */
[----:B0-----:R-:W2:Y:S04]  /*48920*/  LDL.LU R2, [R1+0x3270] ;  /* 0x0032700001027983 */ /* 0x001ea80000300800 */
[----:B------:R-:W4:Y:S04]  /*48930*/  LDL.LU.64 R44, [R1+0x3268] ;  /* 0x00326800012c7983 */ /* 0x000f280000300a00 */
[----:B---3--:R0:W-:Y:S01]  /*48940*/  STL [R1+0x171c], R0 ;  /* 0x00171c0001007387 */ /* 0x0081e20000100800 */
[----:B------:R-:W-:-:S06]  /*48950*/  PRMT R51, RZ, 0x7610, R51 ;  /* 0x00007610ff337816 */ /* 0x000fcc0000000033 */
[----:B------:R2:W3:Y:S04]  /*48960*/  @P3 LDG.E.U16 R51, desc[UR6][R88.64] ;  /* 0x0000000658333981 */ /* 0x0004e8000c1e1500 */
[----:B0-----:R-:W3:Y:S01]  /*48970*/  LDL.LU R0, [R1+0x3260] ;  /* 0x0032600001007983 */ /* 0x001ee20000300800 */
[C---:B------:R-:W-:Y:S02]  /*48980*/  ISETP.GT.AND P5, PT, R93.reuse, 0xee, PT ;  /* 0x000000ee5d00780c */ /* 0x040fe40003fa4270 */
[----:B------:R-:W-:Y:S01]  /*48990*/  ISETP.GT.AND P2, PT, R93, 0xef, PT ;  /* 0x000000ef5d00780c */ /* 0x000fe20003f44270 */
[----:B--2---:R-:W-:Y:S02]  /*489a0*/  IMAD.MOV.U32 R89, RZ, RZ, R2 ;  /* 0x000000ffff597224 */ /* 0x004fe400078e0002 */
[----:B------:R-:W2:Y:S01]  /*489b0*/  LDL.LU R2, [R1+0x325c] ;  /* 0x00325c0001027983 */ /* 0x000ea20000300800 */
[----:B------:R-:W-:-:S02]  /*489c0*/  PRMT R50, RZ, 0x7610, R50 ;  /* 0x00007610ff327816 */ /* 0x000fc40000000032 */
[----:B------:R-:W-:Y:S02]  /*489d0*/  PRMT R32, RZ, 0x7610, R32 ;  /* 0x00007610ff207816 */ /* 0x000fe40000000020 */
[----:B------:R-:W-:Y:S01]  /*489e0*/  PRMT R33, RZ, 0x7610, R33 ;  /* 0x00007610ff217816 */ /* 0x000fe20000000021 */
[----:B---3--:R-:W-:-:S04]  /*489f0*/  IMAD.MOV.U32 R88, RZ, RZ, R0 ;  /* 0x000000ffff587224 */ /* 0x008fc800078e0000 */
[----:B----4-:R-:W3:Y:S04]  /*48a00*/  @P2 LDG.E.U16 R32, desc[UR6][R34.64] ;  /* 0x0000000622202981 */ /* 0x010ee8000c1e1500 */
[----:B------:R-:W4:Y:S04]  /*48a10*/  @P5 LDG.E.U16 R33, desc[UR6][R48.64] ;  /* 0x0000000630215981 */ /* 0x000f28000c1e1500 */
[----:B------:R-:W3:Y:S04]  /*48a20*/  @P5 LDG.E.U16 R50, desc[UR6][R88.64] ;  /* 0x0000000658325981 */ /* 0x000ee8000c1e1500 */
[----:B------:R-:W4:Y:S01]  /*48a30*/  LDL.LU R0, [R1+0x3258] ;  /* 0x0032580001007983 */ /* 0x000f220000300800 */
[----:B--2---:R-:W-:-:S06]  /*48a40*/  PRMT R2, RZ, 0x7610, R2 ;  /* 0x00007610ff027816 */ /* 0x004fcc0000000002 */
[----:B------:R-:W2:Y:S04]  /*48a50*/  @P2 LDG.E.U16 R2, desc[UR6][R38.64] ;  /* 0x0000000626022981 */ /* 0x000ea8000c1e1500 */
[----:B------:R0:W-:Y:S04]  /*48a60*/  STL.64 [R1+0x7d8], R88 ;  /* 0x0007d85801007387 */ /* 0x0001e80000100a00 */
[----:B0-----:R-:W2:Y:S04]  /*48a70*/  LDL.64 R88, [R1+0x780] ;  /* 0x0007800001587983 */ /* 0x001ea80000100a00 */
[----:B---3--:R-:W-:Y:S04]  /*48a80*/  STL [R1+0x1d28], R50 ;  /* 0x001d283201007387 */ /* 0x008fe80000100800 */
[----:B------:R0:W-:Y:S04]  /*48a90*/  STL [R1+0x1718], R51 ;  /* 0x0017183301007387 */ /* 0x0001e80000100800 */
[----:B------:R-:W3:Y:S04]  /*48aa0*/  LDL.64 R48, [R1+0x770] ;  /* 0x0007700001307983 */ /* 0x000ee80000100a00 */
[----:B0-----:R-:W3:Y:S04]  /*48ab0*/  LDL.64 R50, [R1+0x778] ;  /* 0x0007780001327983 */ /* 0x001ee80000100a00 */
[----:B------:R-:W3:Y:S04]  /*48ac0*/  LDL.LU.64 R34, [R1+0x3250] ;  /* 0x0032500001227983 */ /* 0x000ee80000300a00 */
[----:B------:R-:W-:Y:S04]  /*48ad0*/  STL [R1+0x1d20], R32 ;  /* 0x001d202001007387 */ /* 0x000fe80000100800 */
[----:B----4-:R0:W-:Y:S04]  /*48ae0*/  STL [R1+0x1d24], R33 ;  /* 0x001d242101007387 */ /* 0x0101e80000100800 */
[----:B0-----:R-:W4:Y:S04]  /*48af0*/  LDL.64 R32, [R1+0x768] ;  /* 0x0007680001207983 */ /* 0x001f280000100a00 */
[----:B------:R-:W3:Y:S04]  /*48b00*/  LDL.LU.64 R38, [R1+0x3248] ;  /* 0x0032480001267983 */ /* 0x000ee80000300a00 */
[----:B--2---:R0:W-:Y:S04]  /*48b10*/  STL [R1+0x1d1c], R2 ;  /* 0x001d1c0201007387 */ /* 0x0041e80000100800 */
[----:B0-----:R-:W2:Y:S01]  /*48b20*/  LDL.LU R2, [R1+0x3240] ;  /* 0x0032400001027983 */ /* 0x001ea20000300800 */
[----:B------:R-:W-:-:S02]  /*48b30*/  ISETP.GT.AND P6, PT, R93, 0xf1, PT ;  /* 0x000000f15d00780c */ /* 0x000fc40003fc4270 */
[C---:B------:R-:W-:Y:S02]  /*48b40*/  ISETP.GT.AND P3, PT, R93.reuse, 0xf2, PT ;  /* 0x000000f25d00780c */ /* 0x040fe40003f64270 */
[----:B------:R-:W-:Y:S02]  /*48b50*/  PRMT R44, RZ, 0x7610, R44 ;  /* 0x00007610ff2c7816 */ /* 0x000fe4000000002c */
[----:B------:R-:W-:Y:S02]  /*48b60*/  PRMT R45, RZ, 0x7610, R45 ;  /* 0x00007610ff2d7816 */ /* 0x000fe4000000002d */
[----:B------:R-:W-:Y:S02]  /*48b70*/  ISETP.GT.AND P5, PT, R93, 0xf3, PT ;  /* 0x000000f35d00780c */ /* 0x000fe40003fa4270 */
[----:B------:R-:W-:-:S03]  /*48b80*/  PRMT R91, RZ, 0x7610, R91 ;  /* 0x00007610ff5b7816 */ /* 0x000fc6000000005b */
[----:B------:R-:W4:Y:S04]  /*48b90*/  @P6 LDG.E.U16 R44, desc[UR6][R36.64] ;  /* 0x00000006242c6981 */ /* 0x000f28000c1e1500 */
[----:B------:R-:W4:Y:S01]  /*48ba0*/  @P6 LDG.E.U16 R45, desc[UR6][R46.64] ;  /* 0x000000062e2d6981 */ /* 0x000f22000c1e1500 */
[----:B------:R-:W-:-:S03]  /*48bb0*/  PRMT R31, RZ, 0x7610, R31 ;  /* 0x00007610ff1f7816 */ /* 0x000fc6000000001f */
[----:B------:R-:W4:Y:S04]  /*48bc0*/  LDL.64 R46, [R1+0x760] ;  /* 0x00076000012e7983 */ /* 0x000f280000100a00 */
[----:B------:R-:W4:Y:S04]  /*48bd0*/  LDL.LU.64 R36, [R1+0x3238] ;  /* 0x0032380001247983 */ /* 0x000f280000300a00 */
[----:B------:R-:W4:Y:S01]  /*48be0*/  @P5 LDG.E.U16 R31, desc[UR6][R88.64] ;  /* 0x00000006581f5981 */ /* 0x000f22000c1e1500 */
[----:B---3--:R-:W-:Y:S02]  /*48bf0*/  PRMT R38, RZ, 0x7610, R38 ;  /* 0x00007610ff267816 */ /* 0x008fe40000000026 */
[----:B------:R-:W-:-:S04]  /*48c00*/  PRMT R39, RZ, 0x7610, R39 ;  /* 0x00007610ff277816 */ /* 0x000fc80000000027 */
[----:B------:R0:W3:Y:S04]  /*48c10*/  @P3 LDG.E.U16 R38, desc[UR6][R40.64] ;  /* 0x0000000628263981 */ /* 0x0000e8000c1e1500 */
[----:B------:R-:W3:Y:S01]  /*48c20*/  @P3 LDG.E.U16 R39, desc[UR6][R42.64] ;  /* 0x000000062a273981 */ /* 0x000ee2000c1e1500 */
[----:B0-----:R-:W-:Y:S02]  /*48c30*/  IMAD.MOV.U32 R41, RZ, RZ, R0 ;  /* 0x000000ffff297224 */ /* 0x001fe400078e0000 */
[----:B--2---:R-:W-:-:S05]  /*48c40*/  IMAD.MOV.U32 R40, RZ, RZ, R2 ;  /* 0x000000ffff287224 */ /* 0x004fca00078e0002 */
[----:B------:R-:W2:Y:S04]  /*48c50*/  @P5 LDG.E.U16 R91, desc[UR6][R40.64] ;  /* 0x00000006285b5981 */ /* 0x000ea8000c1e1500 */
[----:B----4-:R-:W-:Y:S04]  /*48c60*/  STL [R1+0x1708], R44 ;  /* 0x0017082c01007387 */ /* 0x010fe80000100800 */
[----:B------:R0:W-:Y:S04]  /*48c70*/  STL [R1+0x170c], R45 ;  /* 0x00170c2d01007387 */ /* 0x0001e80000100800 */
[----:B------:R-:W4:Y:S04]  /*48c80*/  LDL.64 R42, [R1+0x750] ;  /* 0x00075000012a7983 */ /* 0x000f280000100a00 */
[----:B0-----:R-:W4:Y:S04]  /*48c90*/  LDL.64 R44, [R1+0x758] ;  /* 0x00075800012c7983 */ /* 0x001f280000100a00 */
[----:B------:R-:W4:Y:S04]  /*48ca0*/  LDL.LU R0, [R1+0x3234] ;  /* 0x0032340001007983 */ /* 0x000f280000300800 */
[----:B------:R-:W4:Y:S04]  /*48cb0*/  LDL.LU R2, [R1+0x3230] ;  /* 0x0032300001027983 */ /* 0x000f280000300800 */
[----:B---3--:R-:W-:Y:S04]  /*48cc0*/  STL [R1+0x1700], R38 ;  /* 0x0017002601007387 */ /* 0x008fe80000100800 */
[----:B------:R0:W-:Y:S01]  /*48cd0*/  STL [R1+0x1704], R39 ;  /* 0x0017042701007387 */ /* 0x0001e20000100800 */
[----:B------:R-:W-:-:S02]  /*48ce0*/  ISETP.GT.AND P6, PT, R93, 0xf5, PT ;  /* 0x000000f55d00780c */ /* 0x000fc40003fc4270 */
[----:B------:R-:W-:Y:S01]  /*48cf0*/  ISETP.GT.AND P2, PT, R93, 0xf4, PT ;  /* 0x000000f45d00780c */ /* 0x000fe20003f44270 */
[----:B0-----:R-:W3:Y:S04]  /*48d00*/  LDL.64 R38, [R1+0x748] ;  /* 0x0007480001267983 */ /* 0x001ee80000100a00 */
[----:B------:R0:W-:Y:S04]  /*48d10*/  STL.64 [R1+0x788], R40 ;  /* 0x0007882801007387 */ /* 0x0001e80000100a00 */
[----:B0-----:R-:W3:Y:S01]  /*48d20*/  LDL.64 R40, [R1+0x740] ;  /* 0x0007400001287983 */ /* 0x001ee20000100a00 */
[----:B------:R-:W-:-:S02]  /*48d30*/  PRMT R28, RZ, 0x7610, R28 ;  /* 0x00007610ff1c7816 */ /* 0x000fc4000000001c */
[----:B------:R-:W-:Y:S02]  /*48d40*/  PRMT R29, RZ, 0x7610, R29 ;  /* 0x00007610ff1d7816 */ /* 0x000fe4000000001d */
[----:B------:R-:W-:Y:S02]  /*48d50*/  PRMT R30, RZ, 0x7610, R30 ;  /* 0x00007610ff1e7816 */ /* 0x000fe4000000001e */
[----:B------:R-:W3:Y:S04]  /*48d60*/  @P6 LDG.E.U16 R28, desc[UR6][R32.64] ;  /* 0x00000006201c6981 */ /* 0x000ee8000c1e1500 */
[----:B------:R-:W3:Y:S04]  /*48d70*/  @P2 LDG.E.U16 R29, desc[UR6][R48.64] ;  /* 0x00000006301d2981 */ /* 0x000ee8000c1e1500 */
[----:B------:R-:W3:Y:S04]  /*48d80*/  @P2 LDG.E.U16 R30, desc[UR6][R50.64] ;  /* 0x00000006321e2981 */ /* 0x000ee8000c1e1500 */
[----:B--2---:R-:W-:Y:S04]  /*48d90*/  STL [R1+0x2fdc], R91 ;  /* 0x002fdc5b01007387 */ /* 0x004fe80000100800 */
[----:B------:R-:W2:Y:S04]  /*48da0*/  LDL.LU.64 R88, [R1+0x3228] ;  /* 0x0032280001587983 */ /* 0x000ea80000300a00 */
[----:B------:R-:W2:Y:S01]  /*48db0*/  LDL.64 R48, [R1+0x728] ;  /* 0x0007280001307983 */ /* 0x000ea20000100a00 */
[----:B------:R-:W-:-:S02]  /*48dc0*/  ISETP.GT.AND P3, PT, R93, 0xf6, PT ;  /* 0x000000f65d00780c */ /* 0x000fc40003f64270 */
[C---:B------:R-:W-:Y:S02]  /*48dd0*/  ISETP.GT.AND P5, PT, R93.reuse, 0xf7, PT ;  /* 0x000000f75d00780c */ /* 0x040fe40003fa4270 */
[----:B------:R-:W-:Y:S02]  /*48de0*/  PRMT R34, RZ, 0x7610, R34 ;  /* 0x00007610ff227816 */ /* 0x000fe40000000022 */
[----:B------:R-:W-:Y:S02]  /*48df0*/  PRMT R35, RZ, 0x7610, R35 ;  /* 0x00007610ff237816 */ /* 0x000fe40000000023 */
[----:B------:R-:W-:Y:S02]  /*48e00*/  PRMT R36, RZ, 0x7610, R36 ;  /* 0x00007610ff247816 */ /* 0x000fe40000000024 */
[----:B------:R-:W-:Y:S02]  /*48e10*/  ISETP.GT.AND P2, PT, R93, 0xf9, PT ;  /* 0x000000f95d00780c */ /* 0x000fe40003f44270 */
[----:B------:R-:W-:Y:S01]  /*48e20*/  PRMT R37, RZ, 0x7610, R37 ;  /* 0x00007610ff257816 */ /* 0x000fe20000000025 */
[----:B----4-:R-:W4:Y:S04]  /*48e30*/  @P3 LDG.E.U16 R34, desc[UR6][R42.64] ;  /* 0x000000062a223981 */ /* 0x010f28000c1e1500 */
[----:B------:R-:W4:Y:S01]  /*48e40*/  @P3 LDG.E.U16 R35, desc[UR6][R44.64] ;  /* 0x000000062c233981 */ /* 0x000f22000c1e1500 */
[----:B------:R-:W-:-:S03]  /*48e50*/  PRMT R2, RZ, 0x7610, R2 ;  /* 0x00007610ff027816 */ /* 0x000fc60000000002 */
[----:B---3--:R-:W3:Y:S04]  /*48e60*/  @P5 LDG.E.U16 R37, desc[UR6][R38.64] ;  /* 0x0000000626255981 */ /* 0x008ee8000c1e1500 */
[----:B------:R-:W3:Y:S04]  /*48e70*/  @P5 LDG.E.U16 R36, desc[UR6][R40.64] ;  /* 0x0000000628245981 */ /* 0x000ee8000c1e1500 */
[----:B------:R-:W-:Y:S04]  /*48e80*/  STL [R1+0x16ec], R28 ;  /* 0x0016ec1c01007387 */ /* 0x000fe80000100800 */
[----:B------:R0:W-:Y:S04]  /*48e90*/  STL [R1+0x16f0], R29 ;  /* 0x0016f01d01007387 */ /* 0x0001e80000100800 */
[----:B0-----:R-:W3:Y:S04]  /*48ea0*/  LDL.64 R28, [R1+0x720] ;  /* 0x00072000011c7983 */ /* 0x001ee80000100a00 */
[----:B------:R-:W-:Y:S04]  /*48eb0*/  STL [R1+0x16f4], R30 ;  /* 0x0016f41e01007387 */ /* 0x000fe80000100800 */
[----:B------:R0:W-:Y:S04]  /*48ec0*/  STL [R1+0x16f8], R31 ;  /* 0x0016f81f01007387 */ /* 0x0001e80000100800 */
[----:B------:R-:W4:Y:S04]  /*48ed0*/  LDL.64 R32, [R1+0x710] ;  /* 0x0007100001207983 */ /* 0x000f280000100a00 */
[----:B0-----:R-:W4:Y:S01]  /*48ee0*/  LDL.64 R30, [R1+0x718] ;  /* 0x00071800011e7983 */ /* 0x001f220000100a00 */
[----:B--2---:R-:W-:-:S03]  /*48ef0*/  PRMT R89, RZ, 0x7610, R89 ;  /* 0x00007610ff597816 */ /* 0x004fc60000000059 */
[----:B------:R-:W2:Y:S04]  /*48f00*/  @P2 LDG.E.U16 R2, desc[UR6][R48.64] ;  /* 0x0000000630022981 */ /* 0x000ea8000c1e1500 */
[----:B------:R-:W2:Y:S01]  /*48f10*/  @P6 LDG.E.U16 R89, desc[UR6][R46.64] ;  /* 0x000000062e596981 */ /* 0x000ea2000c1e1500 */
[----:B------:R-:W-:Y:S02]  /*48f20*/  ISETP.GT.AND P3, PT, R93, 0xfa, PT ;  /* 0x000000fa5d00780c */ /* 0x000fe40003f64270 */
[----:B------:R-:W-:-:S06]  /*48f30*/  PRMT R91, RZ, 0x7610, R91 ;  /* 0x00007610ff5b7816 */ /* 0x000fcc000000005b */
[----:B---3--:R-:W3:Y:S04]  /*48f40*/  @P2 LDG.E.U16 R91, desc[UR6][R28.64] ;  /* 0x000000061c5b2981 */ /* 0x008ee8000c1e1500 */
[----:B--2---:R-:W-:Y:S04]  /*48f50*/  STL [R1+0x2f90], R89 ;  /* 0x002f905901007387 */ /* 0x004fe80000100800 */
[----:B------:R-:W2:Y:S04]  /*48f60*/  LDL.64 R50, [R1+0x708] ;  /* 0x0007080001327983 */ /* 0x000ea80000100a00 */
[----:B------:R-:W2:Y:S04]  /*48f70*/  LDL.64 R46, [R1+0x700] ;  /* 0x00070000012e7983 */ /* 0x000ea80000100a00 */
[----:B----4-:R-:W-:Y:S04]  /*48f80*/  STL [R1+0x1d14], R34 ;  /* 0x001d142201007387 */ /* 0x010fe80000100800 */
[----:B------:R0:W-:Y:S04]  /*48f90*/  STL [R1+0x1d18], R35 ;  /* 0x001d182301007387 */ /* 0x0001e80000100800 */
[----:B------:R-:W4:Y:S04]  /*48fa0*/  LDL.64 R44, [R1+0x6f0] ;  /* 0x0006f000012c7983 */ /* 0x000f280000100a00 */
[----:B0-----:R-:W2:Y:S04]  /*48fb0*/  LDL.64 R34, [R1+0x6f8] ;  /* 0x0006f80001227983 */ /* 0x001ea80000100a00 */
[----:B------:R-:W-:Y:S04]  /*48fc0*/  STL [R1+0x1d0c], R36 ;  /* 0x001d0c2401007387 */ /* 0x000fe80000100800 */
[----:B------:R0:W-:Y:S04]  /*48fd0*/  STL [R1+0x1d10], R37 ;  /* 0x001d102501007387 */ /* 0x0001e80000100800 */
[----:B------:R-:W2:Y:S01]  /*48fe0*/  LDL.64 R42, [R1+0x6e0] ;  /* 0x0006e000012a7983 */ /* 0x000ea20000100a00 */
[----:B------:R-:W-:-:S06]  /*48ff0*/  PRMT R89, RZ, 0x7610, R89 ;  /* 0x00007610ff597816 */ /* 0x000fcc0000000059 */
[----:B------:R1:W3:Y:S04]  /*49000*/  @P3 LDG.E.U16 R89, desc[UR6][R30.64] ;  /* 0x000000061e593981 */ /* 0x0002e8000c1e1500 */
[----:B0-----:R-:W3:Y:S04]  /*49010*/  LDL.64 R36, [R1+0x6e8] ;  /* 0x0006e80001247983 */ /* 0x001ee80000100a00 */
[----:B------:R-:W4:Y:S04]  /*49020*/  LDL.LU R38, [R1+0x2498] ;  /* 0x0024980001267983 */ /* 0x000f280000300800 */
[----:B------:R-:W4:Y:S04]  /*49030*/  LDL.LU R41, [R1+0x24a8] ;  /* 0x0024a80001297983 */ /* 0x000f280000300800 */
[----:B------:R-:W4:Y:S04]  /*49040*/  LDL.LU R40, [R1+0x249c] ;  /* 0x00249c0001287983 */ /* 0x000f280000300800 */
[----:B------:R-:W4:Y:S04]  /*49050*/  LDL.LU R39, [R1+0x24ac] ;  /* 0x0024ac0001277983 */ /* 0x000f280000300800 */
[----:B------:R-:W4:Y:S04]  /*49060*/  LDL.LU.64 R48, [R1+0x3220] ;  /* 0x0032200001307983 */ /* 0x000f280000300a00 */
[----:B------:R0:W-:Y:S04]  /*49070*/  STL [R1+0x16dc], R2 ;  /* 0x0016dc0201007387 */ /* 0x0001e80000100800 */
[----:B0-----:R-:W4:Y:S04]  /*49080*/  LDL.LU R2, [R1+0x3218] ;  /* 0x0032180001027983 */ /* 0x001f280000300800 */
[----:B------:R-:W4:Y:S04]  /*49090*/  LDL.LU.64 R28, [R1+0x3210] ;  /* 0x00321000011c7983 */ /* 0x000f280000300a00 */
[----:B------:R-:W1:Y:S01]  /*490a0*/  LDL.LU.64 R30, [R1+0x3208] ;  /* 0x00320800011e7983 */ /* 0x000e620000300a00 */
[----:B------:R-:W-:-:S02]  /*490b0*/  ISETP.GT.AND P6, PT, R93, 0xfc, PT ;  /* 0x000000fc5d00780c */ /* 0x000fc40003fc4270 */
[C---:B------:R-:W-:Y:S02]  /*490c0*/  ISETP.GT.AND P2, PT, R93.reuse, 0xfd, PT ;  /* 0x000000fd5d00780c */ /* 0x040fe40003f44270 */
[----:B------:R-:W-:Y:S02]  /*490d0*/  ISETP.GT.AND P5, PT, R93, 0xfb, PT ;  /* 0x000000fb5d00780c */ /* 0x000fe40003fa4270 */
[----:B------:R-:W-:Y:S02]  /*490e0*/  PRMT R88, RZ, 0x7610, R88 ;  /* 0x00007610ff587816 */ /* 0x000fe40000000058 */
[----:B------:R-:W-:-:S07]  /*490f0*/  PRMT R86, RZ, 0x7610, R86 ;  /* 0x00007610ff567816 */ /* 0x000fce0000000056 */
[----:B--2---:R-:W2:Y:S04]  /*49100*/  @P2 LDG.E.U16 R86, desc[UR6][R42.64] ;  /* 0x000000062a562981 */ /* 0x004ea8000c1e1500 */
[----:B---3--:R-:W3:Y:S01]  /*49110*/  @P2 LDG.E.U16 R88, desc[UR6][R36.64] ;  /* 0x0000000624582981 */ /* 0x008ee2000c1e1500 */
[----:B-1----:R-:W-:-:S06]  /*49120*/  PRMT R30, RZ, 0x7610, R30 ;  /* 0x00007610ff1e7816 */ /* 0x002fcc000000001e */
[----:B------:R-:W2:Y:S01]  /*49130*/  @P6 LDG.E.U16 R30, desc[UR6][R34.64] ;  /* 0x00000006221e6981 */ /* 0x000ea2000c1e1500 */
[----:B----4-:R-:W-:Y:S02]  /*49140*/  PRMT R48, RZ, 0x7610, R48 ;  /* 0x00007610ff307816 */ /* 0x010fe40000000030 */
[----:B------:R-:W-:Y:S02]  /*49150*/  PRMT R49, RZ, 0x7610, R49 ;  /* 0x00007610ff317816 */ /* 0x000fe40000000031 */
[----:B------:R-:W-:Y:S02]  /*49160*/  PRMT R31, RZ, 0x7610, R31 ;  /* 0x00007610ff1f7816 */ /* 0x000fe4000000001f */
[----:B------:R-:W4:Y:S04]  /*49170*/  @P5 LDG.E.U16 R48, desc[UR6][R50.64] ;  /* 0x0000000632305981 */ /* 0x000f28000c1e1500 */
[----:B------:R-:W3:Y:S04]  /*49180*/  @P3 LDG.E.U16 R49, desc[UR6][R32.64] ;  /* 0x0000000620313981 */ /* 0x000ee8000c1e1500 */
[----:B------:R-:W4:Y:S04]  /*49190*/  @P6 LDG.E.U16 R31, desc[UR6][R44.64] ;  /* 0x000000062c1f6981 */ /* 0x000f28000c1e1500 */
[----:B------:R-:W4:Y:S04]  /*491a0*/  LDL.LU.64 R32, [R1+0x3200] ;  /* 0x0032000001207983 */ /* 0x000f280000300a00 */
[----:B--2---:R0:W-:Y:S04]  /*491b0*/  STL [R1+0x16c4], R30 ;  /* 0x0016c41e01007387 */ /* 0x0041e80000100800 */
[----:B------:R-:W2:Y:S04]  /*491c0*/  LDL.LU R50, [R1+0x24a4] ;  /* 0x0024a40001327983 */ /* 0x000ea80000300800 */
[----:B------:R-:W2:Y:S01]  /*491d0*/  LDL.LU R51, [R1+0x24b4] ;  /* 0x0024b40001337983 */ /* 0x000ea20000300800 */
[----:B0-----:R-:W0:Y:S03]  /*491e0*/  S2R R30, SR_TID.X ;  /* 0x00000000001e7919 */ /* 0x001e260000002100 */
[----:B---3--:R-:W-:Y:S04]  /*491f0*/  STL [R1+0x2f94], R88 ;  /* 0x002f945801007387 */ /* 0x008fe80000100800 */
[----:B------:R-:W-:Y:S04]  /*49200*/  STL [R1+0x2f98], R86 ;  /* 0x002f985601007387 */ /* 0x000fe80000100800 */
[----:B------:R-:W-:Y:S04]  /*49210*/  STL [R1+0x2f60], R93 ;  /* 0x002f605d01007387 */ /* 0x000fe80000100800 */
[----:B------:R-:W-:Y:S04]  /*49220*/  STL [R1+0x16d8], R91 ;  /* 0x0016d85b01007387 */ /* 0x000fe80000100800 */
[----:B----4-:R-:W-:Y:S04]  /*49230*/  STL [R1+0x16cc], R48 ;  /* 0x0016cc3001007387 */ /* 0x010fe80000100800 */
[----:B------:R-:W-:Y:S04]  /*49240*/  STL [R1+0x16d0], R49 ;  /* 0x0016d03101007387 */ /* 0x000fe80000100800 */
[----:B------:R-:W-:Y:S04]  /*49250*/  STL [R1+0x16d4], R89 ;  /* 0x0016d45901007387 */ /* 0x000fe80000100800 */
[----:B------:R1:W-:Y:S02]  /*49260*/  STL [R1+0x16c0], R31 ;  /* 0x0016c01f01007387 */ /* 0x0003e40000100800 */
[----:B-1----:R-:W-:-:S02]  /*49270*/  IMAD.MOV.U32 R31, RZ, RZ, R0 ;  /* 0x000000ffff1f7224 */ /* 0x002fc400078e0000 */
[----:B------:R-:W3:Y:S01]  /*49280*/  LDL.LU R0, [R1+0x31fc] ;  /* 0x0031fc0001007983 */ /* 0x000ee20000300800 */
[----:B0-----:R-:W-:-:S04]  /*49290*/  LOP3.LUT R30, R30, 0x7f, RZ, 0xc0, !PT ;  /* 0x0000007f1e1e7812 */ /* 0x001fc800078ec0ff */
[C---:B------:R-:W-:Y:S02]  /*492a0*/  ISETP.GE.AND P6, PT, R30.reuse, R93, PT ;  /* 0x0000005d1e00720c */ /* 0x040fe40003fc6270 */
[----:B------:R-:W-:-:S04]  /*492b0*/  LOP3.LUT R30, R30, 0x80, RZ, 0xfc, !PT ;  /* 0x000000801e1e7812 */ /* 0x000fc800078efcff */
[----:B------:R-:W-:Y:S01]  /*492c0*/  ISETP.GE.AND P2, PT, R30, R93, PT ;  /* 0x0000005d1e00720c */ /* 0x000fe20003f46270 */
[----:B------:R-:W-:Y:S02]  /*492d0*/  IMAD.MOV.U32 R30, RZ, RZ, R2 ;  /* 0x000000ffff1e7224 */ /* 0x000fe400078e0002 */
[----:B------:R-:W4:Y:S01]  /*492e0*/  LDL.LU R2, [R1+0x31f8] ;  /* 0x0031f80001027983 */ /* 0x000f220000300800 */
[----:B------:R-:W-:-:S06]  /*492f0*/  PRMT R33, RZ, 0x7610, R33 ;  /* 0x00007610ff217816 */ /* 0x000fcc0000000021 */
[----:B------:R0:W3:Y:S01]  /*49300*/  @P5 LDG.E.U16 R33, desc[UR6][R46.64] ;  /* 0x000000062e215981 */ /* 0x0000e2000c1e1500 */
[C---:B------:R-:W-:Y:S02]  /*49310*/  ISETP.GT.AND P3, PT, R93.reuse, 0xfe, PT ;  /* 0x000000fe5d00780c */ /* 0x040fe40003f64270 */
[----:B------:R-:W-:Y:S02]  /*49320*/  ISETP.GT.AND P5, PT, R93, 0xff, PT ;  /* 0x000000ff5d00780c */ /* 0x000fe40003fa4270 */
[----:B------:R-:W-:Y:S02]  /*49330*/  PRMT R29, RZ, 0x7610, R29 ;  /* 0x00007610ff1d7816 */ /* 0x000fe4000000001d */
[----:B------:R-:W-:Y:S01]  /*49340*/  PRMT R32, RZ, 0x7610, R32 ;  /* 0x00007610ff207816 */ /* 0x000fe20000000020 */
[----:B------:R-:W-:Y:S02]  /*49350*/  IMAD.MOV.U32 R48, RZ, RZ, R39 ;  /* 0x000000ffff307224 */ /* 0x000fe400078e0027 */
[----:B------:R-:W-:-:S04]  /*49360*/  IMAD.MOV.U32 R49, RZ, RZ, R40 ;  /* 0x000000ffff317224 */ /* 0x000fc800078e0028 */
[----:B------:R-:W3:Y:S01]  /*49370*/  @P3 LDG.E.U16 R32, desc[UR6][R30.64] ;  /* 0x000000061e203981 */ /* 0x000ee2000c1e1500 */
[----:B--2---:R-:W-:-:S04]  /*49380*/  LOP3.LUT R51, R51, R50, RZ, 0x3c, !PT ;  /* 0x0000003233337212 */ /* 0x004fc800078e3cff */
[----:B------:R-:W-:-:S04]  /*49390*/  LOP3.LUT R50, R51, R50, RZ, 0x3c, !PT ;  /* 0x0000003233327212 */ /* 0x000fc800078e3cff */
[----:B------:R-:W-:-:S05]  /*493a0*/  LOP3.LUT R51, R51, R50, RZ, 0x3c, !PT ;  /* 0x0000003233337212 */ /* 0x000fca00078e3cff */
[----:B------:R-:W2:Y:S01]  /*493b0*/  @P3 LDG.E.U16 R29, desc[UR6][R50.64] ;  /* 0x00000006321d3981 */ /* 0x000ea2000c1e1500 */
[----:B----4-:R-:W-:-:S06]  /*493c0*/  PRMT R2, RZ, 0x7610, R2 ;  /* 0x00007610ff027816 */ /* 0x010fcc0000000002 */
[----:B------:R-:W4:Y:S01]  /*493d0*/  @P5 LDG.E.U16 R2, desc[UR6][R48.64] ;  /* 0x0000000630025981 */ /* 0x000f22000c1e1500 */
[----:B0-----:R-:W-:Y:S02]  /*493e0*/  IMAD.MOV.U32 R46, RZ, RZ, R41 ;  /* 0x000000ffff2e7224 */ /* 0x001fe400078e0029 */
[----:B------:R-:W-:Y:S01]  /*493f0*/  IMAD.MOV.U32 R47, RZ, RZ, R38 ;  /* 0x000000ffff2f7224 */ /* 0x000fe200078e0026 */
[----:B---3--:R0:W-:Y:S04]  /*49400*/  STL [R1+0x16c8], R33 ;  /* 0x0016c82101007387 */ /* 0x0081e80000100800 */
[----:B0-----:R-:W3:Y:S04]  /*49410*/  LDL.LU R33, [R1+0x1cf8] ;  /* 0x001cf80001217983 */ /* 0x001ee80000300800 */
[----:B------:R-:W-:Y:S04]  /*49420*/  STL.64 [R1], R46 ;  /* 0x0000002e01007387 */ /* 0x000fe80000100a00 */
[----:B------:R-:W-:Y:S04]  /*49430*/  STL.64 [R1+0x8], R48 ;  /* 0x0000083001007387 */ /* 0x000fe80000100a00 */
[----:B------:R-:W-:Y:S04]  /*49440*/  STL.64 [R1+0x10], R30 ;  /* 0x0000101e01007387 */ /* 0x000fe80000100a00 */
        /* <DEDUP_REMOVED lines=17> */
[----:B------:R0:W-:Y:S01]  /*49560*/  STL.64 [R1+0x18], R50 ;  /* 0x0000183201007387 */ /* 0x0001e20000100a00 */
[----:B------:R-:W-:-:S06]  /*49570*/  PRMT R0, RZ, 0x7610, R0 ;  /* 0x00007610ff007816 */ /* 0x000fcc0000000000 */
[----:B------:R-:W3:Y:S01]  /*49580*/  @P5 LDG.E.U16 R0, desc[UR6][R46.64] ;  /* 0x000000062e005981 */ /* 0x000ee2000c1e1500 */
[----:B------:R-:W-:Y:S06]  /*49590*/  BAR.SYNC.DEFER_BLOCKING 0x0 ;  /* 0x0000000000007b1d */ /* 0x000fec0000010000 */
[----:B0-----:R-:W3:Y:S04]  /*495a0*/  LDL.LU.64 R50, [R1+0x31f0] ;  /* 0x0031f00001327983 */ /* 0x001ee80000300a00 */
[----:B--2---:R0:W-:Y:S04]  /*495b0*/  STL [R1+0x1d08], R29 ;  /* 0x001d081d01007387 */ /* 0x0041e80000100800 */
[----:B0-----:R-:W2:Y:S04]  /*495c0*/  LDL.LU R29, [R1+0x31e8] ;  /* 0x0031e800011d7983 */ /* 0x001ea80000300800 */
[----:B------:R-:W2:Y:S04]  /*495d0*/  LDL.LU.64 R30, [R1+0x31e0] ;  /* 0x0031e000011e7983 */ /* 0x000ea80000300a00 */
[----:B------:R0:W-:Y:S04]  /*495e0*/  STL [R1+0x1d04], R32 ;  /* 0x001d042001007387 */ /* 0x0001e80000100800 */
[----:B0-----:R-:W2:Y:S04]  /*495f0*/  LDL.LU R32, [R1+0x31d8] ;  /* 0x0031d80001207983 */ /* 0x001ea80000300800 */
[----:B------:R-:W2:Y:S04]  /*49600*/  LDL.LU.64 R48, [R1+0x31d0] ;  /* 0x0031d00001307983 */ /* 0x000ea80000300a00 */
[----:B----4-:R0:W-:Y:S04]  /*49610*/  STL [R1+0x1d00], R2 ;  /* 0x001d000201007387 */ /* 0x0101e80000100800 */
[----:B0-----:R-:W4:Y:S04]  /*49620*/  LDL.LU R2, [R1+0x31c8] ;  /* 0x0031c80001027983 */ /* 0x001f280000300800 */
[----:B------:R-:W2:Y:S04]  /*49630*/  LDL.LU.64 R46, [R1+0x31c0] ;  /* 0x0031c000012e7983 */ /* 0x000ea80000300a00 */
[----:B---3--:R-:W-:Y:S04]  /*49640*/  STL [R1+0x2c74], R0 ;  /* 0x002c740001007387 */ /* 0x008fe80000100800 */
[----:B------:R0:W-:Y:S04]  /*49650*/  STL [R1+0x2f64], R0 ;  /* 0x002f640001007387 */ /* 0x0001e80000100800 */
[----:B0-----:R-:W3:Y:S04]  /*49660*/  LDL.LU R0, [R1+0x1ba4] ;  /* 0x001ba40001007983 */ /* 0x001ee80000300800 */
[----:B----4-:R0:W-:Y:S04]  /*49670*/  STS.U16 [R2+UR76+0x20000], R33 ;  /* 0x0200002102007988 */ /* 0x0101e8000800044c */
[----:B------:R1:W-:Y:S04]  /*49680*/  STS.U16 [R2+UR76+0x30000], R34 ;  /* 0x0300002202007988 */ /* 0x0003e8000800044c */
[----:B------:R4:W-:Y:S04]  /*49690*/  STS.U16 [R2+UR76+0x20400], R45 ;  /* 0x0204002d02007988 */ /* 0x0009e8000800044c */
[----:B------:R0:W-:Y:S04]  /*496a0*/  STS.U16 [R2+UR76+0x30400], R44 ;  /* 0x0304002c02007988 */ /* 0x0001e8000800044c */
[----:B------:R1:W-:Y:S04]  /*496b0*/  STS.U16 [R2+UR76+0x20800], R35 ;  /* 0x0208002302007988 */ /* 0x0003e8000800044c */
[----:B------:R2:W-:Y:S04]  /*496c0*/  STS.U16 [R2+UR76+0x30800], R36 ;  /* 0x0308002402007988 */ /* 0x0005e8000800044c */
[----:B0-----:R-:W3:Y:S04]  /*496d0*/  LDL.LU R33, [R1+0x31bc] ;  /* 0x0031bc0001217983 */ /* 0x001ee80000300800 */
[----:B-1----:R-:W3:Y:S04]  /*496e0*/  LDL.LU R34, [R1+0x31b8] ;  /* 0x0031b80001227983 */ /* 0x002ee80000300800 */
[----:B----4-:R-:W4:Y:S04]  /*496f0*/  LDL.LU R45, [R1+0x31b4] ;  /* 0x0031b400012d7983 */ /* 0x010f280000300800 */
[----:B------:R-:W4:Y:S04]  /*49700*/  LDL.LU R44, [R1+0x31b0] ;  /* 0x0031b000012c7983 */ /* 0x000f280000300800 */
[----:B------:R-:W4:Y:S04]  /*49710*/  LDL.LU R35, [R1+0x31ac] ;  /* 0x0031ac0001237983 */ /* 0x000f280000300800 */
[----:B--2---:R-:W2:Y:S04]  /*49720*/  LDL.LU R36, [R1+0x31a8] ;  /* 0x0031a80001247983 */ /* 0x004ea80000300800 */
[----:B------:R0:W-:Y:S04]  /*49730*/  STS.U16 [R2+UR76+0x20c00], R43 ;  /* 0x020c002b02007988 */ /* 0x0001e8000800044c */
[----:B------:R1:W-:Y:S04]  /*49740*/  STS.U16 [R2+UR76+0x30c00], R42 ;  /* 0x030c002a02007988 */ /* 0x0003e8000800044c */
[----:B------:R0:W-:Y:S04]  /*49750*/  STS.U16 [R2+UR76+0x21000], R37 ;  /* 0x0210002502007988 */ /* 0x0001e8000800044c */
[----:B------:R0:W-:Y:S04]  /*49760*/  STS.U16 [R2+UR76+0x31000], R38 ;  /* 0x0310002602007988 */ /* 0x0001e8000800044c */
[----:B------:R1:W-:Y:S04]  /*49770*/  STS.U16 [R2+UR76+0x21400], R41 ;  /* 0x0214002902007988 */ /* 0x0003e8000800044c */
[----:B------:R1:W-:Y:S04]  /*49780*/  STS.U16 [R2+UR76+0x31400], R40 ;  /* 0x0314002802007988 */ /* 0x0003e8000800044c */
[----:B0-----:R-:W2:Y:S04]  /*49790*/  LDL.LU R43, [R1+0x31a4] ;  /* 0x0031a400012b7983 */ /* 0x001ea80000300800 */
[----:B-1----:R-:W2:Y:S04]  /*497a0*/  LDL.LU R42, [R1+0x31a0] ;  /* 0x0031a000012a7983 */ /* 0x002ea80000300800 */
[----:B------:R-:W2:Y:S04]  /*497b0*/  LDL.LU R37, [R1+0x319c] ;  /* 0x00319c0001257983 */ /* 0x000ea80000300800 */
[----:B------:R-:W2:Y:S04]  /*497c0*/  LDL.LU R38, [R1+0x3198] ;  /* 0x0031980001267983 */ /* 0x000ea80000300800 */
[----:B------:R-:W2:Y:S04]  /*497d0*/  LDL.LU R41, [R1+0x3194] ;  /* 0x0031940001297983 */ /* 0x000ea80000300800 */
[----:B------:R-:W2:Y:S04]  /*497e0*/  LDL.LU R40, [R1+0x3190] ;  /* 0x0031900001287983 */ /* 0x000ea80000300800 */
        /* <DEDUP_REMOVED lines=29> */
[----:B------:R-:W-:Y:S04]  /*499c0*/  STS.U16 [R2+UR76+0x33000], R33 ;  /* 0x0330002102007988 */ /* 0x000fe8000800044c */
[----:B------:R-:W-:Y:S04]  /*499d0*/  STS.U16 [R2+UR76+0x23000], R34 ;  /* 0x0230002202007988 */ /* 0x000fe8000800044c */
[----:B----4-:R-:W-:Y:S04]  /*499e0*/  STS.U16 [R2+UR76+0x32c00], R35 ;  /* 0x032c002302007988 */ /* 0x010fe8000800044c */
[----:B--2---:R-:W-:Y:S04]  /*499f0*/  STS.U16 [R2+UR76+0x22c00], R36 ;  /* 0x022c002402007988 */ /* 0x004fe8000800044c */
[----:B------:R-:W-:Y:S04]  /*49a00*/  STS.U16 [R2+UR76+0x32800], R37 ;  /* 0x0328002502007988 */ /* 0x000fe8000800044c */
[----:B------:R-:W-:Y:S04]  /*49a10*/  STS.U16 [R2+UR76+0x22800], R38 ;  /* 0x0228002602007988 */ /* 0x000fe8000800044c */
[----:B------:R0:W-:Y:S04]  /*49a20*/  STS.U16 [R2+UR76+0x32400], R39 ;  /* 0x0324002702007988 */ /* 0x0001e8000800044c */
[----:B0-----:R-:W2:Y:S04]  /*49a30*/  LDL.LU R39, [R1+0x3188] ;  /* 0x0031880001277983 */ /* 0x001ea80000300800 */
[----:B------:R-:W3:Y:S04]  /*49a40*/  LDL.LU R38, [R1+0x3184] ;  /* 0x0031840001267983 */ /* 0x000ee80000300800 */
[----:B------:R-:W4:Y:S04]  /*49a50*/  LDL.LU R37, [R1+0x3180] ;  /* 0x0031800001257983 */ /* 0x000f280000300800 */
        /* <DEDUP_REMOVED lines=30> */
[----:B------:R-:W2:Y:S04]  /*49c40*/  LDL R0, [R1+0x24d0] ;  /* 0x0024d00001007983 */ /* 0x000ea80000100800 */
[----:B------:R0:W-:Y:S04]  /*49c50*/  STS.U16 [R2+UR76+0x26800], R18 ;  /* 0x0268001202007988 */ /* 0x0001e8000800044c */
[----:B------:R1:W-:Y:S04]  /*49c60*/  STS.U16 [R2+UR76+0x36800], R19 ;  /* 0x0368001302007988 */ /* 0x0003e8000800044c */
[----:B------:R1:W-:Y:S04]  /*49c70*/  STS.U16 [R2+UR76+0x26c00], R20 ;  /* 0x026c001402007988 */ /* 0x0003e8000800044c */
[----:B0-----:R-:W3:Y:S04]  /*49c80*/  LDL.LU R18, [R1+0x3104] ;  /* 0x0031040001127983 */ /* 0x001ee80000300800 */
[----:B-1----:R-:W3:Y:S04]  /*49c90*/  LDL.LU R19, [R1+0x3100] ;  /* 0x0031000001137983 */ /* 0x002ee80000300800 */
[----:B------:R-:W3:Y:S04]  /*49ca0*/  LDL.LU R20, [R1+0x30fc] ;  /* 0x0030fc0001147983 */ /* 0x000ee80000300800 */
        /* <DEDUP_REMOVED lines=15> */
[----:B------:R-:W-:Y:S04]  /*49da0*/  STS.U16 [R2+UR76+0x21c00], R93 ;  /* 0x021c005d02007988 */ /* 0x000fe8000800044c */
[----:B------:R-:W-:Y:S04]  /*49db0*/  STS.U16 [R2+UR76+0x31c00], R86 ;  /* 0x031c005602007988 */ /* 0x000fe8000800044c */
[----:B------:R-:W-:Y:S04]  /*49dc0*/  STS.U16 [R2+UR76+0x22000], R88 ;  /* 0x0220005802007988 */ /* 0x000fe8000800044c */
[----:B------:R-:W-:Y:S04]  /*49dd0*/  STS.U16 [R2+UR76+0x32000], R89 ;  /* 0x0320005902007988 */ /* 0x000fe8000800044c */
[----:B0-----:R-:W3:Y:S04]  /*49de0*/  LDL.LU R27, [R1+0x30e0] ;  /* 0x0030e000011b7983 */ /* 0x001ee80000300800 */
[----:B-1----:R-:W3:Y:S04]  /*49df0*/  LDL.LU R70, [R1+0x30dc] ;  /* 0x0030dc0001467983 */ /* 0x002ee80000300800 */
[----:B------:R-:W3:Y:S04]  /*49e00*/  LDL.LU R71, [R1+0x30d8] ;  /* 0x0030d80001477983 */ /* 0x000ee80000300800 */
[----:B------:R-:W-:Y:S04]  /*49e10*/  STL [R1+0x2514], R2 ;  /* 0x0025140201007387 */ /* 0x000fe80000100800 */
[----:B------:R-:W-:Y:S04]  /*49e20*/  STS.U16 [R2+UR76+0x22400], R91 ;  /* 0x0224005b02007988 */ /* 0x000fe8000800044c */
[----:B------:R-:W-:Y:S04]  /*49e30*/  STL [R1+0x2c2c], R2 ;  /* 0x002c2c0201007387 */ /* 0x000fe80000100800 */
[----:B------:R-:W-:Y:S04]  /*49e40*/  STL [R1+0x2f68], R2 ;  /* 0x002f680201007387 */ /* 0x000fe80000100800 */
[----:B--2---:R0:W-:Y:S04]  /*49e50*/  STS.U16 [R0+UR76+0x20080], R72 ;  /* 0x0200804800007988 */ /* 0x0041e8000800044c */
[----:B------:R1:W-:Y:S04]  /*49e60*/  STS.U16 [R0+UR76+0x30080], R73 ;  /* 0x0300804900007988 */ /* 0x0003e8000800044c */
[----:B------:R2:W-:Y:S04]  /*49e70*/  STS.U16 [R0+UR76+0x20480], R74 ;  /* 0x0204804a00007988 */ /* 0x0005e8000800044c */
[----:B------:R1:W-:Y:S04]  /*49e80*/  STS.U16 [R0+UR76+0x30480], R75 ;  /* 0x0304804b00007988 */ /* 0x0003e8000800044c */
[----:B------:R2:W-:Y:S04]  /*49e90*/  STS.U16 [R0+UR76+0x20880], R76 ;  /* 0x0208804c00007988 */ /* 0x0005e8000800044c */
[----:B0-----:R-:W3:Y:S04]  /*49ea0*/  LDL.LU R72, [R1+0x30d4] ;  /* 0x0030d40001487983 */ /* 0x001ee80000300800 */
[----:B-1----:R-:W3:Y:S04]  /*49eb0*/  LDL.LU R73, [R1+0x30d0] ;  /* 0x0030d00001497983 */ /* 0x002ee80000300800 */
[----:B--2---:R-:W2:Y:S04]  /*49ec0*/  LDL.LU R74, [R1+0x30cc] ;  /* 0x0030cc00014a7983 */ /* 0x004ea80000300800 */
[----:B------:R-:W2:Y:S04]  /*49ed0*/  LDL.LU R75, [R1+0x30c8] ;  /* 0x0030c800014b7983 */ /* 0x000ea80000300800 */
[----:B------:R-:W2:Y:S04]  /*49ee0*/  LDL.LU R76, [R1+0x30c4] ;  /* 0x0030c400014c7983 */ /* 0x000ea80000300800 */
[----:B------:R0:W-:Y:S04]  /*49ef0*/  STS.U16 [R0+UR76+0x30880], R77 ;  /* 0x0308804d00007988 */ /* 0x0001e8000800044c */
[----:B------:R1:W-:Y:S04]  /*49f00*/  STS.U16 [R0+UR76+0x20c80], R28 ;  /* 0x020c801c00007988 */ /* 0x0003e8000800044c */
[----:B------:R1:W-:Y:S04]  /*49f10*/  STS.U16 [R0+UR76+0x30c80], R29 ;  /* 0x030c801d00007988 */ /* 0x0003e8000800044c */
[----:B------:R4:W-:Y:S04]  /*49f20*/  STS.U16 [R0+UR76+0x21080], R30 ;  /* 0x0210801e00007988 */ /* 0x0009e8000800044c */
[----:B0-----:R-:W2:Y:S04]  /*49f30*/  LDL.LU R77, [R1+0x30c0] ;  /* 0x0030c000014d7983 */ /* 0x001ea80000300800 */
[----:B-1----:R-:W2:Y:S04]  /*49f40*/  LDL.LU R28, [R1+0x30bc] ;  /* 0x0030bc00011c7983 */ /* 0x002ea80000300800 */
[----:B------:R-:W2:Y:S04]  /*49f50*/  LDL.LU R29, [R1+0x30b8] ;  /* 0x0030b800011d7983 */ /* 0x000ea80000300800 */
[----:B----4-:R-:W4:Y:S04]  /*49f60*/  LDL.LU R30, [R1+0x30b4] ;  /* 0x0030b400011e7983 */ /* 0x010f280000300800 */
        /* <DEDUP_REMOVED lines=8> */
[----:B------:R0:W-:Y:S04]  /*49ff0*/  STS.U16 [R0+UR76+0x31880], R35 ;  /* 0x0318802300007988 */ /* 0x0001e8000800044c */
[----:B------:R1:W-:Y:S04]  /*4a000*/  STS.U16 [R0+UR76+0x21c80], R36 ;  /* 0x021c802400007988 */ /* 0x0003e8000800044c */
[----:B------:R1:W-:Y:S04]  /*4a010*/  STS.U16 [R0+UR76+0x31c80], R37 ;  /* 0x031c802500007988 */ /* 0x0003e8000800044c */
[----:B---3--:R3:W-:Y:S04]  /*4a020*/  STS.U16 [R0+UR76+0x22080], R38 ;  /* 0x0220802600007988 */ /* 0x0087e8000800044c */
[----:B0-----:R-:W2:Y:S04]  /*4a030*/  LDL.LU R35, [R1+0x30a0] ;  /* 0x0030a00001237983 */ /* 0x001ea80000300800 */
[----:B-1----:R-:W2:Y:S04]  /*4a040*/  LDL.LU R36, [R1+0x309c] ;  /* 0x00309c0001247983 */ /* 0x002ea80000300800 */
[----:B------:R-:W2:Y:S04]  /*4a050*/  LDL.LU R37, [R1+0x3098] ;  /* 0x0030980001257983 */ /* 0x000ea80000300800 */
[----:B---3--:R-:W3:Y:S04]  /*4a060*/  LDL.LU R38, [R1+0x3094] ;  /* 0x0030940001267983 */ /* 0x008ee80000300800 */
        /* <DEDUP_REMOVED lines=67> */
[----:B------:R0:W-:Y:S04]  /*4a4a0*/  STS.U16 [R0+UR76+0x26880], R66 ;  /* 0x0268804200007988 */ /* 0x0001e8000800044c */
[----:B------:R0:W-:Y:S04]  /*4a4b0*/  STS.U16 [R0+UR76+0x36880], R67 ;  /* 0x0368804300007988 */ /* 0x0001e8000800044c */
[----:B------:R-:W-:Y:S04]  /*4a4c0*/  STS.U16 [R0+UR76+0x26c80], R68 ;  /* 0x026c804400007988 */ /* 0x000fe8000800044c */
[----:B------:R-:W-:Y:S04]  /*4a4d0*/  STS.U16 [R0+UR76+0x36c80], R69 ;  /* 0x036c804500007988 */ /* 0x000fe8000800044c */
[----:B------:R3:W-:Y:S04]  /*4a4e0*/  STS.U16 [R0+UR76+0x27080], R90 ;  /* 0x0270805a00007988 */ /* 0x0007e8000800044c */
[----:B0-----:R-:W2:Y:S04]  /*4a4f0*/  LDL.LU R63, [R1+0x3010] ;  /* 0x00301000013f7983 */ /* 0x001ea80000300800 */
[----:B-1----:R-:W2:Y:S04]  /*4a500*/  LDL.LU R64, [R1+0x300c] ;  /* 0x00300c0001407983 */ /* 0x002ea80000300800 */
[----:B------:R-:W2:Y:S04]  /*4a510*/  LDL.LU R65, [R1+0x3008] ;  /* 0x0030080001417983 */ /* 0x000ea80000300800 */
[----:B------:R-:W4:Y:S04]  /*4a520*/  LDL.LU R66, [R1+0x3004] ;  /* 0x0030040001427983 */ /* 0x000f280000300800 */
[----:B------:R-:W4:Y:S01]  /*4a530*/  LDL.LU R67, [R1+0x3000] ;  /* 0x0030000001437983 */ /* 0x000f220000300800 */
[----:B---3--:R-:W0:Y:S03]  /*4a540*/  LDC R90, c[0x0][0x3ac] ;  /* 0x0000eb00ff5a7b82 */ /* 0x008e260000000800 */
[----:B------:R-:W-:Y:S04]  /*4a550*/  STS.U16 [R0+UR76+0x37080], R92 ;  /* 0x0370805c00007988 */ /* 0x000fe8000800044c */
[----:B------:R-:W3:Y:S04]  /*4a560*/  LDL.LU R68, [R1+0x2ffc] ;  /* 0x002ffc0001447983 */ /* 0x000ee80000300800 */
[----:B------:R1:W-:Y:S04]  /*4a570*/  STS.U16 [R0+UR76+0x27480], R87 ;  /* 0x0274805700007988 */ /* 0x0003e8000800044c */
[----:B------:R-:W3:Y:S01]  /*4a580*/  LDL.LU R69, [R1+0x2ff8] ;  /* 0x002ff80001457983 */ /* 0x000ee20000300800 */
[----:B0-----:R-:W-:-:S04]  /*4a590*/  IMAD.SHL.U32 R90, R90, 0x100, RZ ;  /* 0x000001005a5a7824 */ /* 0x001fc800078e00ff */
[----:B------:R-:W-:-:S05]  /*4a5a0*/  IMAD.SHL.U32 R90, R90, 0x2, RZ ;  /* 0x000000025a5a7824 */ /* 0x000fca00078e00ff */
[-C--:B------:R-:W-:Y:S02]  /*4a5b0*/  IADD3 R86, P3, PT, R4, R90.reuse, RZ ;  /* 0x0000005a04567210 */ /* 0x080fe40007f7e0ff */
[----:B------:R-:W-:-:S03]  /*4a5c0*/  IADD3 R2, P5, PT, R6, R90, RZ ;  /* 0x0000005a06027210 */ /* 0x000fc60007fbe0ff */
[--C-:B-1----:R-:W-:Y:S01]  /*4a5d0*/  IMAD.X R0, R5, 0x1, R3.reuse, P3 ;  /* 0x0000000105007824 */ /* 0x102fe200018e0603 */
[----:B------:R-:W-:Y:S04]  /*4a5e0*/  STL [R1+0x1f2c], R86 ;  /* 0x001f2c5601007387 */ /* 0x000fe80000100800 */
[----:B------:R0:W-:Y:S04]  /*4a5f0*/  STL [R1+0x2f70], R4 ;  /* 0x002f700401007387 */ /* 0x0001e80000100800 */
[----:B------:R-:W-:Y:S04]  /*4a600*/  STL [R1+0x1f30], R2 ;  /* 0x001f300201007387 */ /* 0x000fe80000100800 */
[----:B------:R-:W-:Y:S04]  /*4a610*/  STL [R1+0x2f6c], R5 ;  /* 0x002f6c0501007387 */ /* 0x000fe80000100800 */
[----:B------:R1:W-:Y:S04]  /*4a620*/  STL [R1+0x19d8], R0 ;  /* 0x0019d80001007387 */ /* 0x0003e80000100800 */
[----:B------:R-:W-:Y:S04]  /*4a630*/  STL [R1+0x2f78], R6 ;  /* 0x002f780601007387 */ /* 0x000fe80000100800 */
[----:B------:R-:W-:Y:S01]  /*4a640*/  STL [R1+0x2f74], R7 ;  /* 0x002f740701007387 */ /* 0x000fe20000100800 */
[-C--:B0-----:R-:W-:Y:S01]  /*4a650*/  IADD3 R4, P3, PT, R8, R90.reuse, RZ ;  /* 0x0000005a08047210 */ /* 0x081fe20007f7e0ff */
[----:B-1----:R-:W-:Y:S01]  /*4a660*/  IMAD.X R0, R7, 0x1, R3, P5 ;  /* 0x0000000107007824 */ /* 0x002fe200028e0603 */
[----:B------:R-:W-:-:S04]  /*4a670*/  IADD3 R2, P5, PT, R10, R90, RZ ;  /* 0x0000005a0a027210 */ /* 0x000fc80007fbe0ff */
[----:B------:R0:W-:Y:S04]  /*4a680*/  STL [R1+0x19dc], R0 ;  /* 0x0019dc0001007387 */ /* 0x0001e80000100800 */
[----:B------:R1:W-:Y:S04]  /*4a690*/  STL [R1+0x1f34], R4 ;  /* 0x001f340401007387 */ /* 0x0003e80000100800 */
[----:B------:R-:W-:Y:S04]  /*4a6a0*/  STL [R1+0x2f80], R8 ;  /* 0x002f800801007387 */ /* 0x000fe80000100800 */
[----:B------:R-:W-:Y:S04]  /*4a6b0*/  STL [R1+0x1f38], R2 ;  /* 0x001f380201007387 */ /* 0x000fe80000100800 */
[----:B------:R-:W-:Y:S01]  /*4a6c0*/  STL [R1+0x2f7c], R9 ;  /* 0x002f7c0901007387 */ /* 0x000fe20000100800 */
[----:B0-----:R-:W-:-:S02]  /*4a6d0*/  IADD3.X R0, PT, PT, R9, R3, RZ, P3, !PT ;  /* 0x0000000309007210 */ /* 0x001fc40001ffe4ff */
[----:B-1----:R-:W-:-:S03]  /*4a6e0*/  IADD3 R4, P3, PT, R12, R90, RZ ;  /* 0x0000005a0c047210 */ /* 0x002fc60007f7e0ff */
[----:B------:R0:W-:Y:S04]  /*4a6f0*/  STL [R1+0x19e0], R0 ;  /* 0x0019e00001007387 */ /* 0x0001e80000100800 */
[----:B------:R-:W-:Y:S04]  /*4a700*/  STL [R1+0x2f9c], R10 ;  /* 0x002f9c0a01007387 */ /* 0x000fe80000100800 */
[----:B------:R-:W-:Y:S01]  /*4a710*/  STL [R1+0x2f84], R11 ;  /* 0x002f840b01007387 */ /* 0x000fe20000100800 */
[----:B0-----:R-:W-:Y:S01]  /*4a720*/  IMAD.X R0, R11, 0x1, R3, P5 ;  /* 0x000000010b007824 */ /* 0x001fe200028e0603 */
[----:B------:R-:W-:-:S04]  /*4a730*/  IADD3 R2, P5, PT, R14, R90, RZ ;  /* 0x0000005a0e027210 */ /* 0x000fc80007fbe0ff */
[----:B------:R0:W-:Y:S04]  /*4a740*/  STL [R1+0x19e4], R0 ;  /* 0x0019e40001007387 */ /* 0x0001e80000100800 */
[----:B------:R1:W-:Y:S04]  /*4a750*/  STL [R1+0x1f3c], R4 ;  /* 0x001f3c0401007387 */ /* 0x0003e80000100800 */
[----:B------:R-:W-:Y:S04]  /*4a760*/  STL [R1+0x2fa4], R12 ;  /* 0x002fa40c01007387 */ /* 0x000fe80000100800 */
[----:B------:R-:W-:Y:S04]  /*4a770*/  STL [R1+0x1f40], R2 ;  /* 0x001f400201007387 */ /* 0x000fe80000100800 */
[----:B------:R-:W-:Y:S01]  /*4a780*/  STL [R1+0x2fa0], R13 ;  /* 0x002fa00d01007387 */ /* 0x000fe20000100800 */
[----:B0-----:R-:W-:Y:S01]  /*4a790*/  IMAD.X R0, R13, 0x1, R3, P3 ;  /* 0x000000010d007824 */ /* 0x001fe200018e0603 */
[----:B-1----:R-:W-:-:S04]  /*4a7a0*/  IADD3 R4, P3, PT, R16, R90, RZ ;  /* 0x0000005a10047210 */ /* 0x002fc80007f7e0ff */
        /* <DEDUP_REMOVED lines=30> */
[----:B------:R-:W-:Y:S04]  /*4a990*/  STL [R1+0x1f54], R4 ;  /* 0x001f540401007387 */ /* 0x000fe80000100800 */
[----:B------:R-:W-:Y:S04]  /*4a9a0*/  STL [R1+0x2fe8], R25 ;  /* 0x002fe81901007387 */ /* 0x000fe80000100800 */
[----:B------:R1:W-:Y:S04]  /*4a9b0*/  STL [R1+0x1f58], R2 ;  /* 0x001f580201007387 */ /* 0x0003e80000100800 */
[----:B------:R-:W-:Y:S01]  /*4a9c0*/  STL [R1+0x2fec], R24 ;  /* 0x002fec1801007387 */ /* 0x000fe20000100800 */
[----:B0-----:R-:W-:-:S05]  /*4a9d0*/  IMAD.X R0, R25, 0x1, R3, P3 ;  /* 0x0000000119007824 */ /* 0x001fca00018e0603 */
[----:B------:R0:W-:Y:S01]  /*4a9e0*/  STL [R1+0x1a40], R0 ;  /* 0x001a400001007387 */ /* 0x0001e20000100800 */
[----:B-1----:R-:W-:-:S03]  /*4a9f0*/  IADD3 R2, P3, PT, R70, R90, RZ ;  /* 0x0000005a46027210 */ /* 0x002fc60007f7e0ff */
[----:B------:R-:W-:Y:S01]  /*4aa00*/  STL.64 [R1+0x2ff0], R26 ;  /* 0x002ff01a01007387 */ /* 0x000fe20000100a00 */
[--C-:B0-----:R-:W-:Y:S02]  /*4aa10*/  IMAD.X R0, R27, 0x1, R3.reuse, P5 ;  /* 0x000000011b007824 */ /* 0x101fe400028e0603 */
[----:B------:R-:W-:-:S03]  /*4aa20*/  IMAD.X R70, R71, 0x1, R3, P3 ;  /* 0x0000000147467824 */ /* 0x000fc600018e0603 */
[----:B------:R0:W-:Y:S04]  /*4aa30*/  STL [R1+0x1a44], R0 ;  /* 0x001a440001007387 */ /* 0x0001e80000100800 */
[----:B------:R2:W-:Y:S01]  /*4aa40*/  STL [R1+0x18c0], R2 ;  /* 0x0018c00201007387 */ /* 0x0005e20000100800 */
[-C--:B0-----:R-:W-:Y:S02]  /*4aa50*/  IADD3 R0, P5, PT, R72, R90.reuse, RZ ;  /* 0x0000005a48007210 */ /* 0x081fe40007fbe0ff */
[----:B--2---:R-:W-:-:S03]  /*4aa60*/  IADD3 R2, P3, PT, R74, R90, RZ ;  /* 0x0000005a4a027210 */ /* 0x004fc60007f7e0ff */
[--C-:B------:R-:W-:Y:S01]  /*4aa70*/  IMAD.X R72, R73, 0x1, R3.reuse, P5 ;  /* 0x0000000149487824 */ /* 0x100fe200028e0603 */
[----:B------:R0:W-:Y:S01]  /*4aa80*/  STL [R1+0x18c4], R0 ;  /* 0x0018c40001007387 */ /* 0x0001e20000100800 */
[----:B------:R-:W-:-:S03]  /*4aa90*/  IMAD.X R74, R75, 0x1, R3, P3 ;  /* 0x000000014b4a7824 */ /* 0x000fc600018e0603 */
[----:B------:R1:W-:Y:S01]  /*4aaa0*/  STL [R1+0x18e8], R2 ;  /* 0x0018e80201007387 */ /* 0x0003e20000100800 */
[-C--:B0-----:R-:W-:Y:S02]  /*4aab0*/  IADD3 R0, P5, PT, R76, R90.reuse, RZ ;  /* 0x0000005a4c007210 */ /* 0x081fe40007fbe0ff */
[----:B-1----:R-:W-:-:S03]  /*4aac0*/  IADD3 R2, P3, PT, R28, R90, RZ ;  /* 0x0000005a1c027210 */ /* 0x002fc60007f7e0ff */
[--C-:B------:R-:W-:Y:S01]  /*4aad0*/  IMAD.X R76, R77, 0x1, R3.reuse, P5 ;  /* 0x000000014d4c7824 */ /* 0x100fe200028e0603 */
[----:B------:R0:W-:Y:S01]  /*4aae0*/  STL [R1+0x18ec], R0 ;  /* 0x0018ec0001007387 */ /* 0x0001e20000100800 */
[----:B------:R-:W-:-:S03]  /*4aaf0*/  IMAD.X R4, R29, 0x1, R3, P3 ;  /* 0x000000011d047824 */ /* 0x000fc600018e0603 */
[----:B------:R1:W-:Y:S01]  /*4ab00*/  STL [R1+0x1f5c], R2 ;  /* 0x001f5c0201007387 */ /* 0x0003e20000100800 */
[----:B0-----:R-:W-:-:S05]  /*4ab10*/  IADD3 R0, P5, PT, R30, R90, RZ ;  /* 0x0000005a1e007210 */ /* 0x001fca0007fbe0ff */
[----:B-1----:R-:W-:Y:S01]  /*4ab20*/  IMAD.X R2, R31, 0x1, R3, P5 ;  /* 0x000000011f027824 */ /* 0x002fe200028e0603 */
[----:B------:R0:W-:Y:S04]  /*4ab30*/  STL [R1+0x1f60], R0 ;  /* 0x001f600001007387 */ /* 0x0001e80000100800 */
[----:B------:R1:W-:Y:S04]  /*4ab40*/  STL [R1+0x1a68], R4 ;  /* 0x001a680401007387 */ /* 0x0003e80000100800 */
[----:B------:R2:W-:Y:S01]  /*4ab50*/  STL [R1+0x1a6c], R2 ;  /* 0x001a6c0201007387 */ /* 0x0005e20000100800 */
[----:B0-----:R-:W-:-:S02]  /*4ab60*/  IADD3 R0, P3, PT, R32, R90, RZ ;  /* 0x0000005a20007210 */ /* 0x001fc40007f7e0ff */
[----:B-1----:R-:W-:-:S03]  /*4ab70*/  IADD3 R4, P5, PT, R34, R90, RZ ;  /* 0x0000005a22047210 */ /* 0x002fc60007fbe0ff */
[--C-:B--2---:R-:W-:Y:S01]  /*4ab80*/  IMAD.X R2, R33, 0x1, R3.reuse, P3 ;  /* 0x0000000121027824 */ /* 0x104fe200018e0603 */
[----:B------:R0:W-:Y:S04]  /*4ab90*/  STL [R1+0x1f64], R0 ;  /* 0x001f640001007387 */ /* 0x0001e80000100800 */
[----:B------:R1:W-:Y:S04]  /*4aba0*/  STL [R1+0x1f68], R4 ;  /* 0x001f680401007387 */ /* 0x0003e80000100800 */
[----:B------:R2:W-:Y:S01]  /*4abb0*/  STL [R1+0x1a70], R2 ;  /* 0x001a700201007387 */ /* 0x0005e20000100800 */
[----:B0-----:R-:W-:Y:S01]  /*4abc0*/  IMAD.X R0, R35, 0x1, R3, P5 ;  /* 0x0000000123007824 */ /* 0x001fe200028e0603 */
[----:B-1----:R-:W-:-:S02]  /*4abd0*/  IADD3 R4, P3, PT, R36, R90, RZ ;  /* 0x0000005a24047210 */ /* 0x002fc40007f7e0ff */
[----:B--2---:R-:W-:Y:S02]  /*4abe0*/  IADD3 R2, P5, PT, R38, R90, RZ ;  /* 0x0000005a26027210 */ /* 0x004fe40007fbe0ff */
[----:B------:R0:W-:Y:S04]  /*4abf0*/  STL [R1+0x1a74], R0 ;  /* 0x001a740001007387 */ /* 0x0001e80000100800 */
[----:B------:R1:W-:Y:S04]  /*4ac00*/  STL [R1+0x1f6c], R4 ;  /* 0x001f6c0401007387 */ /* 0x0003e80000100800 */
[----:B------:R2:W-:Y:S01]  /*4ac10*/  STL [R1+0x1f70], R2 ;  /* 0x001f700201007387 */ /* 0x0005e20000100800 */
[----:B0-----:R-:W-:-:S02]  /*4ac20*/  IMAD.X R0, R37, 0x1, R3, P3 ;  /* 0x0000000125007824 */ /* 0x001fc400018e0603 */
[--C-:B-1----:R-:W-:Y:S01]  /*4ac30*/  IMAD.X R4, R39, 0x1, R3.reuse, P5 ;  /* 0x0000000127047824 */ /* 0x102fe200028e0603 */
[-C--:B--2---:R-:W-:Y:S02]  /*4ac40*/  IADD3 R2, P3, PT, R40, R90.reuse, RZ ;  /* 0x0000005a28027210 */ /* 0x084fe40007f7e0ff */
[----:B------:R0:W-:Y:S04]  /*4ac50*/  STL [R1+0x1a98], R0 ;  /* 0x001a980001007387 */ /* 0x0001e80000100800 */
[----:B------:R1:W-:Y:S04]  /*4ac60*/  STL [R1+0x1a9c], R4 ;  /* 0x001a9c0401007387 */ /* 0x0003e80000100800 */
[----:B------:R2:W-:Y:S01]  /*4ac70*/  STL [R1+0x1f74], R2 ;  /* 0x001f740201007387 */ /* 0x0005e20000100800 */
[----:B0-----:R-:W-:Y:S01]  /*4ac80*/  IADD3 R0, P5, PT, R42, R90, RZ ;  /* 0x0000005a2a007210 */ /* 0x001fe20007fbe0ff */
[----:B-1----:R-:W-:-:S04]  /*4ac90*/  IMAD.X R4, R41, 0x1, R3, P3 ;  /* 0x0000000129047824 */ /* 0x002fc800018e0603 */
[----:B--2---:R-:W-:Y:S01]  /*4aca0*/  IMAD.X R2, R43, 0x1, R3, P5 ;  /* 0x000000012b027824 */ /* 0x004fe200028e0603 */
        /* <DEDUP_REMOVED lines=17> */
[----:B--2---:R-:W-:Y:S02]  /*4adc0*/  IADD3 R2, P3, PT, R78, R90, RZ ;  /* 0x0000005a4e027210 */ /* 0x004fe40007f7e0ff */
[----:B------:R0:W-:Y:S04]  /*4add0*/  STL [R1+0x1ad0], R0 ;  /* 0x001ad00001007387 */ /* 0x0001e80000100800 */
[----:B------:R-:W-:Y:S04]  /*4ade0*/  STL [R1+0x1ad4], R4 ;  /* 0x001ad40401007387 */ /* 0x000fe80000100800 */
[----:B------:R-:W2:Y:S01]  /*4adf0*/  LDL.LU.64 R6, [R1+0x20] ;  /* 0x0000200001067983 */ /* 0x000ea20000300a00 */
[----:B------:R-:W-:-:S03]  /*4ae00*/  IMAD.X R78, R79, 0x1, R3, P3 ;  /* 0x000000014f4e7824 */ /* 0x000fc600018e0603 */
[----:B------:R1:W-:Y:S01]  /*4ae10*/  STL [R1+0x1890], R2 ;  /* 0x0018900201007387 */ /* 0x0003e20000100800 */
[-C--:B0-----:R-:W-:Y:S02]  /*4ae20*/  IADD3 R0, P5, PT, R80, R90.reuse, RZ ;  /* 0x0000005a50007210 */ /* 0x081fe40007fbe0ff */
[----:B-1----:R-:W-:-:S03]  /*4ae30*/  IADD3 R2, P3, PT, R82, R90, RZ ;  /* 0x0000005a52027210 */ /* 0x002fc60007f7e0ff */
[----:B------:R0:W-:Y:S01]  /*4ae40*/  STL [R1+0x1894], R0 ;  /* 0x0018940001007387 */ /* 0x0001e20000100800 */
[----:B------:R-:W-:Y:S01]  /*4ae50*/  IADD3.X R80, PT, PT, R81, R3, RZ, P5, !PT ;  /* 0x0000000351507210 */ /* 0x000fe20002ffe4ff */
[----:B------:R-:W-:Y:S02]  /*4ae60*/  IMAD.X R82, R83, 0x1, R3, P3 ;  /* 0x0000000153527824 */ /* 0x000fe400018e0603 */
[----:B------:R1:W-:Y:S01]  /*4ae70*/  STL [R1+0x18b8], R2 ;  /* 0x0018b80201007387 */ /* 0x0003e20000100800 */
[-C--:B0-----:R-:W-:Y:S02]  /*4ae80*/  IADD3 R0, P5, PT, R84, R90.reuse, RZ ;  /* 0x0000005a54007210 */ /* 0x081fe40007fbe0ff */
[----:B-1----:R-:W-:-:S03]  /*4ae90*/  IADD3 R2, P3, PT, R52, R90, RZ ;  /* 0x0000005a34027210 */ /* 0x002fc60007f7e0ff */
[--C-:B------:R-:W-:Y:S01]  /*4aea0*/  IMAD.X R84, R85, 0x1, R3.reuse, P5 ;  /* 0x0000000155547824 */ /* 0x100fe200028e0603 */
[----:B------:R-:W-:Y:S01]  /*4aeb0*/  IADD3 R4, P5, PT, R54, R90, RZ ;  /* 0x0000005a36047210 */ /* 0x000fe20007fbe0ff */
[----:B------:R0:W-:Y:S04]  /*4aec0*/  STL [R1+0x18bc], R0 ;  /* 0x0018bc0001007387 */ /* 0x0001e80000100800 */
[----:B------:R1:W-:Y:S04]  /*4aed0*/  STL [R1+0x1f8c], R2 ;  /* 0x001f8c0201007387 */ /* 0x0003e80000100800 */
[----:B------:R-:W-:Y:S04]  /*4aee0*/  STL [R1+0x1f90], R4 ;  /* 0x001f900401007387 */ /* 0x000fe80000100800 */
[----:B------:R-:W2:Y:S01]  /*4aef0*/  LDL.LU.64 R18, [R1+0x28] ;  /* 0x0000280001127983 */ /* 0x000ea20000300a00 */
[----:B0-----:R-:W-:-:S02]  /*4af00*/  IMAD.X R0, R53, 0x1, R3, P3 ;  /* 0x0000000135007824 */ /* 0x001fc400018e0603 */
[----:B-1----:R-:W-:-:S03]  /*4af10*/  IMAD.X R2, R55, 0x1, R3, P5 ;  /* 0x0000000137027824 */ /* 0x002fc600028e0603 */
[----:B------:R0:W-:Y:S04]  /*4af20*/  STL [R1+0x1af8], R0 ;  /* 0x001af80001007387 */ /* 0x0001e80000100800 */
[----:B------:R1:W-:Y:S04]  /*4af30*/  STL [R1+0x1afc], R2 ;  /* 0x001afc0201007387 */ /* 0x0003e80000100800 */
[----:B------:R-:W2:Y:S01]  /*4af40*/  LDL.LU.64 R16, [R1+0x30] ;  /* 0x0000300001107983 */ /* 0x000ea20000300a00 */
[-C--:B0-----:R-:W-:Y:S02]  /*4af50*/  IADD3 R0, P3, PT, R56, R90.reuse, RZ ;  /* 0x0000005a38007210 */ /* 0x081fe40007f7e0ff */
[----:B-1----:R-:W-:-:S03]  /*4af60*/  IADD3 R2, P5, PT, R58, R90, RZ ;  /* 0x0000005a3a027210 */ /* 0x002fc60007fbe0ff */
[--C-:B------:R-:W-:Y:S01]  /*4af70*/  IMAD.X R4, R57, 0x1, R3.reuse, P3 ;  /* 0x0000000139047824 */ /* 0x100fe200018e0603 */
[----:B------:R0:W-:Y:S04]  /*4af80*/  STL [R1+0x1f94], R0 ;  /* 0x001f940001007387 */ /* 0x0001e80000100800 */
[----:B------:R1:W-:Y:S04]  /*4af90*/  STL [R1+0x1f98], R2 ;  /* 0x001f980201007387 */ /* 0x0003e80000100800 */
[----:B------:R4:W-:Y:S01]  /*4afa0*/  STL [R1+0x1b00], R4 ;  /* 0x001b000401007387 */ /* 0x0009e20000100800 */
[----:B0-----:R-:W-:Y:S01]  /*4afb0*/  IMAD.X R0, R59, 0x1, R3, P5 ;  /* 0x000000013b007824 */ /* 0x001fe200028e0603 */
[----:B-1----:R-:W-:-:S02]  /*4afc0*/  IADD3 R2, P3, PT, R60, R90, RZ ;  /* 0x0000005a3c027210 */ /* 0x002fc40007f7e0ff */
[----:B----4-:R-:W-:Y:S02]  /*4afd0*/  IADD3 R4, P5, PT, R62, R90, RZ ;  /* 0x0000005a3e047210 */ /* 0x010fe40007fbe0ff */
[----:B------:R0:W-:Y:S04]  /*4afe0*/  STL [R1+0x1b04], R0 ;  /* 0x001b040001007387 */ /* 0x0001e80000100800 */
[----:B------:R1:W-:Y:S04]  /*4aff0*/  STL [R1+0x1f9c], R2 ;  /* 0x001f9c0201007387 */ /* 0x0003e80000100800 */
[----:B------:R4:W-:Y:S04]  /*4b000*/  STL [R1+0x1fa0], R4 ;  /* 0x001fa00401007387 */ /* 0x0009e80000100800 */
[----:B------:R-:W2:Y:S01]  /*4b010*/  LDL.LU.64 R14, [R1+0x38] ;  /* 0x00003800010e7983 */ /* 0x000ea20000300a00 */
[----:B0-----:R-:W-:-:S02]  /*4b020*/  IMAD.X R0, R61, 0x1, R3, P3 ;  /* 0x000000013d007824 */ /* 0x001fc400018e0603 */
[----:B-1----:R-:W-:-:S03]  /*4b030*/  IMAD.X R2, R63, 0x1, R3, P5 ;  /* 0x000000013f027824 */ /* 0x002fc600028e0603 */
[----:B------:R0:W-:Y:S04]  /*4b040*/  STL [R1+0x1b2c], R0 ;  /* 0x001b2c0001007387 */ /* 0x0001e80000100800 */
[----:B------:R1:W-:Y:S04]  /*4b050*/  STL [R1+0x1b30], R2 ;  /* 0x001b300201007387 */ /* 0x0003e80000100800 */
[----:B----4-:R-:W4:Y:S01]  /*4b060*/  LDL.LU.64 R4, [R1+0x40] ;  /* 0x0000400001047983 */ /* 0x010f220000300a00 */
[-C--:B0-----:R-:W-:Y:S02]  /*4b070*/  IADD3 R0, P3, PT, R64, R90.reuse, RZ ;  /* 0x0000005a40007210 */ /* 0x081fe40007f7e0ff */
[----:B-1----:R-:W-:-:S03]  /*4b080*/  IADD3 R2, P5, PT, R66, R90, RZ ;  /* 0x0000005a42027210 */ /* 0x002fc60007fbe0ff */
[----:B------:R0:W-:Y:S02]  /*4b090*/  STL [R1+0x1fa4], R0 ;  /* 0x001fa40001007387 */ /* 0x0001e40000100800 */
[--C-:B------:R-:W-:Y:S02]  /*4b0a0*/  IMAD.X R8, R67, 0x1, R3.reuse, P5 ;  /* 0x0000000143087824 */ /* 0x100fe400028e0603 */
[----:B------:R3:W-:Y:S01]  /*4b0b0*/  STL [R1+0x1fa8], R2 ;  /* 0x001fa80201007387 */ /* 0x0007e20000100800 */
[----:B0-----:R-:W-:Y:S01]  /*4b0c0*/  IMAD.X R0, R65, 0x1, R3, P3 ;  /* 0x0000000141007824 */ /* 0x001fe200018e0603 */
[----:B---3--:R-:W-:-:S04]  /*4b0d0*/  IADD3 R2, P3, PT, R68, R90, RZ ;  /* 0x0000005a44027210 */ /* 0x008fc80007f7e0ff */
[----:B------:R2:W-:Y:S04]  /*4b0e0*/  STL [R1+0x1b34], R0 ;  /* 0x001b340001007387 */ /* 0x0005e80000100800 */
[----:B------:R-:W-:Y:S04]  /*4b0f0*/  STL [R1+0x1b38], R8 ;  /* 0x001b380801007387 */ /* 0x000fe80000100800 */
[----:B------:R-:W3:Y:S04]  /*4b100*/  LDL.LU.64 R12, [R1+0x48] ;  /* 0x00004800010c7983 */ /* 0x000ee80000300a00 */
[----:B------:R-:W-:Y:S04]  /*4b110*/  STL [R1+0x1fac], R2 ;  /* 0x001fac0201007387 */ /* 0x000fe80000100800 */
[----:B------:R-:W3:Y:S01]  /*4b120*/  LDL.LU.64 R10, [R1+0x50] ;  /* 0x00005000010a7983 */ /* 0x000ee20000300a00 */
[----:B--2---:R-:W-:-:S05]  /*4b130*/  IADD3 R0, P5, PT, R6, R90, RZ ;  /* 0x0000005a06007210 */ /* 0x004fca0007fbe0ff */
[----:B------:R0:W-:Y:S01]  /*4b140*/  STL [R1+0x1fb0], R0 ;  /* 0x001fb00001007387 */ /* 0x0001e20000100800 */
[--C-:B------:R-:W-:Y:S02]  /*4b150*/  IMAD.X R6, R7, 0x1, R3.reuse, P5 ;  /* 0x0000000107067824 */ /* 0x100fe400028e0603 */
[----:B0-----:R-:W-:-:S05]  /*4b160*/  IMAD.X R0, R69, 0x1, R3, P3 ;  /* 0x0000000145007824 */ /* 0x001fca00018e0603 */
[----:B------:R-:W-:Y:S04]  /*4b170*/  STL [R1+0x1b64], R0 ;  /* 0x001b640001007387 */ /* 0x000fe80000100800 */
[----:B------:R0:W-:Y:S04]  /*4b180*/  STL [R1+0x1b68], R6 ;  /* 0x001b680601007387 */ /* 0x0001e80000100800 */
[----:B------:R-:W2:Y:S01]  /*4b190*/  LDL.LU.64 R8, [R1+0x58] ;  /* 0x0000580001087983 */ /* 0x000ea20000300a00 */
[----:B------:R-:W-:-:S05]  /*4b1a0*/  IADD3 R2, P3, PT, R18, R90, RZ ;  /* 0x0000005a12027210 */ /* 0x000fca0007f7e0ff */
[----:B------:R-:W-:Y:S04]  /*4b1b0*/  STL [R1+0x1fb4], R2 ;  /* 0x001fb40201007387 */ /* 0x000fe80000100800 */
[----:B0-----:R-:W2:Y:S01]  /*4b1c0*/  LDL.LU.64 R6, [R1+0x60] ;  /* 0x0000600001067983 */ /* 0x001ea20000300a00 */
[----:B------:R-:W-:-:S05]  /*4b1d0*/  IADD3 R0, P5, PT, R16, R90, RZ ;  /* 0x0000005a10007210 */ /* 0x000fca0007fbe0ff */
        /* <DEDUP_REMOVED lines=9> */
[----:B----4-:R-:W-:-:S05]  /*4b270*/  IADD3 R0, P5, PT, R4, R90, RZ ;  /* 0x0000005a04007210 */ /* 0x010fca0007fbe0ff */
[----:B------:R0:W-:Y:S01]  /*4b280*/  STL [R1+0x1864], R0 ;  /* 0x0018640001007387 */ /* 0x0001e20000100800 */
[--C-:B------:R-:W-:Y:S02]  /*4b290*/  IMAD.X R4, R5, 0x1, R3.reuse, P5 ;  /* 0x0000000105047824 */ /* 0x100fe400028e0603 */
[----:B0-----:R-:W-:-:S05]  /*4b2a0*/  IMAD.X R0, R15, 0x1, R3, P3 ;  /* 0x000000010f007824 */ /* 0x001fca00018e0603 */
[----:B------:R0:W-:Y:S04]  /*4b2b0*/  STL [R1+0x38], R0 ;  /* 0x0000380001007387 */ /* 0x0001e80000100800 */
[----:B------:R1:W-:Y:S04]  /*4b2c0*/  STL [R1+0x40], R4 ;  /* 0x0000400401007387 */ /* 0x0003e80000100800 */
[----:B------:R-:W4:Y:S01]  /*4b2d0*/  LDL.LU.64 R14, [R1+0x78] ;  /* 0x00007800010e7983 */ /* 0x000f220000300a00 */
[-C--:B---3--:R-:W-:Y:S02]  /*4b2e0*/  IADD3 R2, P3, PT, R12, R90.reuse, RZ ;  /* 0x0000005a0c027210 */ /* 0x088fe40007f7e0ff */
[----:B0-----:R-:W-:-:S03]  /*4b2f0*/  IADD3 R0, P5, PT, R10, R90, RZ ;  /* 0x0000005a0a007210 */ /* 0x001fc60007fbe0ff */
[----:B------:R-:W-:Y:S04]  /*4b300*/  STL [R1+0x1888], R2 ;  /* 0x0018880201007387 */ /* 0x000fe80000100800 */
[----:B-1----:R-:W3:Y:S04]  /*4b310*/  LDL.LU.64 R4, [R1+0x80] ;  /* 0x0000800001047983 */ /* 0x002ee80000300a00 */
[----:B------:R0:W-:Y:S01]  /*4b320*/  STL [R1+0x188c], R0 ;  /* 0x00188c0001007387 */ /* 0x0001e20000100800 */
[--C-:B------:R-:W-:Y:S02]  /*4b330*/  IMAD.X R10, R11, 0x1, R3.reuse, P5 ;  /* 0x000000010b0a7824 */ /* 0x100fe400028e0603 */
[----:B0-----:R-:W-:-:S05]  /*4b340*/  IMAD.X R0, R13, 0x1, R3, P3 ;  /* 0x000000010d007824 */ /* 0x001fca00018e0603 */
[----:B------:R-:W-:Y:S04]  /*4b350*/  STL [R1+0x48], R0 ;  /* 0x0000480001007387 */ /* 0x000fe80000100800 */
[----:B------:R0:W-:Y:S04]  /*4b360*/  STL [R1+0x50], R10 ;  /* 0x0000500a01007387 */ /* 0x0001e80000100800 */
[----:B------:R-:W3:Y:S01]  /*4b370*/  LDL.LU.64 R12, [R1+0x88] ;  /* 0x00008800010c7983 */ /* 0x000ee20000300a00 */
[----:B--2---:R-:W-:-:S05]  /*4b380*/  IADD3 R2, P3, PT, R8, R90, RZ ;  /* 0x0000005a08027210 */ /* 0x004fca0007f7e0ff */
        /* <DEDUP_REMOVED lines=19> */
[----:B----4-:R-:W-:-:S05]  /*4b4c0*/  IADD3 R2, P3, PT, R14, R90, RZ ;  /* 0x0000005a0e027210 */ /* 0x010fca0007f7e0ff */
[----:B------:R-:W-:Y:S04]  /*4b4d0*/  STL [R1+0x1fcc], R2 ;  /* 0x001fcc0201007387 */ /* 0x000fe80000100800 */
[----:B0-----:R-:W4:Y:S01]  /*4b4e0*/  LDL.LU.64 R16, [R1+0xb0] ;  /* 0x0000b00001107983 */ /* 0x001f220000300a00 */
[----:B---3--:R-:W-:-:S05]  /*4b4f0*/  IADD3 R0, P5, PT, R4, R90, RZ ;  /* 0x0000005a04007210 */ /* 0x008fca0007fbe0ff */
[----:B------:R0:W-:Y:S01]  /*4b500*/  STL [R1+0x1fd0], R0 ;  /* 0x001fd00001007387 */ /* 0x0001e20000100800 */
[--C-:B------:R-:W-:Y:S02]  /*4b510*/  IMAD.X R4, R5, 0x1, R3.reuse, P5 ;  /* 0x0000000105047824 */ /* 0x100fe400028e0603 */
[----:B0-----:R-:W-:Y:S01]  /*4b520*/  IMAD.X R0, R15, 0x1, R3, P3 ;  /* 0x000000010f007824 */ /* 0x001fe200018e0603 */
[----:B------:R-:W-:-:S04]  /*4b530*/  IADD3 R2, P3, PT, R12, R90, RZ ;  /* 0x0000005a0c027210 */ /* 0x000fc80007f7e0ff */
[----:B------:R-:W-:Y:S04]  /*4b540*/  STL [R1+0x1bd4], R0 ;  /* 0x001bd40001007387 */ /* 0x000fe80000100800 */
[----:B------:R0:W-:Y:S04]  /*4b550*/  STL [R1+0x1bd8], R4 ;  /* 0x001bd80401007387 */ /* 0x0001e80000100800 */
[----:B------:R-:W3:Y:S04]  /*4b560*/  LDL.LU.64 R14, [R1+0xb8] ;  /* 0x0000b800010e7983 */ /* 0x000ee80000300a00 */
[----:B------:R-:W-:Y:S04]  /*4b570*/  STL [R1+0x1fd4], R2 ;  /* 0x001fd40201007387 */ /* 0x000fe80000100800 */
[----:B0-----:R-:W3:Y:S01]  /*4b580*/  LDL.LU.64 R4, [R1+0xc0] ;  /* 0x0000c00001047983 */ /* 0x001ee20000300a00 */
        /* <DEDUP_REMOVED lines=12> */
[----:B------:R-:W-:Y:S01]  /*4b650*/  IMAD.X R6, R7, 0x1, R3, P5 ;  /* 0x0000000107067824 */ /* 0x000fe200028e0603 */
[----:B0-----:R-:W-:-:S05]  /*4b660*/  IADD3.X R0, PT, PT, R9, R3, RZ, P3, !PT ;  /* 0x0000000309007210 */ /* 0x001fca0001ffe4ff */
        /* <DEDUP_REMOVED lines=10> */
[----:B------:R-:W-:Y:S04]  /*4b710*/  STL [R1+0x1c14], R0 ;  /* 0x001c140001007387 */ /* 0x000fe80000100800 */
[----:B------:R0:W-:Y:S04]  /*4b720*/  STL [R1+0xb0], R16 ;  /* 0x0000b01001007387 */ /* 0x0001e80000100800 */
[----:B------:R-:W4:Y:S01]  /*4b730*/  LDL.LU.64 R18, [R1+0xe8] ;  /* 0x0000e80001127983 */ /* 0x000f220000300a00 */
[----:B---3--:R-:W-:-:S05]  /*4b740*/  IADD3 R2, P3, PT, R14, R90, RZ ;  /* 0x0000005a0e027210 */ /* 0x008fca0007f7e0ff */
[----:B------:R-:W-:Y:S04]  /*4b750*/  STL [R1+0x182c], R2 ;  /* 0x00182c0201007387 */ /* 0x000fe80000100800 */
[----:B0-----:R-:W3:Y:S01]  /*4b760*/  LDL.LU.64 R16, [R1+0xf0] ;  /* 0x0000f00001107983 */ /* 0x001ee20000300a00 */
[----:B------:R-:W-:-:S05]  /*4b770*/  IADD3 R0, P5, PT, R4, R90, RZ ;  /* 0x0000005a04007210 */ /* 0x000fca0007fbe0ff */
        /* <DEDUP_REMOVED lines=32> */
[----:B0-----:R-:W-:-:S05]  /*4b980*/  IMAD.X R0, R19, 0x1, R3, P3 ;  /* 0x0000000113007824 */ /* 0x001fca00018e0603 */
[----:B------:R-:W-:Y:S04]  /*4b990*/  STL [R1+0x1c48], R0 ;  /* 0x001c480001007387 */ /* 0x000fe80000100800 */
[----:B------:R0:W-:Y:S04]  /*4b9a0*/  STL [R1+0x1c4c], R16 ;  /* 0x001c4c1001007387 */ /* 0x0001e80000100800 */
[----:B------:R-:W3:Y:S01]  /*4b9b0*/  LDL.LU.64 R18, [R1+0x128] ;  /* 0x0001280001127983 */ /* 0x000ee20000300a00 */
[----:B------:R-:W-:-:S05]  /*4b9c0*/  IADD3 R2, P3, PT, R14, R90, RZ ;  /* 0x0000005a0e027210 */ /* 0x000fca0007f7e0ff */
        /* <DEDUP_REMOVED lines=74> */
[----:B------:R-:W-:Y:S01]  /*4be70*/  IADD3.X R16, PT, PT, R17, R3, RZ, P5, !PT ;  /* 0x0000000311107210 */ /* 0x000fe20002ffe4ff */
        /* <DEDUP_REMOVED lines=269> */
[----:B------:R-:W-:Y:S01]  /*4cf50*/  IADD3.X R6, PT, PT, R7, R3, RZ, P5, !PT ;  /* 0x0000000307067210 */ /* 0x000fe20002ffe4ff */
        /* <DEDUP_REMOVED lines=139> */
[----:B------:R-:W-:Y:S01]  /*4d810*/  IMAD.X R4, R5, 0x1, R3, P5 ;  /* 0x0000000105047824 */ /* 0x000fe200028e0603 */
[----:B0-----:R-:W-:-:S05]  /*4d820*/  IADD3.X R0, PT, PT, R15, R3, RZ, P3, !PT ;  /* 0x000000030f007210 */ /* 0x001fca0001ffe4ff */
        /* <DEDUP_REMOVED lines=128> */
[----:B------:R-:W-:Y:S01]  /*4e030*/  IADD3.X R10, PT, PT, R11, R3, RZ, P5, !PT ;  /* 0x000000030b0a7210 */ /* 0x000fe20002ffe4ff */
        /* <DEDUP_REMOVED lines=55> */
[----:B------:R1:W-:Y:S04]  /*4e3b0*/  STL [R1+0x160], R2 ;  /* 0x0001600201007387 */ /* 0x0003e80000100800 */
[----:B0-----:R-:W2:Y:S01]  /*4e3c0*/  LDL.LU.64 R6, [R1+0x5d8] ;  /* 0x0005d80001067983 */ /* 0x001ea20000300a00 */
[----:B------:R-:W-:Y:S01]  /*4e3d0*/  IMAD.X R18, R19, 0x1, R3, P3 ;  /* 0x0000000113127824 */ /* 0x000fe200018e0603 */
[----:B------:R-:W-:-:S05]  /*4e3e0*/  IADD3 R0, P5, PT, R16, R90, RZ ;  /* 0x0000005a10007210 */ /* 0x000fca0007fbe0ff */
[----:B------:R0:W-:Y:S01]  /*4e3f0*/  STL [R1+0x164], R0 ;  /* 0x0001640001007387 */ /* 0x0001e20000100800 */
[----:B-1----:R-:W-:-:S03]  /*4e400*/  IMAD.X R2, R17, 0x1, R3, P5 ;  /* 0x0000000111027824 */ /* 0x002fc600028e0603 */
[----:B------:R-:W-:Y:S04]  /*4e410*/  STL [R1+0xa8], R18 ;  /* 0x0000a81201007387 */ /* 0x000fe80000100800 */
[----:B------:R1:W-:Y:S01]  /*4e420*/  STL [R1+0xac], R2 ;  /* 0x0000ac0201007387 */ /* 0x0003e20000100800 */
[----:B0-----:R-:W-:-:S05]  /*4e430*/  IADD3 R0, P3, PT, R14, R90, RZ ;  /* 0x0000005a0e007210 */ /* 0x001fca0007f7e0ff */
[----:B-1----:R-:W-:Y:S01]  /*4e440*/  IMAD.X R2, R15, 0x1, R3, P3 ;  /* 0x000000010f027824 */ /* 0x002fe200018e0603 */
[----:B------:R0:W-:Y:S01]  /*4e450*/  STL [R1+0x168], R0 ;  /* 0x0001680001007387 */ /* 0x0001e20000100800 */
[----:B------:R-:W-:-:S05]  /*4e460*/  IADD3 R16, P5, PT, R4, R90, RZ ;  /* 0x0000005a04107210 */ /* 0x000fca0007fbe0ff */
[----:B------:R-:W-:Y:S04]  /*4e470*/  STL [R1+0x16c], R16 ;  /* 0x00016c1001007387 */ /* 0x000fe80000100800 */
[----:B------:R-:W2:Y:S01]  /*4e480*/  LDL.LU.64 R18, [R1+0x630] ;  /* 0x0006300001127983 */ /* 0x000ea20000300a00 */
[----:B0-----:R-:W-:-:S03]  /*4e490*/  IMAD.X R0, R5, 0x1, R3, P5 ;  /* 0x0000000105007824 */ /* 0x001fc600028e0603 */
[----:B------:R-:W-:Y:S04]  /*4e4a0*/  STL [R1+0xd8], R2 ;  /* 0x0000d80201007387 */ /* 0x000fe80000100800 */
[----:B------:R-:W2:Y:S04]  /*4e4b0*/  LDL.LU.64 R4, [R1+0x638] ;  /* 0x0006380001047983 */ /* 0x000ea80000300a00 */
[----:B------:R4:W-:Y:S02]  /*4e4c0*/  STL [R1+0xdc], R0 ;  /* 0x0000dc0001007387 */ /* 0x0009e40000100800 */
[----:B----4-:R-:W-:-:S05]  /*4e4d0*/  IADD3 R0, P3, PT, R12, R90, RZ ;  /* 0x0000005a0c007210 */ /* 0x010fca0007f7e0ff */
[----:B------:R-:W-:Y:S01]  /*4e4e0*/  IMAD.X R2, R13, 0x1, R3, P3 ;  /* 0x000000010d027824 */ /* 0x000fe200018e0603 */
[----:B------:R0:W-:Y:S01]  /*4e4f0*/  STL [R1+0x170], R0 ;  /* 0x0001700001007387 */ /* 0x0001e20000100800 */
[----:B---3--:R-:W-:-:S05]  /*4e500*/  IADD3 R14, P5, PT, R10, R90, RZ ;  /* 0x0000005a0a0e7210 */ /* 0x008fca0007fbe0ff */
[----:B------:R1:W-:Y:S04]  /*4e510*/  STL [R1+0x174], R14 ;  /* 0x0001740e01007387 */ /* 0x0003e80000100800 */
[----:B------:R-:W3:Y:S01]  /*4e520*/  LDL.LU.64 R16, [R1+0x640] ;  /* 0x0006400001107983 */ /* 0x000ee20000300a00 */
[----:B0-----:R-:W-:-:S03]  /*4e530*/  IMAD.X R0, R11, 0x1, R3, P5 ;  /* 0x000000010b007824 */ /* 0x001fc600028e0603 */
[----:B------:R0:W-:Y:S04]  /*4e540*/  STL [R1+0xe0], R2 ;  /* 0x0000e00201007387 */ /* 0x0001e80000100800 */
[----:B-1----:R-:W4:Y:S04]  /*4e550*/  LDL.LU.64 R14, [R1+0x648] ;  /* 0x00064800010e7983 */ /* 0x002f280000300a00 */
[----:B------:R-:W-:Y:S04]  /*4e560*/  STL [R1+0xe4], R0 ;  /* 0x0000e40001007387 */ /* 0x000fe80000100800 */
[----:B------:R-:W4:Y:S01]  /*4e570*/  LDL.LU.64 R12, [R1+0x650] ;  /* 0x00065000010c7983 */ /* 0x000f220000300a00 */
[----:B0-----:R-:W-:-:S05]  /*4e580*/  IADD3 R2, P3, PT, R8, R90, RZ ;  /* 0x0000005a08027210 */ /* 0x001fca0007f7e0ff */
[----:B------:R0:W-:Y:S04]  /*4e590*/  STL [R1+0x178], R2 ;  /* 0x0001780201007387 */ /* 0x0001e80000100800 */
[----:B------:R-:W4:Y:S01]  /*4e5a0*/  LDL.LU.64 R10, [R1+0x658] ;  /* 0x00065800010a7983 */ /* 0x000f220000300a00 */
[----:B0-----:R-:W-:Y:S01]  /*4e5b0*/  IMAD.X R2, R9, 0x1, R3, P3 ;  /* 0x0000000109027824 */ /* 0x001fe200018e0603 */
[----:B--2---:R-:W-:-:S05]  /*4e5c0*/  IADD3 R0, P5, PT, R6, R90, RZ ;  /* 0x0000005a06007210 */ /* 0x004fca0007fbe0ff */
[----:B------:R0:W-:Y:S04]  /*4e5d0*/  STL [R1+0x17c], R0 ;  /* 0x00017c0001007387 */ /* 0x0001e80000100800 */
[----:B------:R-:W2:Y:S04]  /*4e5e0*/  LDL.LU.64 R8, [R1+0x6b0] ;  /* 0x0006b00001087983 */ /* 0x000ea80000300a00 */
[----:B------:R-:W-:Y:S01]  /*4e5f0*/  STL [R1+0xe8], R2 ;  /* 0x0000e80201007387 */ /* 0x000fe20000100800 */
[----:B0-----:R-:W-:-:S03]  /*4e600*/  IMAD.X R0, R7, 0x1, R3, P5 ;  /* 0x0000000107007824 */ /* 0x001fc600028e0603 */
[----:B------:R-:W2:Y:S04]  /*4e610*/  LDL.LU.64 R6, [R1+0x6b8] ;  /* 0x0006b80001067983 */ /* 0x000ea80000300a00 */
[----:B------:R0:W-:Y:S02]  /*4e620*/  STL [R1+0xec], R0 ;  /* 0x0000ec0001007387 */ /* 0x0001e40000100800 */
[-C--:B0-----:R-:W-:Y:S02]  /*4e630*/  IADD3 R0, P3, PT, R18, R90.reuse, RZ ;  /* 0x0000005a12007210 */ /* 0x081fe40007f7e0ff */
[----:B------:R-:W-:-:S03]  /*4e640*/  IADD3 R20, P5, PT, R4, R90, RZ ;  /* 0x0000005a04147210 */ /* 0x000fc60007fbe0ff */
[--C-:B------:R-:W-:Y:S01]  /*4e650*/  IMAD.X R2, R19, 0x1, R3.reuse, P3 ;  /* 0x0000000113027824 */ /* 0x100fe200018e0603 */
[----:B------:R0:W-:Y:S04]  /*4e660*/  STL [R1+0x180], R0 ;  /* 0x0001800001007387 */ /* 0x0001e80000100800 */
[----:B------:R-:W-:Y:S01]  /*4e670*/  STL [R1+0x184], R20 ;  /* 0x0001841401007387 */ /* 0x000fe20000100800 */
[----:B0-----:R-:W-:-:S03]  /*4e680*/  IMAD.X R0, R5, 0x1, R3, P5 ;  /* 0x0000000105007824 */ /* 0x001fc600028e0603 */
[----:B------:R-:W2:Y:S04]  /*4e690*/  LDL.LU.64 R4, [R1+0x6c0] ;  /* 0x0006c00001047983 */ /* 0x000ea80000300a00 */
[----:B------:R3:W-:Y:S04]  /*4e6a0*/  STL [R1+0xf0], R2 ;  /* 0x0000f00201007387 */ /* 0x0007e80000100800 */
[----:B------:R-:W2:Y:S04]  /*4e6b0*/  LDL.LU.64 R26, [R1+0x6c8] ;  /* 0x0006c800011a7983 */ /* 0x000ea80000300a00 */
[----:B------:R0:W-:Y:S01]  /*4e6c0*/  STL [R1+0xf4], R0 ;  /* 0x0000f40001007387 */ /* 0x0001e20000100800 */
[----:B---3--:R-:W-:-:S05]  /*4e6d0*/  IADD3 R2, P3, PT, R16, R90, RZ ;  /* 0x0000005a10027210 */ /* 0x008fca0007f7e0ff */
[----:B0-----:R-:W-:Y:S01]  /*4e6e0*/  IMAD.X R0, R17, 0x1, R3, P3 ;  /* 0x0000000111007824 */ /* 0x001fe200018e0603 */
[-C--:B----4-:R-:W-:Y:S01]  /*4e6f0*/  IADD3 R18, P5, PT, R14, R90.reuse, RZ ;  /* 0x0000005a0e127210 */ /* 0x090fe20007fbe0ff */
[----:B------:R0:W-:Y:S01]  /*4e700*/  STL [R1+0x188], R2 ;  /* 0x0001880201007387 */ /* 0x0001e20000100800 */
[----:B------:R-:W-:-:S03]  /*4e710*/  IADD3 R14, P3, PT, R12, R90, RZ ;  /* 0x0000005a0c0e7210 */ /* 0x000fc60007f7e0ff */
[----:B------:R-:W-:Y:S04]  /*4e720*/  STL [R1+0x18c], R18 ;  /* 0x00018c1201007387 */ /* 0x000fe80000100800 */
[----:B------:R1:W-:Y:S01]  /*4e730*/  STL [R1+0xf8], R0 ;  /* 0x0000f80001007387 */ /* 0x0003e20000100800 */
[----:B0-----:R-:W-:Y:S01]  /*4e740*/  IMAD.X R2, R15, 0x1, R3, P5 ;  /* 0x000000010f027824 */ /* 0x001fe200028e0603 */
[----:B-1----:R-:W-:-:S04]  /*4e750*/  IADD3 R0, P5, PT, R10, R90, RZ ;  /* 0x0000005a0a007210 */ /* 0x002fc80007fbe0ff */
[----:B------:R0:W-:Y:S04]  /*4e760*/  STL [R1+0xfc], R2 ;  /* 0x0000fc0201007387 */ /* 0x0001e80000100800 */
[----:B------:R-:W-:Y:S01]  /*4e770*/  STL [R1+0x190], R14 ;  /* 0x0001900e01007387 */ /* 0x000fe20000100800 */
[----:B------:R-:W-:-:S03]  /*4e780*/  IMAD.X R10, R11, 0x1, R3, P5 ;  /* 0x000000010b0a7824 */ /* 0x000fc600028e0603 */
[----:B------:R2:W-:Y:S01]  /*4e790*/  STL [R1+0x194], R0 ;  /* 0x0001940001007387 */ /* 0x0005e20000100800 */
[----:B0-----:R-:W-:-:S05]  /*4e7a0*/  IMAD.X R2, R13, 0x1, R3, P3 ;  /* 0x000000010d027824 */ /* 0x001fca00018e0603 */
[----:B------:R0:W-:Y:S04]  /*4e7b0*/  STL [R1+0x100], R2 ;  /* 0x0001000201007387 */ /* 0x0001e80000100800 */
[----:B------:R-:W-:Y:S04]  /*4e7c0*/  STL [R1+0x104], R10 ;  /* 0x0001040a01007387 */ /* 0x000fe80000100800 */
[----:B------:R-:W3:Y:S01]  /*4e7d0*/  LDL R16, [R1+0x24cc] ;  /* 0x0024cc0001107983 */ /* 0x000ee20000100800 */
[----:B--2---:R-:W-:-:S05]  /*4e7e0*/  IADD3 R0, P3, PT, R8, R90, RZ ;  /* 0x0000005a08007210 */ /* 0x004fca0007f7e0ff */
[----:B------:R1:W-:Y:S01]  /*4e7f0*/  STL [R1+0x198], R0 ;  /* 0x0001980001007387 */ /* 0x0003e20000100800 */
[----:B0-----:R-:W-:Y:S01]  /*4e800*/  IADD3 R2, P5, PT, R6, R90, RZ ;  /* 0x0000005a06027210 */ /* 0x001fe20007fbe0ff */
[----:B-1----:R-:W-:-:S04]  /*4e810*/  IMAD.X R0, R9, 0x1, R3, P3 ;  /* 0x0000000109007824 */ /* 0x002fc800018e0603 */
[----:B------:R-:W-:Y:S01]  /*4e820*/  IMAD.X R6, R7, 0x1, R3, P5 ;  /* 0x0000000107067824 */ /* 0x000fe200028e0603 */
[----:B------:R0:W-:Y:S04]  /*4e830*/  STL [R1+0x19c], R2 ;  /* 0x00019c0201007387 */ /* 0x0001e80000100800 */
[----:B------:R-:W2:Y:S04]  /*4e840*/  LDL R17, [R1+0x24d0] ;  /* 0x0024d00001117983 */ /* 0x000ea80000100800 */
[----:B------:R1:W-:Y:S04]  /*4e850*/  STL [R1+0x108], R0 ;  /* 0x0001080001007387 */ /* 0x0003e80000100800 */
[----:B------:R-:W-:Y:S04]  /*4e860*/  STL [R1+0x10c], R6 ;  /* 0x00010c0601007387 */ /* 0x000fe80000100800 */
[----:B------:R-:W2:Y:S01]  /*4e870*/  LDL.LU R21, [R1+0x1738] ;  /* 0x0017380001157983 */ /* 0x000ea20000300800 */
[----:B0-----:R-:W-:-:S02]  /*4e880*/  IADD3 R2, P3, PT, R4, R90, RZ ;  /* 0x0000005a04027210 */ /* 0x001fc40007f7e0ff */
[----:B-1----:R-:W-:-:S03]  /*4e890*/  IADD3 R0, P5, PT, R26, R90, RZ ;  /* 0x0000005a1a007210 */ /* 0x002fc60007fbe0ff */
[----:B------:R-:W-:Y:S04]  /*4e8a0*/  STL [R1+0x1a0], R2 ;  /* 0x0001a00201007387 */ /* 0x000fe80000100800 */
[----:B------:R-:W4:Y:S04]  /*4e8b0*/  LDL.LU R20, [R1+0x170c] ;  /* 0x00170c0001147983 */ /* 0x000f280000300800 */
[----:B------:R0:W-:Y:S04]  /*4e8c0*/  STL [R1+0x1a4], R0 ;  /* 0x0001a40001007387 */ /* 0x0001e80000100800 */
[----:B------:R-:W3:Y:S04]  /*4e8d0*/  LDL.LU R19, [R1+0x1708] ;  /* 0x0017080001137983 */ /* 0x000ee80000300800 */
[----:B------:R-:W3:Y:S04]  /*4e8e0*/  LDL.LU R18, [R1+0x16dc] ;  /* 0x0016dc0001127983 */ /* 0x000ee80000300800 */
[----:B------:R-:W3:Y:S04]  /*4e8f0*/  LDL.LU R15, [R1+0x16d8] ;  /* 0x0016d800010f7983 */ /* 0x000ee80000300800 */
[----:B------:R-:W3:Y:S04]  /*4e900*/  LDL.LU R91, [R1+0x1ce8] ;  /* 0x001ce800015b7983 */ /* 0x000ee80000300800 */
[----:B------:R-:W3:Y:S04]  /*4e910*/  LDL.LU.64 R24, [R1+0x6d0] ;  /* 0x0006d00001187983 */ /* 0x000ee80000300a00 */
[----:B------:R-:W4:Y:S01]  /*4e920*/  LDL.LU.64 R22, [R1+0x6d8] ;  /* 0x0006d80001167983 */ /* 0x000f220000300a00 */
[----:B0-----:R-:W-:-:S05]  /*4e930*/  IADD3.X R0, PT, PT, R5, R3, RZ, P3, !PT ;  /* 0x0000000305007210 */ /* 0x001fca0001ffe4ff */
[----:B------:R0:W-:Y:S04]  /*4e940*/  STL [R1+0x110], R0 ;  /* 0x0001100001007387 */ /* 0x0001e80000100800 */
        /* <DEDUP_REMOVED lines=12> */
[----:B0-----:R-:W4:Y:S04]  /*4ea10*/  LDL.LU R0, [R1+0x1b94] ;  /* 0x001b940001007983 */ /* 0x001f280000300800 */
[----:B------:R-:W4:Y:S04]  /*4ea20*/  LDL.LU R93, [R1+0x1b60] ;  /* 0x001b6000015d7983 */ /* 0x000f280000300800 */
[----:B------:R-:W4:Y:S04]  /*4ea30*/  LDL.LU R86, [R1+0x1b5c] ;  /* 0x001b5c0001567983 */ /* 0x000f280000300800 */
[----:B------:R-:W4:Y:S04]  /*4ea40*/  LDL.LU R88, [R1+0x1b28] ;  /* 0x001b280001587983 */ /* 0x000f280000300800 */
[----:B------:R-:W4:Y:S01]  /*4ea50*/  LDL.LU R92, [R1+0x1b24] ;  /* 0x001b2400015c7983 */ /* 0x000f220000300800 */
[----:B------:R-:W-:-:S03]  /*4ea60*/  IMAD.X R85, R27, 0x1, R3, P5 ;  /* 0x000000011b557824 */ /* 0x000fc600028e0603 */
[----:B------:R-:W4:Y:S04]  /*4ea70*/  LDL.LU.64 R26, [R1+0x2ff0] ;  /* 0x002ff000011a7983 */ /* 0x000f280000300a00 */
[----:B------:R-:W4:Y:S04]  /*4ea80*/  LDL.LU R89, [R1+0x1af4] ;  /* 0x001af40001597983 */ /* 0x000f280000300800 */
[----:B------:R-:W4:Y:S04]  /*4ea90*/  LDL.LU R87, [R1+0x1af0] ;  /* 0x001af00001577983 */ /* 0x000f280000300800 */
[----:B------:R3:W-:Y:S04]  /*4eaa0*/  STL [R1+0x114], R85 ;  /* 0x0001145501007387 */ /* 0x0007e80000100800 */
[----:B--2---:R-:W-:Y:S01]  /*4eab0*/  STS.U16 [R17+UR76+0x37480], R21 ;  /* 0x0374801511007988 */ /* 0x004fe2000800044c */
[----:B---3--:R-:W-:-:S05]  /*4eac0*/  IADD3 R85, P3, PT, R24, R90, RZ ;  /* 0x0000005a18557210 */ /* 0x008fca0007f7e0ff */
[----:B------:R0:W-:Y:S01]  /*4ead0*/  STL [R1+0x1d8], R85 ;  /* 0x0001d85501007387 */ /* 0x0001e20000100800 */
[----:B------:R-:W-:-:S03]  /*4eae0*/  IMAD.X R25, R25, 0x1, R3, P3 ;  /* 0x0000000119197824 */ /* 0x000fc600018e0603 */
[----:B----4-:R-:W-:Y:S04]  /*4eaf0*/  STS.U16 [R17+UR76+0x27880], R20 ;  /* 0x0278801411007988 */ /* 0x010fe8000800044c */
[----:B------:R-:W2:Y:S01]  /*4eb00*/  LDL.LU R24, [R1+0x2fec] ;  /* 0x002fec0001187983 */ /* 0x000ea20000300800 */
[----:B0-----:R-:W-:-:S03]  /*4eb10*/  IADD3 R85, P5, PT, R22, R90, RZ ;  /* 0x0000005a16557210 */ /* 0x001fc60007fbe0ff */
[----:B------:R-:W-:Y:S04]  /*4eb20*/  STS.U16 [R17+UR76+0x37880], R19 ;  /* 0x0378801311007988 */ /* 0x000fe8000800044c */
[----:B------:R-:W-:Y:S01]  /*4eb30*/  STS.U16 [R17+UR76+0x27c80], R18 ;  /* 0x027c801211007988 */ /* 0x000fe2000800044c */
[----:B------:R-:W-:-:S03]  /*4eb40*/  IMAD.X R22, R23, 0x1, R3, P5 ;  /* 0x0000000117167824 */ /* 0x000fc600028e0603 */
[----:B------:R-:W-:Y:S04]  /*4eb50*/  STS.U16 [R17+UR76+0x37c80], R15 ;  /* 0x037c800f11007988 */ /* 0x000fe8000800044c */
[----:B------:R-:W-:Y:S04]  /*4eb60*/  STL [R1+0x1dc], R85 ;  /* 0x0001dc5501007387 */ /* 0x000fe80000100800 */
[----:B------:R-:W-:Y:S04]  /*4eb70*/  STL [R1+0x118], R25 ;  /* 0x0001181901007387 */ /* 0x000fe80000100800 */
[----:B------:R-:W-:Y:S04]  /*4eb80*/  STL [R1+0x11c], R22 ;  /* 0x00011c1601007387 */ /* 0x000fe80000100800 */
[----:B------:R0:W-:Y:S04]  /*4eb90*/  STS.U16 [R16+UR76+0x20100], R91 ;  /* 0x0201005b10007988 */ /* 0x0001e8000800044c */
[----:B0-----:R-:W3:Y:S04]  /*4eba0*/  LDL.LU R91, [R1+0x1ac4] ;  /* 0x001ac400015b7983 */ /* 0x001ee80000300800 */
        /* <DEDUP_REMOVED lines=18> */
[----:B0-----:R-:W4:Y:S04]  /*4ecd0*/  LDL.LU R92, [R1+0x1ac0] ;  /* 0x001ac000015c7983 */ /* 0x001f280000300800 */
        /* <DEDUP_REMOVED lines=8> */
[----:B------:R0:W-:Y:S04]  /*4ed60*/  STS.U16 [R16+UR76+0x32500], R87 ;  /* 0x0325005710007988 */ /* 0x0001e8000800044c */
[----:B------:R-:W2:Y:S04]  /*4ed70*/  LDL.LU R15, [R1+0x19d4] ;  /* 0x0019d400010f7983 */ /* 0x000ea80000300800 */
        /* <DEDUP_REMOVED lines=19> */
[----:B0-----:R-:W3:Y:S04]  /*4eeb0*/  LDL.LU R91, [R1+0x1820] ;  /* 0x00182000015b7983 */ /* 0x001ee80000300800 */
[----:B----4-:R0:W-:Y:S04]  /*4eec0*/  STS.U16 [R16+UR76+0x32900], R92 ;  /* 0x0329005c10007988 */ /* 0x0101e8000800044c */
[----:B--2---:R-:W-:Y:S04]  /*4eed0*/  STS.U16 [R16+UR76+0x22d00], R25 ;  /* 0x022d001910007988 */ /* 0x004fe8000800044c */
        /* <DEDUP_REMOVED lines=9> */
[----:B------:R0:W-:Y:S04]  /*4ef70*/  STS.U16 [R16+UR76+0x33d00], R87 ;  /* 0x033d005710007988 */ /* 0x0001e8000800044c */
[----:B0-----:R-:W4:Y:S04]  /*4ef80*/  LDL.LU R87, [R1+0x17f0] ;  /* 0x0017f00001577983 */ /* 0x001f280000300800 */
        /* <DEDUP_REMOVED lines=9> */
[----:B------:R-:W4:Y:S04]  /*4f020*/  LDL R15, [R1+0x24c8] ;  /* 0x0024c800010f7983 */ /* 0x000f280000100800 */
        /* <DEDUP_REMOVED lines=16> */
[----:B------:R-:W4:Y:S04]  /*4f130*/  LDL.LU R18, [R1+0x1704] ;  /* 0x0017040001127983 */ /* 0x000f280000300800 */
[----:B---3--:R0:W-:Y:S04]  /*4f140*/  STS.U16 [R16+UR76+0x36100], R91 ;  /* 0x0361005b10007988 */ /* 0x0081e8000800044c */
        /* <DEDUP_REMOVED lines=18> */
[----:B--2---:R0:W-:Y:S04]  /*4f270*/  STS.U16 [R16+UR76+0x26500], R92 ;  /* 0x0265005c10007988 */ /* 0x0041e8000800044c */
[----:B------:R-:W2:Y:S04]  /*4f280*/  LDL.LU R89, [R1+0x1b54] ;  /* 0x001b540001597983 */ /* 0x000ea80000300800 */
[----:B0-----:R-:W2:Y:S04]  /*4f290*/  LDL.LU R92, [R1+0x1b20] ;  /* 0x001b2000015c7983 */ /* 0x001ea80000300800 */
[----:B----4-:R0:W-:Y:S04]  /*4f2a0*/  STS.U16 [R16+UR76+0x36500], R87 ;  /* 0x0365005710007988 */ /* 0x0101e8000800044c */
[----:B0-----:R-:W4:Y:S04]  /*4f2b0*/  LDL.LU R87, [R1+0x1b1c] ;  /* 0x001b1c0001577983 */ /* 0x001f280000300800 */
[----:B------:R0:W-:Y:S04]  /*4f2c0*/  STS.U16 [R16+UR76+0x26900], R25 ;  /* 0x0269001910007988 */ /* 0x0001e8000800044c */
[----:B------:R-:W-:Y:S04]  /*4f2d0*/  STS.U16 [R16+UR76+0x36900], R90 ;  /* 0x0369005a10007988 */ /* 0x000fe8000800044c */
[----:B------:R-:W-:Y:S04]  /*4f2e0*/  STS.U16 [R16+UR76+0x26d00], R85 ;  /* 0x026d005510007988 */ /* 0x000fe8000800044c */
[----:B------:R-:W-:Y:S04]  /*4f2f0*/  STS.U16 [R16+UR76+0x36d00], R23 ;  /* 0x036d001710007988 */ /* 0x000fe8000800044c */
[----:B------:R-:W-:Y:S04]  /*4f300*/  STS.U16 [R16+UR76+0x27100], R22 ;  /* 0x0271001610007988 */ /* 0x000fe8000800044c */
[----:B------:R-:W-:Y:S04]  /*4f310*/  STS.U16 [R16+UR76+0x37100], R21 ;  /* 0x0371001510007988 */ /* 0x000fe8000800044c */
[----:B0-----:R-:W4:Y:S04]  /*4f320*/  LDL.LU R25, [R1+0x2fe8] ;  /* 0x002fe80001197983 */ /* 0x001f280000300800 */
[----:B------:R-:W-:Y:S04]  /*4f330*/  STS.U16 [R16+UR76+0x27500], R20 ;  /* 0x0275001410007988 */ /* 0x000fe8000800044c */
[----:B------:R-:W-:Y:S04]  /*4f340*/  STS.U16 [R16+UR76+0x37500], R19 ;  /* 0x0375001310007988 */ /* 0x000fe8000800044c */
[----:B------:R-:W-:Y:S04]  /*4f350*/  STS.U16 [R16+UR76+0x27900], R18 ;  /* 0x0279001210007988 */ /* 0x000fe8000800044c */
[----:B---3--:R0:W-:Y:S04]  /*4f360*/  STS.U16 [R16+UR76+0x37900], R91 ;  /* 0x0379005b10007988 */ /* 0x0081e8000800044c */
        /* <DEDUP_REMOVED lines=19> */
[----:B------:R-:W-:Y:S04]  /*4f4a0*/  STS.U16 [R15+UR76+0x22180], R92 ;  /* 0x0221805c0f007988 */ /* 0x000fe8000800044c */
[----:B------:R-:W2:Y:S04]  /*4f4b0*/  LDL.LU R22, [R1+0x1ae8] ;  /* 0x001ae80001167983 */ /* 0x000ea80000300800 */
[----:B----4-:R0:W-:Y:S04]  /*4f4c0*/  STS.U16 [R15+UR76+0x32180], R87 ;  /* 0x032180570f007988 */ /* 0x0101e8000800044c */
        /* <DEDUP_REMOVED lines=28> */
[----:B---3--:R0:W-:Y:S04]  /*4f690*/  STS.U16 [R15+UR76+0x22580], R91 ;  /* 0x0225805b0f007988 */ /* 0x0081e8000800044c */
[----:B0-----:R-:W3:Y:S04]  /*4f6a0*/  LDL.LU R91, [R1+0x181c] ;  /* 0x00181c00015b7983 */ /* 0x001ee80000300800 */
[----:B--2---:R0:W-:Y:S04]  /*4f6b0*/  STS.U16 [R15+UR76+0x32580], R22 ;  /* 0x032580160f007988 */ /* 0x0041e8000800044c */
        /* <DEDUP_REMOVED lines=29> */
[----:B-1----:R-:W2:Y:S04]  /*4f890*/  LDL.LU R92, [R1+0x1818] ;  /* 0x00181800015c7983 */ /* 0x002ea80000300800 */
[----:B------:R-:W-:Y:S04]  /*4f8a0*/  STS.U16 [R15+UR76+0x35d80], R89 ;  /* 0x035d80590f007988 */ /* 0x000fe8000800044c */
        /* <DEDUP_REMOVED lines=29> */
[----:B----4-:R1:W-:Y:S04]  /*4fa80*/  STS.U16 [R15+UR76+0x26580], R87 ;  /* 0x026580570f007988 */ /* 0x0103e8000800044c */
[----:B0-----:R-:W2:Y:S04]  /*4fa90*/  LDL.LU R92, [R1+0x1b50] ;  /* 0x001b5000015c7983 */ /* 0x001ea80000300800 */
[----:B-1----:R-:W4:Y:S04]  /*4faa0*/  LDL.LU R87, [R1+0x1b4c] ;  /* 0x001b4c0001577983 */ /* 0x002f280000300800 */
        /* <DEDUP_REMOVED lines=10> */
[----:B---3--:R0:W-:Y:S04]  /*4fb50*/  STS.U16 [R15+UR76+0x27980], R91 ;  /* 0x0279805b0f007988 */ /* 0x0081e8000800044c */
[----:B------:R-:W-:Y:S04]  /*4fb60*/  STS.U16 [R15+UR76+0x37980], R16 ;  /* 0x037980100f007988 */ /* 0x000fe8000800044c */
[----:B------:R1:W-:Y:S04]  /*4fb70*/  STS.U16 [R15+UR76+0x27d80], R88 ;  /* 0x027d80580f007988 */ /* 0x0003e8000800044c */
[----:B------:R-:W-:Y:S04]  /*4fb80*/  STS.U16 [R15+UR76+0x37d80], R13 ;  /* 0x037d800d0f007988 */ /* 0x000fe8000800044c */
[----:B------:R-:W-:Y:S04]  /*4fb90*/  STS.U16 [R14+UR76+0x20200], R12 ;  /* 0x0202000c0e007988 */ /* 0x000fe8000800044c */
[----:B------:R-:W-:Y:S04]  /*4fba0*/  STS.U16 [R14+UR76+0x30200], R11 ;  /* 0x0302000b0e007988 */ /* 0x000fe8000800044c */
[----:B------:R-:W-:Y:S04]  /*4fbb0*/  STS.U16 [R14+UR76+0x20600], R10 ;  /* 0x0206000a0e007988 */ /* 0x000fe8000800044c */
[----:B------:R-:W-:Y:S04]  /*4fbc0*/  STS.U16 [R14+UR76+0x30600], R9 ;  /* 0x030600090e007988 */ /* 0x000fe8000800044c */
        /* <DEDUP_REMOVED lines=9> */
[----:B-1----:R-:W3:Y:S04]  /*4fc60*/  LDL.LU R88, [R1+0x1b14] ;  /* 0x001b140001587983 */ /* 0x002ee80000300800 */
[----:B------:R-:W-:Y:S04]  /*4fc70*/  STS.U16 [R14+UR76+0x21a00], R86 ;  /* 0x021a00560e007988 */ /* 0x000fe8000800044c */
[----:B------:R-:W-:Y:S04]  /*4fc80*/  STS.U16 [R14+UR76+0x31a00], R89 ;  /* 0x031a00590e007988 */ /* 0x000fe8000800044c */
[----:B------:R-:W3:Y:S04]  /*4fc90*/  LDL.LU R23, [R1+0x1ae4] ;  /* 0x001ae40001177983 */ /* 0x000ee80000300800 */
[----:B--2---:R0:W-:Y:S04]  /*4fca0*/  STS.U16 [R14+UR76+0x21e00], R92 ;  /* 0x021e005c0e007988 */ /* 0x0041e8000800044c */
[----:B------:R-:W2:Y:S04]  /*4fcb0*/  LDL.LU R20, [R1+0x1ae0] ;  /* 0x001ae00001147983 */ /* 0x000ea80000300800 */
[----:B----4-:R1:W-:Y:S04]  /*4fcc0*/  STS.U16 [R14+UR76+0x31e00], R87 ;  /* 0x031e00570e007988 */ /* 0x0103e8000800044c */
[----:B0-----:R-:W4:Y:S04]  /*4fcd0*/  LDL.LU R92, [R1+0x1ab4] ;  /* 0x001ab400015c7983 */ /* 0x001f280000300800 */
[----:B-1----:R-:W2:Y:S04]  /*4fce0*/  LDL.LU R87, [R1+0x1ab0] ;  /* 0x001ab00001577983 */ /* 0x002ea80000300800 */
[----:B------:R-:W2:Y:S04]  /*4fcf0*/  LDL.LU R90, [R1+0x1a84] ;  /* 0x001a8400015a7983 */ /* 0x000ea80000300800 */
        /* <DEDUP_REMOVED lines=18> */
[----:B------:R0:W-:Y:S04]  /*4fe20*/  STS.U16 [R14+UR76+0x32200], R88 ;  /* 0x032200580e007988 */ /* 0x0001e8000800044c */
[----:B------:R-:W3:Y:S04]  /*4fe30*/  LDL.LU R5, [R1+0x18d4] ;  /* 0x0018d40001057983 */ /* 0x000ee80000300800 */
[----:B------:R-:W3:Y:S04]  /*4fe40*/  LDL.LU R4, [R1+0x18d0] ;  /* 0x0018d00001047983 */ /* 0x000ee80000300800 */
[----:B------:R1:W-:Y:S04]  /*4fe50*/  STS.U16 [R14+UR76+0x22600], R23 ;  /* 0x022600170e007988 */ /* 0x0003e8000800044c */
[----:B------:R-:W3:Y:S04]  /*4fe60*/  LDL.LU R2, [R1+0x18a4] ;  /* 0x0018a40001027983 */ /* 0x000ee80000300800 */
[----:B--2---:R2:W-:Y:S04]  /*4fe70*/  STS.U16 [R14+UR76+0x32600], R20 ;  /* 0x032600140e007988 */ /* 0x0045e8000800044c */
[----:B------:R-:W3:Y:S04]  /*4fe80*/  LDL.LU R0, [R1+0x18a0] ;  /* 0x0018a00001007983 */ /* 0x000ee80000300800 */
[----:B----4-:R4:W-:Y:S04]  /*4fe90*/  STS.U16 [R14+UR76+0x22a00], R92 ;  /* 0x022a005c0e007988 */ /* 0x0109e8000800044c */
[----:B------:R-:W3:Y:S04]  /*4fea0*/  LDL.LU R93, [R1+0x1874] ;  /* 0x00187400015d7983 */ /* 0x000ee80000300800 */
[----:B------:R0:W-:Y:S04]  /*4feb0*/  STS.U16 [R14+UR76+0x32a00], R87 ;  /* 0x032a00570e007988 */ /* 0x0001e8000800044c */
[----:B------:R-:W3:Y:S04]  /*4fec0*/  LDL.LU R86, [R1+0x1870] ;  /* 0x0018700001567983 */ /* 0x000ee80000300800 */
[----:B------:R-:W-:Y:S04]  /*4fed0*/  STS.U16 [R14+UR76+0x22e00], R90 ;  /* 0x022e005a0e007988 */ /* 0x000fe8000800044c */
[----:B0-----:R-:W3:Y:S04]  /*4fee0*/  LDL.LU R88, [R1+0x1844] ;  /* 0x0018440001587983 */ /* 0x001ee80000300800 */
[----:B------:R-:W-:Y:S04]  /*4fef0*/  STS.U16 [R14+UR76+0x32e00], R85 ;  /* 0x032e00550e007988 */ /* 0x000fe8000800044c */
[----:B-1----:R-:W3:Y:S04]  /*4ff00*/  LDL.LU R23, [R1+0x2fd8] ;  /* 0x002fd80001177983 */ /* 0x002ee80000300800 */
[----:B------:R-:W-:Y:S04]  /*4ff10*/  STS.U16 [R14+UR76+0x23200], R21 ;  /* 0x023200150e007988 */ /* 0x000fe8000800044c */
[----:B--2---:R-:W2:Y:S04]  /*4ff20*/  LDL.LU R20, [R1+0x2fd4] ;  /* 0x002fd40001147983 */ /* 0x004ea80000300800 */
[----:B------:R-:W-:Y:S04]  /*4ff30*/  STS.U16 [R14+UR76+0x33200], R19 ;  /* 0x033200130e007988 */ /* 0x000fe8000800044c */
[----:B----4-:R-:W4:Y:S04]  /*4ff40*/  LDL.LU R92, [R1+0x2fd0] ;  /* 0x002fd000015c7983 */ /* 0x010f280000300800 */
[----:B------:R-:W-:Y:S04]  /*4ff50*/  STS.U16 [R14+UR76+0x23600], R18 ;  /* 0x023600120e007988 */ /* 0x000fe8000800044c */
[----:B------:R-:W2:Y:S04]  /*4ff60*/  LDL.LU R87, [R1+0x2fcc] ;  /* 0x002fcc0001577983 */ /* 0x000ea80000300800 */
[----:B------:R0:W-:Y:S04]  /*4ff70*/  STS.U16 [R14+UR76+0x33600], R89 ;  /* 0x033600590e007988 */ /* 0x0001e8000800044c */
[----:B0-----:R-:W2:Y:S04]  /*4ff80*/  LDL.LU R89, [R1+0x1840] ;  /* 0x0018400001597983 */ /* 0x001ea80000300800 */
[----:B------:R-:W-:Y:S04]  /*4ff90*/  STS.U16 [R14+UR76+0x23a00], R17 ;  /* 0x023a00110e007988 */ /* 0x000fe8000800044c */
[----:B---3--:R0:W-:Y:S04]  /*4ffa0*/  STS.U16 [R14+UR76+0x33a00], R91 ;  /* 0x033a005b0e007988 */ /* 0x0081e8000800044c */
        /* <DEDUP_REMOVED lines=10> */
[----:B------:R0:W-:Y:S04]  /*50050*/  STS.U16 [R14+UR76+0x34e00], R6 ;  /* 0x034e00060e007988 */ /* 0x0001e8000800044c */
[----:B------:R-:W4:Y:S04]  /*50060*/  LDL.LU R21, [R1+0x17e0] ;  /* 0x0017e00001157983 */ /* 0x000f280000300800 */
[----:B------:R1:W-:Y:S04]  /*50070*/  STS.U16 [R14+UR76+0x25200], R5 ;  /* 0x025200050e007988 */ /* 0x0003e8000800044c */
        /* <DEDUP_REMOVED lines=9> */
[----:B------:R1:W-:Y:S04]  /*50110*/  STS.U16 [R14+UR76+0x35a00], R86 ;  /* 0x035a00560e007988 */ /* 0x0003e8000800044c */
[----:B0-----:R-:W4:Y:S04]  /*50120*/  LDL.LU R6, [R1+0x1750] ;  /* 0x0017500001067983 */ /* 0x001f280000300800 */
[----:B------:R0:W-:Y:S04]  /*50130*/  STS.U16 [R14+UR76+0x25e00], R88 ;  /* 0x025e00580e007988 */ /* 0x0001e8000800044c */
[----:B-1----:R-:W4:Y:S04]  /*50140*/  LDL.LU R5, [R1+0x1724] ;  /* 0x0017240001057983 */ /* 0x002f280000300800 */
[----:B------:R-:W4:Y:S04]  /*50150*/  LDL.LU R86, [R1+0x1720] ;  /* 0x0017200001567983 */ /* 0x000f280000300800 */
[----:B0-----:R-:W4:Y:S04]  /*50160*/  LDL.LU R88, [R1+0x16f4] ;  /* 0x0016f40001587983 */ /* 0x001f280000300800 */
[----:B--2---:R-:W-:Y:S04]  /*50170*/  STS.U16 [R14+UR76+0x35e00], R89 ;  /* 0x035e00590e007988 */ /* 0x004fe8000800044c */
[----:B------:R0:W-:Y:S04]  /*50180*/  STS.U16 [R14+UR76+0x26200], R87 ;  /* 0x026200570e007988 */ /* 0x0001e8000800044c */
[----:B0-----:R-:W2:Y:S04]  /*50190*/  LDL R87, [R1+0x24c0] ;  /* 0x0024c00001577983 */ /* 0x001ea80000100800 */
        /* <DEDUP_REMOVED lines=16> */
[----:B------:R3:W-:Y:S04]  /*502a0*/  STS.U16 [R14+UR76+0x36600], R21 ;  /* 0x036600150e007988 */ /* 0x0007e8000800044c */
[----:B------:R-:W-:Y:S04]  /*502b0*/  STS.U16 [R14+UR76+0x26a00], R90 ;  /* 0x026a005a0e007988 */ /* 0x000fe8000800044c */
[----:B------:R-:W-:Y:S04]  /*502c0*/  STS.U16 [R14+UR76+0x36a00], R85 ;  /* 0x036a00550e007988 */ /* 0x000fe8000800044c */
[----:B0-----:R-:W4:Y:S04]  /*502d0*/  LDL.LU R91, [R1+0x1bb4] ;  /* 0x001bb400015b7983 */ /* 0x001f280000300800 */
[----:B-1----:R-:W4:Y:S04]  /*502e0*/  LDL.LU R92, [R1+0x1b80] ;  /* 0x001b8000015c7983 */ /* 0x002f280000300800 */
[----:B------:R-:W-:Y:S04]  /*502f0*/  STS.U16 [R14+UR76+0x26e00], R19 ;  /* 0x026e00130e007988 */ /* 0x000fe8000800044c */
[----:B------:R-:W-:Y:S04]  /*50300*/  STS.U16 [R14+UR76+0x36e00], R18 ;  /* 0x036e00120e007988 */ /* 0x000fe8000800044c */
[----:B------:R-:W-:Y:S04]  /*50310*/  STS.U16 [R14+UR76+0x27200], R17 ;  /* 0x027200110e007988 */ /* 0x000fe8000800044c */
[----:B------:R0:W-:Y:S04]  /*50320*/  STS.U16 [R14+UR76+0x37200], R6 ;  /* 0x037200060e007988 */ /* 0x0001e8000800044c */
[----:B---3--:R-:W3:Y:S04]  /*50330*/  LDL.LU R21, [R1+0x2fc8] ;  /* 0x002fc80001157983 */ /* 0x008ee80000300800 */
[----:B------:R1:W-:Y:S04]  /*50340*/  STS.U16 [R14+UR76+0x27600], R5 ;  /* 0x027600050e007988 */ /* 0x0003e8000800044c */
[----:B------:R1:W-:Y:S04]  /*50350*/  STS.U16 [R14+UR76+0x37600], R86 ;  /* 0x037600560e007988 */ /* 0x0003e8000800044c */
[----:B------:R1:W-:Y:S04]  /*50360*/  STS.U16 [R14+UR76+0x27a00], R88 ;  /* 0x027a00580e007988 */ /* 0x0003e8000800044c */
[----:B0-----:R-:W3:Y:S04]  /*50370*/  LDL.LU R6, [R1+0x1b7c] ;  /* 0x001b7c0001067983 */ /* 0x001ee80000300800 */
[----:B-1----:R-:W3:Y:S04]  /*50380*/  LDL.LU R5, [R1+0x1b48] ;  /* 0x001b480001057983 */ /* 0x002ee80000300800 */
[----:B------:R-:W3:Y:S04]  /*50390*/  LDL.LU R86, [R1+0x1b44] ;  /* 0x001b440001567983 */ /* 0x000ee80000300800 */
[----:B------:R-:W3:Y:S04]  /*503a0*/  LDL.LU R88, [R1+0x1b10] ;  /* 0x001b100001587983 */ /* 0x000ee80000300800 */
        /* <DEDUP_REMOVED lines=15> */
[----:B------:R-:W2:Y:S04]  /*504a0*/  LDL.LU R18, [R1+0x1adc] ;  /* 0x001adc0001127983 */ /* 0x000ea80000300800 */
[----:B------:R-:W2:Y:S04]  /*504b0*/  LDL.LU R19, [R1+0x1ad8] ;  /* 0x001ad80001137983 */ /* 0x000ea80000300800 */
[----:B----4-:R0:W-:Y:S04]  /*504c0*/  STS.U16 [R87+UR76+0x31680], R91 ;  /* 0x0316805b57007988 */ /* 0x0101e8000800044c */
        /* <DEDUP_REMOVED lines=20> */
[----:B------:R-:W3:Y:S04]  /*50610*/  LDL.LU R7, [R1+0x18fc] ;  /* 0x0018fc0001077983 */ /* 0x000ee80000300800 */
[----:B------:R1:W-:Y:S04]  /*50620*/  STS.U16 [R87+UR76+0x21e80], R5 ;  /* 0x021e800557007988 */ /* 0x0003e8000800044c */
[----:B------:R1:W-:Y:S04]  /*50630*/  STS.U16 [R87+UR76+0x31e80], R86 ;  /* 0x031e805657007988 */ /* 0x0003e8000800044c */
[----:B------:R1:W-:Y:S04]  /*50640*/  STS.U16 [R87+UR76+0x22280], R88 ;  /* 0x0222805857007988 */ /* 0x0003e8000800044c */
[----:B0-----:R-:W3:Y:S04]  /*50650*/  LDL.LU R6, [R1+0x18f8] ;  /* 0x0018f80001067983 */ /* 0x001ee80000300800 */
[----:B-1----:R-:W3:Y:S04]  /*50660*/  LDL.LU R5, [R1+0x18cc] ;  /* 0x0018cc0001057983 */ /* 0x002ee80000300800 */
[----:B------:R-:W3:Y:S04]  /*50670*/  LDL.LU R86, [R1+0x18c8] ;  /* 0x0018c80001567983 */ /* 0x000ee80000300800 */
[----:B------:R-:W3:Y:S04]  /*50680*/  LDL.LU R88, [R1+0x189c] ;  /* 0x00189c0001587983 */ /* 0x000ee80000300800 */
[----:B--2---:R0:W-:Y:S04]  /*50690*/  STS.U16 [R87+UR76+0x32280], R89 ;  /* 0x0322805957007988 */ /* 0x0041e8000800044c */
[----:B0-----:R-:W2:Y:S04]  /*506a0*/  LDL.LU R89, [R1+0x1898] ;  /* 0x0018980001597983 */ /* 0x001ea80000300800 */
[----:B------:R0:W-:Y:S04]  /*506b0*/  STS.U16 [R87+UR76+0x22680], R18 ;  /* 0x0226801257007988 */ /* 0x0001e8000800044c */
[----:B------:R1:W-:Y:S04]  /*506c0*/  STS.U16 [R87+UR76+0x32680], R19 ;  /* 0x0326801357007988 */ /* 0x0003e8000800044c */
[----:B0-----:R-:W2:Y:S04]  /*506d0*/  LDL.LU R18, [R1+0x2fc4] ;  /* 0x002fc40001127983 */ /* 0x001ea80000300800 */
[----:B-1----:R-:W2:Y:S04]  /*506e0*/  LDL.LU R19, [R1+0x2fc0] ;  /* 0x002fc00001137983 */ /* 0x002ea80000300800 */
[----:B----4-:R0:W-:Y:S04]  /*506f0*/  STS.U16 [R87+UR76+0x22a80], R91 ;  /* 0x022a805b57007988 */ /* 0x0101e8000800044c */
[----:B------:R1:W-:Y:S04]  /*50700*/  STS.U16 [R87+UR76+0x32a80], R92 ;  /* 0x032a805c57007988 */ /* 0x0003e8000800044c */
[----:B------:R-:W-:Y:S04]  /*50710*/  STS.U16 [R87+UR76+0x22e80], R90 ;  /* 0x022e805a57007988 */ /* 0x000fe8000800044c */
[----:B------:R-:W-:Y:S04]  /*50720*/  STS.U16 [R87+UR76+0x32e80], R85 ;  /* 0x032e805557007988 */ /* 0x000fe8000800044c */
[----:B------:R4:W-:Y:S04]  /*50730*/  STS.U16 [R87+UR76+0x23280], R4 ;  /* 0x0232800457007988 */ /* 0x0009e8000800044c */
[----:B------:R0:W-:Y:S04]  /*50740*/  STS.U16 [R87+UR76+0x33280], R2 ;  /* 0x0332800257007988 */ /* 0x0001e8000800044c */
[----:B------:R1:W-:Y:S04]  /*50750*/  STS.U16 [R87+UR76+0x23680], R0 ;  /* 0x0236800057007988 */ /* 0x0003e8000800044c */
[----:B------:R4:W-:Y:S04]  /*50760*/  STS.U16 [R87+UR76+0x33680], R93 ;  /* 0x0336805d57007988 */ /* 0x0009e8000800044c */
[----:B0-----:R-:W2:Y:S04]  /*50770*/  LDL.LU R91, [R1+0x2fbc] ;  /* 0x002fbc00015b7983 */ /* 0x001ea80000300800 */
[----:B-1----:R-:W2:Y:S04]  /*50780*/  LDL.LU R92, [R1+0x2fb8] ;  /* 0x002fb800015c7983 */ /* 0x002ea80000300800 */
[----:B------:R-:W-:Y:S04]  /*50790*/  STS.U16 [R87+UR76+0x23a80], R17 ;  /* 0x023a801157007988 */ /* 0x000fe8000800044c */
[----:B----4-:R-:W4:Y:S04]  /*507a0*/  LDL.LU R4, [R1+0x186c] ;  /* 0x00186c0001047983 */ /* 0x010f280000300800 */
[----:B------:R-:W4:Y:S04]  /*507b0*/  LDL.LU R2, [R1+0x1868] ;  /* 0x0018680001027983 */ /* 0x000f280000300800 */
[----:B------:R0:W-:Y:S04]  /*507c0*/  STS.U16 [R87+UR76+0x33a80], R16 ;  /* 0x033a801057007988 */ /* 0x0001e8000800044c */
[----:B------:R-:W4:Y:S04]  /*507d0*/  LDL.LU R0, [R1+0x183c] ;  /* 0x00183c0001007983 */ /* 0x000f280000300800 */
[----:B------:R-:W-:Y:S04]  /*507e0*/  STS.U16 [R87+UR76+0x23e80], R15 ;  /* 0x023e800f57007988 */ /* 0x000fe8000800044c */
[----:B------:R-:W4:Y:S04]  /*507f0*/  LDL.LU R93, [R1+0x1838] ;  /* 0x00183800015d7983 */ /* 0x000f280000300800 */
[----:B------:R1:W-:Y:S04]  /*50800*/  STS.U16 [R87+UR76+0x33e80], R14 ;  /* 0x033e800e57007988 */ /* 0x0003e8000800044c */
[----:B------:R-:W-:Y:S04]  /*50810*/  STS.U16 [R87+UR76+0x24280], R13 ;  /* 0x0242800d57007988 */ /* 0x000fe8000800044c */
[----:B------:R0:W-:Y:S04]  /*50820*/  STS.U16 [R87+UR76+0x34280], R12 ;  /* 0x0342800c57007988 */ /* 0x0001e8000800044c */
[----:B------:R-:W-:Y:S04]  /*50830*/  STS.U16 [R87+UR76+0x24680], R11 ;  /* 0x0246800b57007988 */ /* 0x000fe8000800044c */
[----:B------:R-:W4:Y:S04]  /*50840*/  LDL.LU R90, [R1+0x17dc] ;  /* 0x0017dc00015a7983 */ /* 0x000f280000300800 */
[----:B------:R1:W-:Y:S04]  /*50850*/  STS.U16 [R87+UR76+0x34680], R10 ;  /* 0x0346800a57007988 */ /* 0x0003e8000800044c */
[----:B0-----:R-:W4:Y:S04]  /*50860*/  LDL.LU R16, [R1+0x17d8] ;  /* 0x0017d80001107983 */ /* 0x001f280000300800 */
[----:B------:R-:W-:Y:S04]  /*50870*/  STS.U16 [R87+UR76+0x24a80], R9 ;  /* 0x024a800957007988 */ /* 0x000fe8000800044c */
[----:B------:R-:W4:Y:S04]  /*50880*/  LDL.LU R17, [R1+0x17ac] ;  /* 0x0017ac0001117983 */ /* 0x000f280000300800 */
[----:B------:R-:W-:Y:S04]  /*50890*/  STS.U16 [R87+UR76+0x34a80], R8 ;  /* 0x034a800857007988 */ /* 0x000fe8000800044c */
[----:B-1----:R-:W4:Y:S04]  /*508a0*/  LDL.LU R14, [R1+0x17a8] ;  /* 0x0017a800010e7983 */ /* 0x002f280000300800 */
[----:B---3--:R-:W-:Y:S04]  /*508b0*/  STS.U16 [R87+UR76+0x24e80], R7 ;  /* 0x024e800757007988 */ /* 0x008fe8000800044c */
[----:B------:R-:W3:Y:S04]  /*508c0*/  LDL.LU R15, [R1+0x177c] ;  /* 0x00177c00010f7983 */ /* 0x000ee80000300800 */
        /* <DEDUP_REMOVED lines=9> */
[----:B--2---:R0:W-:Y:S04]  /*50960*/  STS.U16 [R87+UR76+0x35680], R89 ;  /* 0x0356805957007988 */ /* 0x0041e8000800044c */
[----:B0-----:R-:W2:Y:S04]  /*50970*/  LDL.LU R89, [R1+0x16ec] ;  /* 0x0016ec0001597983 */ /* 0x001ea80000300800 */
[----:B------:R-:W2:Y:S04]  /*50980*/  LDL R85, [R1+0x24bc] ;  /* 0x0024bc0001557983 */ /* 0x000ea80000100800 */
[----:B------:R-:W2:Y:S04]  /*50990*/  LDL.LU R11, [R1+0x1c90] ;  /* 0x001c9000010b7983 */ /* 0x000ea80000300800 */
[----:B------:R-:W2:Y:S04]  /*509a0*/  LDL.LU R8, [R1+0x1c8c] ;  /* 0x001c8c0001087983 */ /* 0x000ea80000300800 */
[----:B------:R-:W2:Y:S04]  /*509b0*/  LDL.LU R9, [R1+0x1c58] ;  /* 0x001c580001097983 */ /* 0x000ea80000300800 */
[----:B------:R-:W2:Y:S04]  /*509c0*/  LDL.LU R6, [R1+0x1c54] ;  /* 0x001c540001067983 */ /* 0x000ea80000300800 */
[----:B------:R-:W2:Y:S04]  /*509d0*/  LDL.LU R7, [R1+0x1c20] ;  /* 0x001c200001077983 */ /* 0x000ea80000300800 */
[----:B----4-:R0:W-:Y:S04]  /*509e0*/  STS.U16 [R87+UR76+0x25a80], R4 ;  /* 0x025a800457007988 */ /* 0x0101e8000800044c */
[----:B------:R1:W-:Y:S04]  /*509f0*/  STS.U16 [R87+UR76+0x35a80], R2 ;  /* 0x035a800257007988 */ /* 0x0003e8000800044c */
[----:B------:R4:W-:Y:S04]  /*50a00*/  STS.U16 [R87+UR76+0x25e80], R0 ;  /* 0x025e800057007988 */ /* 0x0009e8000800044c */
[----:B------:R1:W-:Y:S04]  /*50a10*/  STS.U16 [R87+UR76+0x35e80], R93 ;  /* 0x035e805d57007988 */ /* 0x0003e8000800044c */
[----:B------:R1:W-:Y:S04]  /*50a20*/  STS.U16 [R87+UR76+0x26280], R92 ;  /* 0x0262805c57007988 */ /* 0x0003e8000800044c */
[----:B0-----:R-:W2:Y:S04]  /*50a30*/  LDL.LU R4, [R1+0x1c1c] ;  /* 0x001c1c0001047983 */ /* 0x001ea80000300800 */
[----:B------:R-:W2:Y:S04]  /*50a40*/  LDL.LU R5, [R1+0x1be8] ;  /* 0x001be80001057983 */ /* 0x000ea80000300800 */
[----:B-1----:R-:W2:Y:S04]  /*50a50*/  LDL.LU R2, [R1+0x1be4] ;  /* 0x001be40001027983 */ /* 0x002ea80000300800 */
[----:B----4-:R-:W4:Y:S04]  /*50a60*/  LDL.LU R0, [R1+0x1bb0] ;  /* 0x001bb00001007983 */ /* 0x010f280000300800 */
[----:B------:R0:W-:Y:S04]  /*50a70*/  STS.U16 [R87+UR76+0x36280], R91 ;  /* 0x0362805b57007988 */ /* 0x0001e8000800044c */
[----:B------:R-:W4:Y:S04]  /*50a80*/  LDL.LU R93, [R1+0x1bac] ;  /* 0x001bac00015d7983 */ /* 0x000f280000300800 */
[----:B------:R-:W4:Y:S04]  /*50a90*/  LDL.LU R92, [R1+0x1b78] ;  /* 0x001b7800015c7983 */ /* 0x000f280000300800 */
[----:B------:R1:W-:Y:S04]  /*50aa0*/  STS.U16 [R87+UR76+0x26680], R90 ;  /* 0x0266805a57007988 */ /* 0x0003e8000800044c */
[----:B------:R0:W-:Y:S04]  /*50ab0*/  STS.U16 [R87+UR76+0x36680], R16 ;  /* 0x0366801057007988 */ /* 0x0001e8000800044c */
[----:B------:R1:W-:Y:S04]  /*50ac0*/  STS.U16 [R87+UR76+0x26a80], R17 ;  /* 0x026a801157007988 */ /* 0x0003e8000800044c */
[----:B------:R3:W-:Y:S04]  /*50ad0*/  STS.U16 [R87+UR76+0x36a80], R14 ;  /* 0x036a800e57007988 */ /* 0x0007e8000800044c */
[----:B0-----:R-:W4:Y:S04]  /*50ae0*/  LDL.LU R91, [R1+0x1b74] ;  /* 0x001b7400015b7983 */ /* 0x001f280000300800 */
[----:B-1----:R-:W4:Y:S04]  /*50af0*/  LDL.LU R90, [R1+0x1b3c] ;  /* 0x001b3c00015a7983 */ /* 0x002f280000300800 */
[----:B---3--:R0:W-:Y:S04]  /*50b00*/  STS.U16 [R87+UR76+0x26e80], R15 ;  /* 0x026e800f57007988 */ /* 0x0081e8000800044c */
[----:B------:R-:W3:Y:S04]  /*50b10*/  LDL.LU R16, [R1+0x2fb4] ;  /* 0x002fb40001107983 */ /* 0x000ee80000300800 */
[----:B------:R-:W3:Y:S04]  /*50b20*/  LDL.LU R17, [R1+0x2fb0] ;  /* 0x002fb00001117983 */ /* 0x000ee80000300800 */
[----:B------:R-:W3:Y:S04]  /*50b30*/  LDL.LU R14, [R1+0x2fac] ;  /* 0x002fac00010e7983 */ /* 0x000ee80000300800 */
[----:B------:R1:W-:Y:S04]  /*50b40*/  STS.U16 [R87+UR76+0x36e80], R12 ;  /* 0x036e800c57007988 */ /* 0x0003e8000800044c */
[----:B------:R1:W-:Y:S04]  /*50b50*/  STS.U16 [R87+UR76+0x27280], R13 ;  /* 0x0272800d57007988 */ /* 0x0003e8000800044c */
[----:B------:R1:W-:Y:S04]  /*50b60*/  STS.U16 [R87+UR76+0x37280], R10 ;  /* 0x0372800a57007988 */ /* 0x0003e8000800044c */
[----:B0-----:R-:W3:Y:S04]  /*50b70*/  LDL.LU R15, [R1+0x2fa8] ;  /* 0x002fa800010f7983 */ /* 0x001ee80000300800 */
[----:B------:R0:W-:Y:S04]  /*50b80*/  STS.U16 [R87+UR76+0x27680], R86 ;  /* 0x0276805657007988 */ /* 0x0001e8000800044c */
[----:B------:R0:W-:Y:S04]  /*50b90*/  STS.U16 [R87+UR76+0x37680], R88 ;  /* 0x0376805857007988 */ /* 0x0001e8000800044c */
[----:B-1----:R-:W3:Y:S04]  /*50ba0*/  LDL.LU R12, [R1+0x2fa4] ;  /* 0x002fa400010c7983 */ /* 0x002ee80000300800 */
[----:B------:R-:W3:Y:S04]  /*50bb0*/  LDL.LU R13, [R1+0x2fa0] ;  /* 0x002fa000010d7983 */ /* 0x000ee80000300800 */
[----:B------:R-:W3:Y:S04]  /*50bc0*/  LDL.LU R10, [R1+0x2f9c] ;  /* 0x002f9c00010a7983 */ /* 0x000ee80000300800 */
[----:B0-----:R-:W3:Y:S04]  /*50bd0*/  LDL.LU R86, [R1+0x2f98] ;  /* 0x002f980001567983 */ /* 0x001ee80000300800 */
[----:B------:R-:W3:Y:S04]  /*50be0*/  LDL.LU R88, [R1+0x2f94] ;  /* 0x002f940001587983 */ /* 0x000ee80000300800 */
[----:B--2---:R0:W-:Y:S04]  /*50bf0*/  STS.U16 [R87+UR76+0x27a80], R89 ;  /* 0x027a805957007988 */ /* 0x0041e8000800044c */
[----:B0-----:R-:W2:Y:S04]  /*50c00*/  LDL.LU R89, [R1+0x2f90] ;  /* 0x002f900001597983 */ /* 0x001ea80000300800 */
[----:B--2---:R0:W-:Y:S04]  /*50c10*/  STS.U16 [R87+UR76+0x37a80], R89 ;  /* 0x037a805957007988 */ /* 0x0041e8000800044c */
[----:B---3--:R1:W-:Y:S04]  /*50c20*/  STS.U16 [R87+UR76+0x27e80], R88 ;  /* 0x027e805857007988 */ /* 0x0083e8000800044c */
[----:B0-----:R-:W2:Y:S04]  /*50c30*/  LDL.LU R89, [R1+0x2f8c] ;  /* 0x002f8c0001597983 */ /* 0x001ea80000300800 */
[----:B-1----:R-:W3:Y:S04]  /*50c40*/  LDL.LU R88, [R1+0x2f88] ;  /* 0x002f880001587983 */ /* 0x002ee80000300800 */
[----:B------:R0:W-:Y:S04]  /*50c50*/  STS.U16 [R87+UR76+0x37e80], R86 ;  /* 0x037e805657007988 */ /* 0x0001e8000800044c */
[----:B0-----:R-:W4:Y:S04]  /*50c60*/  LDL.64 R86, [R1+0x510] ;  /* 0x0005100001567983 */ /* 0x001f280000100a00 */
[----:B---3--:R-:W-:Y:S04]  /*50c70*/  STS.U16 [R85+UR76+0x20300], R88 ;  /* 0x0203005855007988 */ /* 0x008fe8000800044c */
[----:B--2---:R0:W-:Y:S04]  /*50c80*/  STS.U16 [R85+UR76+0x30300], R89 ;  /* 0x0303005955007988 */ /* 0x0041e8000800044c */
[----:B------:R1:W-:Y:S04]  /*50c90*/  STS.U16 [R85+UR76+0x20700], R11 ;  /* 0x0207000b55007988 */ /* 0x0003e8000800044c */
[----:B------:R2:W-:Y:S04]  /*50ca0*/  STS.U16 [R85+UR76+0x30700], R8 ;  /* 0x0307000855007988 */ /* 0x0005e8000800044c */
[----:B------:R3:W-:Y:S04]  /*50cb0*/  STS.U16 [R85+UR76+0x20b00], R9 ;  /* 0x020b000955007988 */ /* 0x0007e8000800044c */
[----:B------:R1:W-:Y:S04]  /*50cc0*/  STS.U16 [R85+UR76+0x30b00], R6 ;  /* 0x030b000655007988 */ /* 0x0003e8000800044c */
[----:B------:R2:W-:Y:S04]  /*50cd0*/  STS.U16 [R85+UR76+0x20f00], R7 ;  /* 0x020f000755007988 */ /* 0x0005e8000800044c */
[----:B0-----:R-:W4:Y:S04]  /*50ce0*/  LDL.64 R88, [R1+0x518] ;  /* 0x0005180001587983 */ /* 0x001f280000100a00 */
[----:B-1----:R-:W4:Y:S04]  /*50cf0*/  LDL.LU R11, [R1+0x2f84] ;  /* 0x002f8400010b7983 */ /* 0x002f280000300800 */
[----:B--2---:R-:W2:Y:S04]  /*50d00*/  LDL.LU R8, [R1+0x2f80] ;  /* 0x002f800001087983 */ /* 0x004ea80000300800 */
[----:B---3--:R-:W3:Y:S04]  /*50d10*/  LDL.LU R9, [R1+0x2f7c] ;  /* 0x002f7c0001097983 */ /* 0x008ee80000300800 */
[----:B------:R-:W2:Y:S04]  /*50d20*/  LDL.LU R6, [R1+0x2f78] ;  /* 0x002f780001067983 */ /* 0x000ea80000300800 */
[----:B------:R-:W2:Y:S04]  /*50d30*/  LDL.LU R7, [R1+0x2f74] ;  /* 0x002f740001077983 */ /* 0x000ea80000300800 */
[----:B------:R0:W-:Y:S04]  /*50d40*/  STS.U16 [R85+UR76+0x30f00], R4 ;  /* 0x030f000455007988 */ /* 0x0001e8000800044c */
[----:B------:R1:W-:Y:S04]  /*50d50*/  STS.U16 [R85+UR76+0x21300], R5 ;  /* 0x0213000555007988 */ /* 0x0003e8000800044c */
[----:B------:R0:W-:Y:S04]  /*50d60*/  STS.U16 [R85+UR76+0x31300], R2 ;  /* 0x0313000255007988 */ /* 0x0001e8000800044c */
[----:B----4-:R4:W-:Y:S04]  /*50d70*/  STS.U16 [R85+UR76+0x21700], R0 ;  /* 0x0217000055007988 */ /* 0x0109e8000800044c */
[----:B------:R1:W-:Y:S04]  /*50d80*/  STS.U16 [R85+UR76+0x31700], R93 ;  /* 0x0317005d55007988 */ /* 0x0003e8000800044c */
[----:B------:R4:W-:Y:S04]  /*50d90*/  STS.U16 [R85+UR76+0x21b00], R92 ;  /* 0x021b005c55007988 */ /* 0x0009e8000800044c */
[----:B0-----:R-:W2:Y:S04]  /*50da0*/  LDL.LU R4, [R1+0x2f70] ;  /* 0x002f700001047983 */ /* 0x001ea80000300800 */
[----:B-1----:R-:W2:Y:S04]  /*50db0*/  LDL.LU R5, [R1+0x2f6c] ;  /* 0x002f6c0001057983 */ /* 0x002ea80000300800 */
[----:B------:R-:W2:Y:S04]  /*50dc0*/  LDL.LU R2, [R1+0x2f68] ;  /* 0x002f680001027983 */ /* 0x000ea80000300800 */
[----:B----4-:R-:W4:Y:S04]  /*50dd0*/  LDL.LU R0, [R1+0x2f64] ;  /* 0x002f640001007983 */ /* 0x010f280000300800 */
[----:B------:R-:W2:Y:S04]  /*50de0*/  LDL.LU R93, [R1+0x2f60] ;  /* 0x002f6000015d7983 */ /* 0x000ea80000300800 */
[----:B------:R-:W2:Y:S04]  /*50df0*/  LDL.LU R92, [R1+0x2f5c] ;  /* 0x002f5c00015c7983 */ /* 0x000ea80000300800 */
[----:B------:R0:W-:Y:S04]  /*50e00*/  STS.U16 [R85+UR76+0x31b00], R91 ;  /* 0x031b005b55007988 */ /* 0x0001e8000800044c */
[----:B0-----:R-:W2:Y:S01]  /*50e10*/  LDL.LU R91, [R1+0x2f58] ;  /* 0x002f5800015b7983 */ /* 0x001ea20000300800 */
        /* <DEDUP_REMOVED lines=11> */
[----:B--2---:R0:W-:Y:S04]  /*50ed0*/  STS.U16 [R85+UR76+0x21f00], R91 ;  /* 0x021f005b55007988 */ /* 0x0041e8000800044c */
[----:B------:R1:W-:Y:S04]  /*50ee0*/  STS.U16 [R85+UR76+0x31f00], R90 ;  /* 0x031f005a55007988 */ /* 0x0003e8000800044c */
[----:B0-----:R-:W2:Y:S01]  /*50ef0*/  LDL.LU R91, [R1+0x2f54] ;  /* 0x002f5400015b7983 */ /* 0x001ea20000300800 */
[----:B-1----:R-:W0:Y:S03]  /*50f00*/  LDC R90, c[0x0][0x3ac] ;  /* 0x0000eb00ff5a7b82 */ /* 0x002e260000000800 */
[----:B------:R1:W-:Y:S04]  /*50f10*/  STS.U16 [R85+UR76+0x22300], R92 ;  /* 0x0223005c55007988 */ /* 0x0003e8000800044c */
[----:B-1----:R-:W2:Y:S01]  /*50f20*/  LDL.LU R92, [R1+0x2f50] ;  /* 0x002f5000015c7983 */ /* 0x002ea20000300800 */
[----:B0-----:R-:W-:-:S04]  /*50f30*/  IMAD.SHL.U32 R90, R90, 0x100, RZ ;  /* 0x000001005a5a7824 */ /* 0x001fc800078e00ff */
[----:B------:R-:W-:-:S05]  /*50f40*/  IMAD.SHL.U32 R90, R90, 0x2, RZ ;  /* 0x000000025a5a7824 */ /* 0x000fca00078e00ff */
[-C--:B------:R-:W-:Y:S02]  /*50f50*/  IADD3 R85, P3, PT, R86, R90.reuse, RZ ;  /* 0x0000005a56557210 */ /* 0x080fe40007f7e0ff */
[----:B------:R-:W2:Y:S04]  /*50f60*/  LDL.LU.64 R86, [R1+0x2f48] ;  /* 0x002f480001567983 */ /* 0x000ea80000300a00 */
[----:B------:R0:W-:Y:S01]  /*50f70*/  STL [R1+0x19d0], R85 ;  /* 0x0019d05501007387 */ /* 0x0001e20000100800 */
[----:B----4-:R-:W-:Y:S02]  /*50f80*/  PRMT R0, RZ, 0x7610, R0 ;  /* 0x00007610ff007816 */ /* 0x010fe40000000000 */
[----:B0-----:R-:W-:Y:S02]  /*50f90*/  IADD3 R85, P5, PT, R88, R90, RZ ;  /* 0x0000005a58557210 */ /* 0x001fe40007fbe0ff */
[----:B------:R-:W4:Y:S04]  /*50fa0*/  LDL.LU.64 R88, [R1+0x2f40] ;  /* 0x002f400001587983 */ /* 0x000f280000300a00 */
[----:B------:R-:W-:Y:S04]  /*50fb0*/  STL [R1+0x19d4], R85 ;  /* 0x0019d45501007387 */ /* 0x000fe80000100800 */
[----:B------:R-:W-:Y:S04]  /*50fc0*/  STL.S16 [R1+0x94], R83 ;  /* 0x0000945301007387 */ /* 0x000fe80000100600 */
[----:B------:R-:W-:Y:S04]  /*50fd0*/  STL.S16 [R1+0x90], R81 ;  /* 0x0000905101007387 */ /* 0x000fe80000100600 */
[----:B------:R-:W-:Y:S04]  /*50fe0*/  STL.S16 [R1+0x7c], R79 ;  /* 0x00007c4f01007387 */ /* 0x000fe80000100600 */
[----:B------:R-:W-:Y:S04]  /*50ff0*/  STL.S16 [R1+0x78], R77 ;  /* 0x0000784d01007387 */ /* 0x000fe80000100600 */
[----:B------:R-:W-:Y:S04]  /*51000*/  STL.S16 [R1+0x64], R75 ;  /* 0x0000644b01007387 */ /* 0x000fe80000100600 */
[----:B------:R-:W-:Y:S04]  /*51010*/  STL.S16 [R1+0x60], R73 ;  /* 0x0000604901007387 */ /* 0x000fe80000100600 */
[----:B------:R-:W-:Y:S01]  /*51020*/  STL [R1+0x2ec0], R0 ;  /* 0x002ec00001007387 */ /* 0x000fe20000100800 */
[----:B------:R-:W-:-:S03]  /*51030*/  PRMT R11, RZ, 0x7610, R11 ;  /* 0x00007610ff0b7816 */ /* 0x000fc6000000000b */
[----:B------:R-:W-:Y:S04]  /*51040*/  STL.S16 [R1+0x2c], R71 ;  /* 0x00002c4701007387 */ /* 0x000fe80000100600 */
[----:B------:R-:W-:Y:S01]  /*51050*/  STL [R1+0x2ed0], R62 ;  /* 0x002ed03e01007387 */ /* 0x000fe20000100800 */
[----:B------:R-:W-:Y:S02]  /*51060*/  PRMT R7, RZ, 0x7610, R7 ;  /* 0x00007610ff077816 */ /* 0x000fe40000000007 */
[----:B------:R-:W-:Y:S01]  /*51070*/  PRMT R6, RZ, 0x7610, R6 ;  /* 0x00007610ff067816 */ /* 0x000fe20000000006 */
[----:B------:R0:W-:Y:S04]  /*51080*/  STL.64 [R1+0x2e40], R14 ;  /* 0x002e400e01007387 */ /* 0x0001e80000100a00 */
[----:B------:R1:W-:Y:S04]  /*51090*/  STL.64 [R1+0x2e30], R10 ;  /* 0x002e300a01007387 */ /* 0x0003e80000100a00 */
[----:B------:R3:W-:Y:S01]  /*510a0*/  STL.64 [R1+0x2e18], R6 ;  /* 0x002e180601007387 */ /* 0x0007e20000100a00 */
[----:B0-----:R-:W-:-:S02]  /*510b0*/  PRMT R15, RZ, 0x7610, R15 ;  /* 0x00007610ff0f7816 */ /* 0x001fc4000000000f */
[----:B------:R-:W-:Y:S02]  /*510c0*/  PRMT R14, RZ, 0x7610, R14 ;  /* 0x00007610ff0e7816 */ /* 0x000fe4000000000e */
[----:B-1----:R-:W-:Y:S02]  /*510d0*/  PRMT R11, RZ, 0x7610, R11 ;  /* 0x00007610ff0b7816 */ /* 0x002fe4000000000b */
[----:B------:R-:W-:Y:S02]  /*510e0*/  PRMT R10, RZ, 0x7610, R10 ;  /* 0x00007610ff0a7816 */ /* 0x000fe4000000000a */
[----:B---3--:R-:W-:Y:S01]  /*510f0*/  PRMT R7, RZ, 0x7610, R7 ;  /* 0x00007610ff077816 */ /* 0x008fe20000000007 */
[----:B------:R-:W-:Y:S04]  /*51100*/  STL.S16 [R1+0x8c], R15 ;  /* 0x00008c0f01007387 */ /* 0x000fe80000100600 */
[----:B------:R-:W-:Y:S04]  /*51110*/  STL.S16 [R1+0x88], R14 ;  /* 0x0000880e01007387 */ /* 0x000fe80000100600 */
[----:B------:R-:W-:Y:S04]  /*51120*/  STL.S16 [R1+0x74], R11 ;  /* 0x0000740b01007387 */ /* 0x000fe80000100600 */
[----:B------:R-:W-:Y:S04]  /*51130*/  STL.S16 [R1+0x70], R10 ;  /* 0x0000700a01007387 */ /* 0x000fe80000100600 */
[----:B------:R-:W-:Y:S04]  /*51140*/  STL.S16 [R1+0x5c], R7 ;  /* 0x00005c0701007387 */ /* 0x000fe80000100600 */
[----:B------:R-:W3:Y:S01]  /*51150*/  LDL.LU R71, [R1+0x18c0] ;  /* 0x0018c00001477983 */ /* 0x000ee20000300800 */
[----:B------:R-:W-:-:S02]  /*51160*/  PRMT R6, RZ, 0x7610, R6 ;  /* 0x00007610ff067816 */ /* 0x000fc40000000006 */
[----:B------:R-:W-:-:S03]  /*51170*/  PRMT R0, RZ, 0x7610, R0 ;  /* 0x00007610ff007816 */ /* 0x000fc60000000000 */
[----:B------:R0:W-:Y:S04]  /*51180*/  STL.S16 [R1+0x58], R6 ;  /* 0x0000580601007387 */ /* 0x0001e80000100600 */
[----:B------:R-:W3:Y:S04]  /*51190*/  LDL.LU R73, [R1+0x18c4] ;  /* 0x0018c40001497983 */ /* 0x000ee80000300800 */
[----:B------:R-:W-:Y:S04]  /*511a0*/  STL.S16 [R1+0x24], R0 ;  /* 0x0000240001007387 */ /* 0x000fe80000100600 */
[----:B------:R-:W3:Y:S04]  /*511b0*/  LDL.LU R75, [R1+0x18e8] ;  /* 0x0018e800014b7983 */ /* 0x000ee80000300800 */
[----:B------:R-:W3:Y:S04]  /*511c0*/  LDL.LU R77, [R1+0x18ec] ;  /* 0x0018ec00014d7983 */ /* 0x000ee80000300800 */
[----:B------:R-:W3:Y:S01]  /*511d0*/  LDL.LU R79, [R1+0x1890] ;  /* 0x00189000014f7983 */ /* 0x000ee20000300800 */
[----:B------:R-:W-:-:S03]  /*511e0*/  PRMT R67, RZ, 0x7610, R67 ;  /* 0x00007610ff437816 */ /* 0x000fc60000000043 */
[----:B------:R-:W3:Y:S01]  /*511f0*/  LDL.LU R81, [R1+0x1894] ;  /* 0x0018940001517983 */ /* 0x000ee20000300800 */
[----:B------:R-:W-:Y:S02]  /*51200*/  PRMT R66, RZ, 0x7610, R66 ;  /* 0x00007610ff427816 */ /* 0x000fe40000000042 */
[----:B------:R-:W-:Y:S01]  /*51210*/  PRMT R61, RZ, 0x7610, R61 ;  /* 0x00007610ff3d7816 */ /* 0x000fe2000000003d */
[----:B------:R-:W3:Y:S01]  /*51220*/  LDL.LU R83, [R1+0x18b8] ;  /* 0x0018b80001537983 */ /* 0x000ee20000300800 */
[----:B------:R-:W-:-:S03]  /*51230*/  PRMT R60, RZ, 0x7610, R60 ;  /* 0x00007610ff3c7816 */ /* 0x000fc6000000003c */
[----:B------:R-:W3:Y:S04]  /*51240*/  LDL.LU R85, [R1+0x18bc] ;  /* 0x0018bc0001557983 */ /* 0x000ee80000300800 */
[----:B0-----:R-:W3:Y:S01]  /*51250*/  LDL.LU R6, [R1+0x48] ;  /* 0x0000480001067983 */ /* 0x001ee20000300800 */
[----:B------:R-:W-:-:S03]  /*51260*/  PRMT R55, RZ, 0x7610, R55 ;  /* 0x00007610ff377816 */ /* 0x000fc60000000037 */
[----:B------:R-:W3:Y:S01]  /*51270*/  LDL.LU R7, [R1+0x1888] ;  /* 0x0018880001077983 */ /* 0x000ee20000300800 */
[----:B------:R-:W-:-:S03]  /*51280*/  PRMT R54, RZ, 0x7610, R54 ;  /* 0x00007610ff367816 */ /* 0x000fc60000000036 */
[----:B------:R-:W-:Y:S04]  /*51290*/  STL.64 [R1+0x2eb0], R66 ;  /* 0x002eb04201007387 */ /* 0x000fe80000100a00 */
[----:B------:R0:W-:Y:S01]  /*512a0*/  STL.64 [R1+0x2eb8], R60 ;  /* 0x002eb83c01007387 */ /* 0x0001e20000100a00 */
        /* <DEDUP_REMOVED lines=8> */
[----:B0-----:R-:W3:Y:S04]  /*51330*/  LDL.LU R60, [R1+0x40] ;  /* 0x00004000013c7983 */ /* 0x001ee80000300800 */
[----:B------:R-:W3:Y:S04]  /*51340*/  LDL.LU R61, [R1+0x1864] ;  /* 0x00186400013d7983 */ /* 0x000ee80000300800 */
[----:B------:R0:W-:Y:S01]  /*51350*/  STL.64 [R1+0x2ea8], R54 ;  /* 0x002ea83601007387 */ /* 0x0001e20000100a00 */
[----:B------:R-:W-:-:S02]  /*51360*/  PRMT R25, RZ, 0x7610, R25 ;  /* 0x00007610ff197816 */ /* 0x000fc40000000019 */
[----:B------:R-:W-:Y:S02]  /*51370*/  PRMT R24, RZ, 0x7610, R24 ;  /* 0x00007610ff187816 */ /* 0x000fe40000000018 */
[----:B------:R-:W-:Y:S02]  /*51380*/  PRMT R19, RZ, 0x7610, R19 ;  /* 0x00007610ff137816 */ /* 0x000fe40000000013 */
[----:B------:R-:W-:Y:S02]  /*51390*/  PRMT R18, RZ, 0x7610, R18 ;  /* 0x00007610ff127816 */ /* 0x000fe40000000012 */
[----:B------:R-:W-:Y:S02]  /*513a0*/  PRMT R13, RZ, 0x7610, R13 ;  /* 0x00007610ff0d7816 */ /* 0x000fe4000000000d */
[----:B------:R-:W-:Y:S02]  /*513b0*/  PRMT R12, RZ, 0x7610, R12 ;  /* 0x00007610ff0c7816 */ /* 0x000fe4000000000c */
[----:B------:R-:W-:-:S02]  /*513c0*/  PRMT R9, RZ, 0x7610, R9 ;  /* 0x00007610ff097816 */ /* 0x000fc40000000009 */
[----:B------:R-:W-:Y:S01]  /*513d0*/  PRMT R8, RZ, 0x7610, R8 ;  /* 0x00007610ff087816 */ /* 0x000fe20000000008 */
[----:B0-----:R-:W3:Y:S04]  /*513e0*/  LDL.LU R54, [R1+0x38] ;  /* 0x0000380001367983 */ /* 0x001ee80000300800 */
[----:B------:R-:W3:Y:S04]  /*513f0*/  LDL.LU R55, [R1+0x1860] ;  /* 0x0018600001377983 */ /* 0x000ee80000300800 */
[----:B------:R-:W-:Y:S04]  /*51400*/  STL.64 [R1+0x2e98], R48 ;  /* 0x002e983001007387 */ /* 0x000fe80000100a00 */
[----:B------:R-:W-:Y:S04]  /*51410*/  STL.64 [R1+0x2e88], R42 ;  /* 0x002e882a01007387 */ /* 0x000fe80000100a00 */
[----:B------:R0:W-:Y:S04]  /*51420*/  STL.64 [R1+0x2e78], R36 ;  /* 0x002e782401007387 */ /* 0x0001e80000100a00 */
[----:B------:R-:W-:Y:S01]  /*51430*/  STL.64 [R1+0x2e68], R30 ;  /* 0x002e681e01007387 */ /* 0x000fe20000100a00 */
[----:B------:R-:W-:-:S02]  /*51440*/  PRMT R5, RZ, 0x7610, R5 ;  /* 0x00007610ff057816 */ /* 0x000fc40000000005 */
[----:B------:R-:W-:Y:S01]  /*51450*/  PRMT R4, RZ, 0x7610, R4 ;  /* 0x00007610ff047816 */ /* 0x000fe20000000004 */
[----:B------:R-:W-:Y:S01]  /*51460*/  STL.64 [R1+0x2e58], R24 ;  /* 0x002e581801007387 */ /* 0x000fe20000100a00 */
[----:B------:R-:W-:-:S03]  /*51470*/  PRMT R2, RZ, 0x7610, R2 ;  /* 0x00007610ff027816 */ /* 0x000fc60000000002 */
[----:B------:R-:W-:Y:S04]  /*51480*/  STL.64 [R1+0x2e48], R18 ;  /* 0x002e481201007387 */ /* 0x000fe80000100a00 */
[----:B------:R-:W-:Y:S04]  /*51490*/  STL.64 [R1+0x2d70], R12 ;  /* 0x002d700c01007387 */ /* 0x000fe80000100a00 */
[----:B------:R-:W-:Y:S04]  /*514a0*/  STL.64 [R1+0x2d40], R8 ;  /* 0x002d400801007387 */ /* 0x000fe80000100a00 */
[----:B------:R-:W-:Y:S01]  /*514b0*/  STL.64 [R1+0x2d48], R4 ;  /* 0x002d480401007387 */ /* 0x000fe20000100a00 */
[----:B------:R-:W-:-:S02]  /*514c0*/  PRMT R93, RZ, 0x7610, R93 ;  /* 0x00007610ff5d7816 */ /* 0x000fc4000000005d */
[----:B------:R-:W-:Y:S01]  /*514d0*/  PRMT R68, RZ, 0x7610, R68 ;  /* 0x00007610ff447816 */ /* 0x000fe20000000044 */
[----:B------:R1:W-:Y:S01]  /*514e0*/  STL.64 [R1+0x2d50], R2 ;  /* 0x002d500201007387 */ /* 0x0003e20000100a00 */
        /* <DEDUP_REMOVED lines=34> */
[----:B--2---:R-:W-:-:S02]  /*51710*/  PRMT R91, RZ, 0x7610, R91 ;  /* 0x00007610ff5b7816 */ /* 0x004fc4000000005b */
[----:B------:R-:W-:Y:S02]  /*51720*/  PRMT R92, RZ, 0x7610, R92 ;  /* 0x00007610ff5c7816 */ /* 0x000fe4000000005c */
[----:B------:R-:W-:Y:S02]  /*51730*/  PRMT R87, RZ, 0x7610, R87 ;  /* 0x00007610ff577816 */ /* 0x000fe40000000057 */
[----:B------:R-:W-:-:S05]  /*51740*/  PRMT R86, RZ, 0x7610, R86 ;  /* 0x00007610ff567816 */ /* 0x000fca0000000056 */
[----:B------:R-:W-:Y:S01]  /*51750*/  STL.64 [R1+0x2d58], R86 ;  /* 0x002d585601007387 */ /* 0x000fe20000100a00 */
[----:B----4-:R-:W-:Y:S02]  /*51760*/  PRMT R89, RZ, 0x7610, R89 ;  /* 0x00007610ff597816 */ /* 0x010fe40000000059 */
[----:B------:R-:W-:-:S05]  /*51770*/  PRMT R88, RZ, 0x7610, R88 ;  /* 0x00007610ff587816 */ /* 0x000fca0000000058 */
[----:B------:R-:W-:Y:S04]  /*51780*/  STL.64 [R1+0x2d38], R88 ;  /* 0x002d385801007387 */ /* 0x000fe80000100a00 */
[----:B------:R-:W-:Y:S04]  /*51790*/  STL.64 [R1+0x2d28], R90 ;  /* 0x002d285a01007387 */ /* 0x000fe80000100a00 */
[----:B------:R-:W-:Y:S04]  /*517a0*/  STL.64 [R1+0x2df8], R92 ;  /* 0x002df85c01007387 */ /* 0x000fe80000100a00 */
[----:B------:R-:W-:Y:S04]  /*517b0*/  STL.64 [R1+0x2ec8], R68 ;  /* 0x002ec84401007387 */ /* 0x000fe80000100a00 */
[----:B------:R-:W-:Y:S04]  /*517c0*/  STL.64 [R1+0x2de8], R64 ;  /* 0x002de84001007387 */ /* 0x000fe80000100a00 */
[----:B------:R-:W-:Y:S04]  /*517d0*/  STL [R1+0x2ee0], R63 ;  /* 0x002ee03f01007387 */ /* 0x000fe80000100800 */
        /* <DEDUP_REMOVED lines=14> */
[----:B---3--:R-:W-:-:S04]  /*518c0*/  LOP3.LUT R71, R71, R70, RZ, 0x3c, !PT ;  /* 0x0000004647477212 */ /* 0x008fc800078e3cff */
[----:B------:R-:W-:-:S04]  /*518d0*/  LOP3.LUT R70, R71, R70, RZ, 0x3c, !PT ;  /* 0x0000004647467212 */ /* 0x000fc800078e3cff */
[----:B------:R-:W-:Y:S02]  /*518e0*/  LOP3.LUT R71, R71, R70, RZ, 0x3c, !PT ;  /* 0x0000004647477212 */ /* 0x000fe400078e3cff */
[----:B------:R-:W-:Y:S01]  /*518f0*/  LOP3.LUT R73, R73, R72, RZ, 0x3c, !PT ;  /* 0x0000004849497212 */ /* 0x000fe200078e3cff */
[----:B------:R-:W-:Y:S01]  /*51900*/  STL.64 [R1+0x2d78], R16 ;  /* 0x002d781001007387 */ /* 0x000fe20000100a00 */
[----:B------:R-:W-:-:S03]  /*51910*/  LOP3.LUT R75, R75, R74, RZ, 0x3c, !PT ;  /* 0x0000004a4b4b7212 */ /* 0x000fc600078e3cff */
[----:B------:R-:W-:Y:S01]  /*51920*/  STL.64 [R1+0x2d60], R70 ;  /* 0x002d604601007387 */ /* 0x000fe20000100a00 */
[----:B------:R-:W-:-:S03]  /*51930*/  LOP3.LUT R77, R77, R76, RZ, 0x3c, !PT ;  /* 0x0000004c4d4d7212 */ /* 0x000fc600078e3cff */
[----:B0-----:R-:W2:Y:S01]  /*51940*/  LDL.LU R36, [R1+0x50] ;  /* 0x0000500001247983 */ /* 0x001ea20000300800 */
[----:B------:R-:W-:-:S03]  /*51950*/  LOP3.LUT R72, R73, R72, RZ, 0x3c, !PT ;  /* 0x0000004849487212 */ /* 0x000fc600078e3cff */
[----:B------:R-:W3:Y:S04]  /*51960*/  LDL.LU R37, [R1+0x188c] ;  /* 0x00188c0001257983 */ /* 0x000ee80000300800 */
[----:B------:R-:W4:Y:S01]  /*51970*/  LDL.LU R66, [R1+0xb0] ;  /* 0x0000b00001427983 */ /* 0x000f220000300800 */
[----:B------:R-:W-:Y:S02]  /*51980*/  LOP3.LUT R74, R75, R74, RZ, 0x3c, !PT ;  /* 0x0000004a4b4a7212 */ /* 0x000fe400078e3cff */
[----:B------:R-:W-:Y:S01]  /*51990*/  LOP3.LUT R79, R79, R78, RZ, 0x3c, !PT ;  /* 0x0000004e4f4f7212 */ /* 0x000fe200078e3cff */
[----:B------:R-:W3:Y:S01]  /*519a0*/  LDL.LU R67, [R1+0x185c] ;  /* 0x00185c0001437983 */ /* 0x000ee20000300800 */
[----:B------:R-:W-:Y:S02]  /*519b0*/  LOP3.LUT R76, R77, R76, RZ, 0x3c, !PT ;  /* 0x0000004c4d4c7212 */ /* 0x000fe400078e3cff */
[----:B------:R-:W-:-:S02]  /*519c0*/  LOP3.LUT R73, R73, R72, RZ, 0x3c, !PT ;  /* 0x0000004849497212 */ /* 0x000fc400078e3cff */
[----:B------:R-:W-:Y:S02]  /*519d0*/  LOP3.LUT R75, R75, R74, RZ, 0x3c, !PT ;  /* 0x0000004a4b4b7212 */ /* 0x000fe400078e3cff */
[----:B------:R-:W-:Y:S02]  /*519e0*/  LOP3.LUT R78, R79, R78, RZ, 0x3c, !PT ;  /* 0x0000004e4f4e7212 */ /* 0x000fe400078e3cff */
[----:B------:R-:W-:Y:S01]  /*519f0*/  LOP3.LUT R77, R77, R76, RZ, 0x3c, !PT ;  /* 0x0000004c4d4d7212 */ /* 0x000fe200078e3cff */
[----:B------:R-:W-:Y:S01]  /*51a00*/  STL.64 [R1+0x2d68], R72 ;  /* 0x002d684801007387 */ /* 0x000fe20000100a00 */
[----:B------:R-:W-:-:S03]  /*51a10*/  LOP3.LUT R79, R79, R78, RZ, 0x3c, !PT ;  /* 0x0000004e4f4f7212 */ /* 0x000fc600078e3cff */
[----:B------:R2:W-:Y:S04]  /*51a20*/  STL.64 [R1+0x2e20], R74 ;  /* 0x002e204a01007387 */ /* 0x0005e80000100a00 */
[----:B------:R-:W-:Y:S04]  /*51a30*/  STL.64 [R1+0x2e28], R76 ;  /* 0x002e284c01007387 */ /* 0x000fe80000100a00 */
[----:B------:R-:W3:Y:S04]  /*51a40*/  LDL.LU R14, [R1+0xb8] ;  /* 0x0000b800010e7983 */ /* 0x000ee80000300800 */
[----:B------:R-:W3:Y:S04]  /*51a50*/  LDL.LU R15, [R1+0x182c] ;  /* 0x00182c00010f7983 */ /* 0x000ee80000300800 */
[----:B------:R-:W-:Y:S04]  /*51a60*/  STL.64 [R1+0x2d80], R78 ;  /* 0x002d804e01007387 */ /* 0x000fe80000100a00 */
[----:B------:R-:W3:Y:S04]  /*51a70*/  LDL.LU R42, [R1+0xc0] ;  /* 0x0000c000012a7983 */ /* 0x000ee80000300800 */
[----:B------:R-:W3:Y:S04]  /*51a80*/  LDL.LU R43, [R1+0x1830] ;  /* 0x00183000012b7983 */ /* 0x000ee80000300800 */
[----:B------:R-:W3:Y:S04]  /*51a90*/  LDL.LU R10, [R1+0xc8] ;  /* 0x0000c800010a7983 */ /* 0x000ee80000300800 */
[----:B------:R-:W3:Y:S04]  /*51aa0*/  LDL.LU R11, [R1+0x1834] ;  /* 0x00183400010b7983 */ /* 0x000ee80000300800 */
[----:B------:R-:W3:Y:S04]  /*51ab0*/  LDL.LU R62, [R1+0xd0] ;  /* 0x0000d000013e7983 */ /* 0x000ee80000300800 */
[----:B------:R-:W3:Y:S01]  /*51ac0*/  LDL.LU R0, [R1+0x1858] ;  /* 0x0018580001007983 */ /* 0x000ee20000300800 */
[----:B------:R-:W-:-:S02]  /*51ad0*/  LOP3.LUT R81, R81, R80, RZ, 0x3c, !PT ;  /* 0x0000005051517212 */ /* 0x000fc400078e3cff */
[----:B------:R-:W-:Y:S02]  /*51ae0*/  LOP3.LUT R83, R83, R82, RZ, 0x3c, !PT ;  /* 0x0000005253537212 */ /* 0x000fe400078e3cff */
[----:B------:R-:W-:Y:S02]  /*51af0*/  LOP3.LUT R85, R85, R84, RZ, 0x3c, !PT ;  /* 0x0000005455557212 */ /* 0x000fe400078e3cff */
[----:B------:R-:W-:Y:S02]  /*51b00*/  LOP3.LUT R80, R81, R80, RZ, 0x3c, !PT ;  /* 0x0000005051507212 */ /* 0x000fe400078e3cff */
[----:B------:R-:W-:Y:S02]  /*51b10*/  LOP3.LUT R82, R83, R82, RZ, 0x3c, !PT ;  /* 0x0000005253527212 */ /* 0x000fe400078e3cff */
[----:B------:R-:W-:Y:S02]  /*51b20*/  LOP3.LUT R84, R85, R84, RZ, 0x3c, !PT ;  /* 0x0000005455547212 */ /* 0x000fe400078e3cff */
[----:B------:R-:W-:-:S02]  /*51b30*/  LOP3.LUT R81, R81, R80, RZ, 0x3c, !PT ;  /* 0x0000005051517212 */ /* 0x000fc400078e3cff */
[----:B------:R-:W-:Y:S02]  /*51b40*/  LOP3.LUT R83, R83, R82, RZ, 0x3c, !PT ;  /* 0x0000005253537212 */ /* 0x000fe400078e3cff */
[----:B------:R-:W-:Y:S01]  /*51b50*/  LOP3.LUT R85, R85, R84, RZ, 0x3c, !PT ;  /* 0x0000005455557212 */ /* 0x000fe200078e3cff */
[----:B-1----:R-:W-:Y:S02]  /*51b60*/  IMAD.MOV.U32 R2, RZ, RZ, R55 ;  /* 0x000000ffff027224 */ /* 0x002fe400078e0037 */
[----:B------:R-:W-:Y:S01]  /*51b70*/  IMAD.MOV.U32 R3, RZ, RZ, R54 ;  /* 0x000000ffff037224 */ /* 0x000fe200078e0036 */
[----:B------:R-:W-:Y:S04]  /*51b80*/  STL.64 [R1+0x2d90], R80 ;  /* 0x002d905001007387 */ /* 0x000fe80000100a00 */
[----:B------:R-:W-:Y:S04]  /*51b90*/  STL.64 [R1+0x2e38], R82 ;  /* 0x002e385201007387 */ /* 0x000fe80000100a00 */
[----:B------:R-:W-:Y:S04]  /*51ba0*/  STL.64 [R1+0x2ee8], R84 ;  /* 0x002ee85401007387 */ /* 0x000fe80000100a00 */
[----:B------:R4:W-:Y:S04]  /*51bb0*/  STL.64 [R1+0x38], R2 ;  /* 0x0000380201007387 */ /* 0x0009e80000100a00 */
[----:B------:R-:W3:Y:S04]  /*51bc0*/  LDL.LU R48, [R1+0x128] ;  /* 0x0001280001307983 */ /* 0x000ee80000300800 */
[----:B------:R-:W3:Y:S04]  /*51bd0*/  LDL.LU R49, [R1+0x17d4] ;  /* 0x0017d40001317983 */ /* 0x000ee80000300800 */
[----:B------:R-:W3:Y:S04]  /*51be0*/  LDL.LU R54, [R1+0x130] ;  /* 0x0001300001367983 */ /* 0x000ee80000300800 */
[----:B------:R-:W3:Y:S01]  /*51bf0*/  LDL.LU R55, [R1+0x17f8] ;  /* 0x0017f80001377983 */ /* 0x000ee20000300800 */
[----:B------:R-:W-:Y:S01]  /*51c00*/  LOP3.LUT R7, R7, R6, RZ, 0x3c, !PT ;  /* 0x0000000607077212 */ /* 0x000fe200078e3cff */
[----:B------:R-:W-:-:S03]  /*51c10*/  IMAD.MOV.U32 R8, RZ, RZ, R61 ;  /* 0x000000ffff087224 */ /* 0x000fc600078e003d */
[C---:B------:R-:W-:Y:S01]  /*51c20*/  LOP3.LUT R6, R7.reuse, R6, RZ, 0x3c, !PT ;  /* 0x0000000607067212 */ /* 0x040fe200078e3cff */
[----:B------:R-:W-:Y:S02]  /*51c30*/  IMAD.MOV.U32 R9, RZ, RZ, R60 ;  /* 0x000000ffff097224 */ /* 0x000fe400078e003c */
[----:B------:R-:W3:Y:S01]  /*51c40*/  LDL.LU R60, [R1+0x138] ;  /* 0x00013800013c7983 */ /* 0x000ee20000300800 */
[----:B------:R-:W-:-:S03]  /*51c50*/  LOP3.LUT R7, R7, R6, RZ, 0x3c, !PT ;  /* 0x0000000607077212 */ /* 0x000fc600078e3cff */
[----:B------:R-:W3:Y:S04]  /*51c60*/  LDL.LU R61, [R1+0x17fc] ;  /* 0x0017fc00013d7983 */ /* 0x000ee80000300800 */
[----:B------:R-:W-:Y:S04]  /*51c70*/  STL.64 [R1+0x40], R8 ;  /* 0x0000400801007387 */ /* 0x000fe80000100a00 */
[----:B------:R-:W-:Y:S01]  /*51c80*/  STL.64 [R1+0x48], R6 ;  /* 0x0000480601007387 */ /* 0x000fe20000100a00 */
[----:B--2---:R-:W-:Y:S02]  /*51c90*/  IMAD.MOV.U32 R75, RZ, RZ, R36 ;  /* 0x000000ffff4b7224 */ /* 0x004fe400078e0024 */
[----:B----4-:R-:W-:-:S02]  /*51ca0*/  IMAD.MOV.U32 R3, RZ, RZ, R66 ;  /* 0x000000ffff037224 */ /* 0x010fc400078e0042 */
[----:B---3--:R-:W-:Y:S02]  /*51cb0*/  IMAD.MOV.U32 R2, RZ, RZ, R67 ;  /* 0x000000ffff027224 */ /* 0x008fe400078e0043 */
[----:B------:R-:W-:-:S03]  /*51cc0*/  IMAD.MOV.U32 R74, RZ, RZ, R37 ;  /* 0x000000ffff4a7224 */ /* 0x000fc600078e0025 */
[----:B------:R0:W-:Y:S04]  /*51cd0*/  STL.64 [R1+0xb0], R2 ;  /* 0x0000b00201007387 */ /* 0x0001e80000100a00 */
[----:B------:R-:W-:Y:S04]  /*51ce0*/  STL [R1+0x2f00], R6 ;  /* 0x002f000601007387 */ /* 0x000fe80000100800 */
[----:B------:R-:W-:Y:S04]  /*51cf0*/  STL [R1+0x2ef0], R7 ;  /* 0x002ef00701007387 */ /* 0x000fe80000100800 */
[----:B------:R-:W-:Y:S04]  /*51d00*/  STL.64 [R1+0x50], R74 ;  /* 0x0000504a01007387 */ /* 0x000fe80000100a00 */
[----:B------:R-:W-:Y:S04]  /*51d10*/  STL.64 [R1+0x2ef8], R74 ;  /* 0x002ef84a01007387 */ /* 0x000fe80000100a00 */
[----:B------:R-:W-:Y:S04]  /*51d20*/  STL.64 [R1+0x2da0], R8 ;  /* 0x002da00801007387 */ /* 0x000fe80000100a00 */
[----:B------:R-:W2:Y:S04]  /*51d30*/  LDL.LU R66, [R1+0x140] ;  /* 0x0001400001427983 */ /* 0x000ea80000300800 */
[----:B------:R-:W3:Y:S01]  /*51d40*/  LDL.LU R67, [R1+0x1800] ;  /* 0x0018000001437983 */ /* 0x000ee20000300800 */
        /* <DEDUP_REMOVED lines=8> */
[----:B------:R-:W4:Y:S04]  /*51dd0*/  LDL.LU R62, [R1+0x150] ;  /* 0x00015000013e7983 */ /* 0x000f280000300800 */
[----:B------:R-:W4:Y:S04]  /*51de0*/  LDL.LU R0, [R1+0x1828] ;  /* 0x0018280001007983 */ /* 0x000f280000300800 */
[----:B------:R-:W-:Y:S04]  /*51df0*/  STL.64 [R1+0xb8], R4 ;  /* 0x0000b80401007387 */ /* 0x000fe80000100a00 */
[----:B------:R1:W-:Y:S01]  /*51e00*/  STL.64 [R1+0x2db0], R4 ;  /* 0x002db00401007387 */ /* 0x0003e20000100a00 */
[----:B0-----:R-:W-:-:S02]  /*51e10*/  IMAD.MOV.U32 R2, RZ, RZ, R43 ;  /* 0x000000ffff027224 */ /* 0x001fc400078e002b */
[----:B------:R-:W-:Y:S01]  /*51e20*/  IMAD.MOV.U32 R3, RZ, RZ, R42 ;  /* 0x000000ffff037224 */ /* 0x000fe200078e002a */
[----:B------:R-:W-:Y:S04]  /*51e30*/  STL.64 [R1+0xc8], R76 ;  /* 0x0000c84c01007387 */ /* 0x000fe80000100a00 */
[----:B------:R-:W-:Y:S04]  /*51e40*/  STL.64 [R1+0x2f08], R76 ;  /* 0x002f084c01007387 */ /* 0x000fe80000100a00 */
[----:B------:R-:W-:Y:S04]  /*51e50*/  STL.64 [R1+0xd0], R10 ;  /* 0x0000d00a01007387 */ /* 0x000fe80000100a00 */
[----:B------:R-:W-:Y:S04]  /*51e60*/  STL [R1+0x2f20], R10 ;  /* 0x002f200a01007387 */ /* 0x000fe80000100800 */
[----:B------:R-:W-:Y:S04]  /*51e70*/  STL [R1+0x2f10], R11 ;  /* 0x002f100b01007387 */ /* 0x000fe80000100800 */
[----:B------:R-:W-:Y:S04]  /*51e80*/  STL.64 [R1+0xc0], R2 ;  /* 0x0000c00201007387 */ /* 0x000fe80000100a00 */
[----:B------:R0:W-:Y:S01]  /*51e90*/  STL.64 [R1+0x2dd0], R2 ;  /* 0x002dd00201007387 */ /* 0x0001e20000100a00 */
[----:B-1----:R-:W-:-:S02]  /*51ea0*/  IMAD.MOV.U32 R5, RZ, RZ, R48 ;  /* 0x000000ffff057224 */ /* 0x002fc400078e0030 */
[----:B------:R-:W-:Y:S02]  /*51eb0*/  IMAD.MOV.U32 R4, RZ, RZ, R49 ;  /* 0x000000ffff047224 */ /* 0x000fe400078e0031 */
[----:B0-----:R-:W-:Y:S02]  /*51ec0*/  IMAD.MOV.U32 R2, RZ, RZ, R55 ;  /* 0x000000ffff027224 */ /* 0x001fe400078e0037 */
[----:B------:R-:W-:Y:S01]  /*51ed0*/  IMAD.MOV.U32 R3, RZ, RZ, R54 ;  /* 0x000000ffff037224 */ /* 0x000fe200078e0036 */
[----:B------:R0:W-:Y:S04]  /*51ee0*/  STL.64 [R1+0x128], R4 ;  /* 0x0001280401007387 */ /* 0x0001e80000100a00 */
[----:B------:R-:W0:Y:S04]  /*51ef0*/  LDL.LU R90, [R1+0x1a8] ;  /* 0x0001a800015a7983 */ /* 0x000e280000300800 */
[----:B------:R1:W-:Y:S04]  /*51f00*/  STL.64 [R1+0x130], R2 ;  /* 0x0001300201007387 */ /* 0x0003e80000100a00 */
[----:B------:R-:W4:Y:S04]  /*51f10*/  LDL.LU R91, [R1+0x179c] ;  /* 0x00179c00015b7983 */ /* 0x000f280000300800 */
[----:B------:R-:W1:Y:S04]  /*51f20*/  LDL.LU R88, [R1+0x1b0] ;  /* 0x0001b00001587983 */ /* 0x000e680000300800 */
        /* <DEDUP_REMOVED lines=16> */
[----:B------:R-:W-:-:S03]  /*52030*/  MOV R87, R60 ;  /* 0x0000003c00577202 */ /* 0x000fc60000000f00 */
[----:B------:R-:W4:Y:S01]  /*52040*/  LDL.LU R55, [R1+0x1770] ;  /* 0x0017700001377983 */ /* 0x000f220000300800 */
[----:B------:R-:W-:-:S03]  /*52050*/  IMAD.MOV.U32 R86, RZ, RZ, R61 ;  /* 0x000000ffff567224 */ /* 0x000fc600078e003d */
[----:B------:R-:W4:Y:S04]  /*52060*/  LDL.LU R60, [R1+0x248] ;  /* 0x00024800013c7983 */ /* 0x000f280000300800 */
[----:B------:R-:W4:Y:S01]  /*52070*/  LDL.LU R61, [R1+0x1774] ;  /* 0x00177400013d7983 */ /* 0x000f220000300800 */
[----:B--2---:R-:W-:Y:S02]  /*52080*/  IMAD.MOV.U32 R71, RZ, RZ, R66 ;  /* 0x000000ffff477224 */ /* 0x004fe400078e0042 */
[----:B---3--:R-:W-:Y:S01]  /*52090*/  IMAD.MOV.U32 R70, RZ, RZ, R67 ;  /* 0x000000ffff467224 */ /* 0x008fe200078e0043 */
[----:B------:R-:W2:Y:S04]  /*520a0*/  LDL.LU R66, [R1+0x250] ;  /* 0x0002500001427983 */ /* 0x000ea80000300800 */
[----:B------:R-:W3:Y:S01]  /*520b0*/  LDL.LU R67, [R1+0x1798] ;  /* 0x0017980001437983 */ /* 0x000ee20000300800 */
[----:B----4-:R-:W-:-:S02]  /*520c0*/  IMAD.MOV.U32 R82, RZ, RZ, R15 ;  /* 0x000000ffff527224 */ /* 0x010fc400078e000f */
[----:B------:R-:W-:Y:S02]  /*520d0*/  IMAD.MOV.U32 R83, RZ, RZ, R14 ;  /* 0x000000ffff537224 */ /* 0x000fe400078e000e */
        /* <DEDUP_REMOVED lines=12> */
[----:B0-----:R-:W-:-:S02]  /*521a0*/  IMAD.MOV.U32 R5, RZ, RZ, R90 ;  /* 0x000000ffff057224 */ /* 0x001fc400078e005a */
[----:B------:R-:W-:Y:S02]  /*521b0*/  IMAD.MOV.U32 R4, RZ, RZ, R91 ;  /* 0x000000ffff047224 */ /* 0x000fe400078e005b */
[----:B-1----:R-:W-:Y:S02]  /*521c0*/  IMAD.MOV.U32 R3, RZ, RZ, R88 ;  /* 0x000000ffff037224 */ /* 0x002fe400078e0058 */
[----:B------:R-:W-:Y:S02]  /*521d0*/  IMAD.MOV.U32 R2, RZ, RZ, R89 ;  /* 0x000000ffff027224 */ /* 0x000fe400078e0059 */
[----:B------:R-:W-:Y:S02]  /*521e0*/  IMAD.MOV.U32 R73, RZ, RZ, R12 ;  /* 0x000000ffff497224 */ /* 0x000fe400078e000c */
[----:B------:R-:W-:Y:S02]  /*521f0*/  IMAD.MOV.U32 R72, RZ, RZ, R13 ;  /* 0x000000ffff487224 */ /* 0x000fe400078e000d */
[----:B------:R-:W-:-:S02]  /*52200*/  IMAD.MOV.U32 R13, RZ, RZ, R18 ;  /* 0x000000ffff0d7224 */ /* 0x000fc400078e0012 */
[----:B------:R-:W-:Y:S02]  /*52210*/  IMAD.MOV.U32 R12, RZ, RZ, R19 ;  /* 0x000000ffff0c7224 */ /* 0x000fe400078e0013 */
[----:B------:R-:W-:Y:S02]  /*52220*/  IMAD.MOV.U32 R19, RZ, RZ, R24 ;  /* 0x000000ffff137224 */ /* 0x000fe400078e0018 */
[----:B------:R-:W-:Y:S01]  /*52230*/  IMAD.MOV.U32 R18, RZ, RZ, R25 ;  /* 0x000000ffff127224 */ /* 0x000fe200078e0019 */
[----:B------:R0:W-:Y:S04]  /*52240*/  STL.64 [R1+0x1a8], R4 ;  /* 0x0001a80401007387 */ /* 0x0001e80000100a00 */
[----:B------:R1:W-:Y:S01]  /*52250*/  STL.64 [R1+0x1b0], R2 ;  /* 0x0001b00201007387 */ /* 0x0003e20000100a00 */
[----:B------:R-:W-:-:S02]  /*52260*/  IMAD.MOV.U32 R20, RZ, RZ, R31 ;  /* 0x000000ffff147224 */ /* 0x000fc400078e001f */
[----:B------:R-:W-:Y:S01]  /*52270*/  IMAD.MOV.U32 R21, RZ, RZ, R30 ;  /* 0x000000ffff157224 */ /* 0x000fe200078e001e */
        /* <DEDUP_REMOVED lines=11> */
[----:B------:R-:W-:Y:S01]  /*52330*/  IMAD.MOV.U32 R17, RZ, RZ, R48 ;  /* 0x000000ffff117224 */ /* 0x000fe200078e0030 */
[----:B------:R-:W-:Y:S04]  /*52340*/  STL.64 [R1+0x1c0], R12 ;  /* 0x0001c00c01007387 */ /* 0x000fe80000100a00 */
[----:B------:R-:W-:Y:S01]  /*52350*/  STL.64 [R1+0x2e08], R12 ;  /* 0x002e080c01007387 */ /* 0x000fe20000100a00 */
[----:B------:R-:W-:Y:S01]  /*52360*/  MOV R24, R61 ;  /* 0x0000003d00187202 */ /* 0x000fe20000000f00 */
[----:B------:R-:W-:-:S02]  /*52370*/  IMAD.MOV.U32 R25, RZ, RZ, R60 ;  /* 0x000000ffff197224 */ /* 0x000fc400078e003c */
[----:B------:R-:W-:Y:S01]  /*52380*/  STL.64 [R1+0x228], R4 ;  /* 0x0002280401007387 */ /* 0x000fe20000100a00 */
[----:B------:R-:W-:Y:S02]  /*52390*/  IMAD.MOV.U32 R78, RZ, RZ, R55 ;  /* 0x000000ffff4e7224 */ /* 0x000fe400078e0037 */
[----:B------:R-:W-:Y:S01]  /*523a0*/  IMAD.MOV.U32 R79, RZ, RZ, R54 ;  /* 0x000000ffff4f7224 */ /* 0x000fe200078e0036 */
[----:B------:R4:W-:Y:S04]  /*523b0*/  STL.64 [R1+0x230], R2 ;  /* 0x0002300201007387 */ /* 0x0009e80000100a00 */
[----:B------:R-:W-:Y:S04]  /*523c0*/  STL.64 [R1+0x238], R16 ;  /* 0x0002381001007387 */ /* 0x000fe80000100a00 */
[----:B------:R-:W-:Y:S04]  /*523d0*/  STL.64 [R1+0x2e10], R16 ;  /* 0x002e101001007387 */ /* 0x000fe80000100a00 */
[----:B------:R-:W-:Y:S01]  /*523e0*/  STL.64 [R1+0x248], R24 ;  /* 0x0002481801007387 */ /* 0x000fe20000100a00 */
[----:B--2---:R-:W-:-:S02]  /*523f0*/  IMAD.MOV.U32 R27, RZ, RZ, R66 ;  /* 0x000000ffff1b7224 */ /* 0x004fc400078e0042 */
[----:B---3--:R-:W-:-:S05]  /*52400*/  IMAD.MOV.U32 R26, RZ, RZ, R67 ;  /* 0x000000ffff1a7224 */ /* 0x008fca00078e0043 */
[----:B------:R-:W-:Y:S04]  /*52410*/  STL.64 [R1+0x250], R26 ;  /* 0x0002501a01007387 */ /* 0x000fe80000100a00 */
[----:B------:R-:W-:Y:S01]  /*52420*/  STL.64 [R1+0x240], R78 ;  /* 0x0002404e01007387 */ /* 0x000fe20000100a00 */
[----:B----4-:R-:W-:-:S03]  /*52430*/  IMAD.MOV.U32 R3, RZ, RZ, R62 ;  /* 0x000000ffff037224 */ /* 0x010fc600078e003e */
[----:B------:R-:W2:Y:S01]  /*52440*/  LDL.LU R62, [R1+0x2b0] ;  /* 0x0002b000013e7983 */ /* 0x000ea20000300800 */
[----:B------:R-:W-:-:S03]  /*52450*/  IMAD.MOV.U32 R2, RZ, RZ, R0 ;  /* 0x000000ffff027224 */ /* 0x000fc600078e0000 */
[----:B------:R-:W3:Y:S04]  /*52460*/  LDL.LU R0, [R1+0x16e4] ;  /* 0x0016e40001007983 */ /* 0x000ee80000300800 */
        /* <DEDUP_REMOVED lines=36> */
[----:B---3--:R-:W-:-:S05]  /*526b0*/  IMAD.MOV.U32 R2, RZ, RZ, R0 ;  /* 0x000000ffff027224 */ /* 0x008fca00078e0000 */
[----:B------:R0:W-:Y:S04]  /*526c0*/  STL.64 [R1+0x2b0], R2 ;  /* 0x0002b00201007387 */ /* 0x0001e80000100a00 */
[----:B------:R-:W2:Y:S04]  /*526d0*/  LDL.LU R66, [R1+0x214] ;  /* 0x0002140001427983 */ /* 0x000ea80000300800 */
[----:B------:R-:W3:Y:S04]  /*526e0*/  LDL.LU R67, [R1+0x25c] ;  /* 0x00025c0001437983 */ /* 0x000ee80000300800 */
[----:B------:R-:W3:Y:S04]  /*526f0*/  LDL.LU R62, [R1+0x218] ;  /* 0x00021800013e7983 */ /* 0x000ee80000300800 */
[----:B------:R-:W3:Y:S01]  /*52700*/  LDL.LU R0, [R1+0x260] ;  /* 0x0002600001007983 */ /* 0x000ee20000300800 */
[----:B----4-:R-:W-:Y:S01]  /*52710*/  LOP3.LUT R31, R31, R30, RZ, 0x3c, !PT ;  /* 0x0000001e1f1f7212 */ /* 0x010fe200078e3cff */
[----:B------:R-:W-:-:S02]  /*52720*/  IMAD.MOV.U32 R22, RZ, RZ, R46 ;  /* 0x000000ffff167224 */ /* 0x000fc400078e002e */
[----:B------:R-:W-:Y:S01]  /*52730*/  IMAD.MOV.U32 R23, RZ, RZ, R45 ;  /* 0x000000ffff177224 */ /* 0x000fe200078e002d */
[C---:B------:R-:W-:Y:S01]  /*52740*/  LOP3.LUT R30, R31.reuse, R30, RZ, 0x3c, !PT ;  /* 0x0000001e1f1e7212 */ /* 0x040fe200078e3cff */
[----:B------:R-:W-:Y:S02]  /*52750*/  IMAD.MOV.U32 R80, RZ, RZ, R50 ;  /* 0x000000ffff507224 */ /* 0x000fe400078e0032 */
[----:B------:R-:W-:Y:S02]  /*52760*/  IMAD.MOV.U32 R81, RZ, RZ, R47 ;  /* 0x000000ffff517224 */ /* 0x000fe400078e002f */
[----:B------:R-:W-:Y:S01]  /*52770*/  IMAD.MOV.U32 R32, RZ, RZ, R52 ;  /* 0x000000ffff207224 */ /* 0x000fe200078e0034 */
[----:B------:R-:W-:Y:S01]  /*52780*/  LOP3.LUT R31, R31, R30, RZ, 0x3c, !PT ;  /* 0x0000001e1f1f7212 */ /* 0x000fe200078e3cff */
[----:B------:R-:W-:Y:S01]  /*52790*/  IMAD.MOV.U32 R33, RZ, RZ, R51 ;  /* 0x000000ffff217224 */ /* 0x000fe200078e0033 */
[----:B------:R-:W-:Y:S01]  /*527a0*/  LOP3.LUT R37, R37, R36, RZ, 0x3c, !PT ;  /* 0x0000002425257212 */ /* 0x000fe200078e3cff */
[----:B------:R-:W-:-:S02]  /*527b0*/  IMAD.MOV.U32 R4, RZ, RZ, R56 ;  /* 0x000000ffff047224 */ /* 0x000fc400078e0038 */
[----:B------:R-:W-:Y:S01]  /*527c0*/  IMAD.MOV.U32 R5, RZ, RZ, R53 ;  /* 0x000000ffff057224 */ /* 0x000fe200078e0035 */
[----:B------:R-:W-:Y:S01]  /*527d0*/  STL.64 [R1+0x2b8], R22 ;  /* 0x0002b81601007387 */ /* 0x000fe20000100a00 */
[----:B------:R-:W-:Y:S01]  /*527e0*/  LOP3.LUT R36, R37, R36, RZ, 0x3c, !PT ;  /* 0x0000002425247212 */ /* 0x000fe200078e3cff */
[----:B0-----:R-:W-:Y:S02]  /*527f0*/  IMAD.MOV.U32 R2, RZ, RZ, R58 ;  /* 0x000000ffff027224 */ /* 0x001fe400078e003a */
[----:B------:R-:W-:Y:S01]  /*52800*/  IMAD.MOV.U32 R3, RZ, RZ, R57 ;  /* 0x000000ffff037224 */ /* 0x000fe200078e0039 */
[----:B------:R-:W-:Y:S01]  /*52810*/  STL.64 [R1+0x2c0], R80 ;  /* 0x0002c05001007387 */ /* 0x000fe20000100a00 */
[----:B------:R-:W-:Y:S02]  /*52820*/  IMAD.MOV.U32 R28, RZ, RZ, R63 ;  /* 0x000000ffff1c7224 */ /* 0x000fe400078e003f */
[----:B------:R-:W-:Y:S01]  /*52830*/  IMAD.MOV.U32 R29, RZ, RZ, R59 ;  /* 0x000000ffff1d7224 */ /* 0x000fe200078e003b */
[----:B------:R-:W-:Y:S01]  /*52840*/  STL.64 [R1+0x2c8], R30 ;  /* 0x0002c81e01007387 */ /* 0x000fe20000100a00 */
[----:B------:R-:W-:-:S02]  /*52850*/  IMAD.MOV.U32 R8, RZ, RZ, R65 ;  /* 0x000000ffff087224 */ /* 0x000fc400078e0041 */
[----:B------:R-:W-:Y:S01]  /*52860*/  IMAD.MOV.U32 R9, RZ, RZ, R64 ;  /* 0x000000ffff097224 */ /* 0x000fe200078e0040 */
[----:B------:R-:W-:Y:S01]  /*52870*/  STL.64 [R1+0x2d0], R32 ;  /* 0x0002d02001007387 */ /* 0x000fe20000100a00 */
[----:B------:R-:W-:-:S03]  /*52880*/  LOP3.LUT R37, R37, R36, RZ, 0x3c, !PT ;  /* 0x0000002425257212 */ /* 0x000fc600078e3cff */
[----:B------:R0:W-:Y:S01]  /*52890*/  STL.64 [R1+0x330], R4 ;  /* 0x0003300401007387 */ /* 0x0001e20000100a00 */
[----:B------:R-:W-:Y:S02]  /*528a0*/  IMAD.MOV.U32 R38, RZ, RZ, R69 ;  /* 0x000000ffff267224 */ /* 0x000fe400078e0045 */
[----:B------:R-:W-:Y:S01]  /*528b0*/  IMAD.MOV.U32 R39, RZ, RZ, R68 ;  /* 0x000000ffff277224 */ /* 0x000fe200078e0044 */
[----:B------:R1:W-:Y:S04]  /*528c0*/  STL.64 [R1+0x338], R2 ;  /* 0x0003380201007387 */ /* 0x0003e80000100a00 */
[----:B------:R-:W-:Y:S04]  /*528d0*/  STL.64 [R1+0x340], R28 ;  /* 0x0003401c01007387 */ /* 0x000fe80000100a00 */
[----:B------:R-:W-:Y:S04]  /*528e0*/  STL.64 [R1+0x348], R8 ;  /* 0x0003480801007387 */ /* 0x000fe80000100a00 */
[----:B------:R-:W-:Y:S04]  /*528f0*/  STL.64 [R1+0x350], R36 ;  /* 0x0003502401007387 */ /* 0x000fe80000100a00 */
[----:B------:R-:W-:Y:S01]  /*52900*/  STL.64 [R1+0x358], R38 ;  /* 0x0003582601007387 */ /* 0x000fe20000100a00 */
[----:B0-----:R-:W-:-:S02]  /*52910*/  IMAD.MOV.U32 R4, RZ, RZ, R93 ;  /* 0x000000ffff047224 */ /* 0x001fc400078e005d */
[----:B------:R-:W-:Y:S02]  /*52920*/  IMAD.MOV.U32 R5, RZ, RZ, R92 ;  /* 0x000000ffff057224 */ /* 0x000fe400078e005c */
[----:B------:R-:W-:Y:S02]  /*52930*/  IMAD.MOV.U32 R34, RZ, RZ, R89 ;  /* 0x000000ffff227224 */ /* 0x000fe400078e0059 */
[----:B-1----:R-:W-:Y:S01]  /*52940*/  IMAD.MOV.U32 R2, RZ, RZ, R91 ;  /* 0x000000ffff027224 */ /* 0x002fe200078e005b */
[----:B------:R-:W-:Y:S01]  /*52950*/  MOV R3, R90 ;  /* 0x0000005a00037202 */ /* 0x000fe20000000f00 */
[----:B------:R-:W-:Y:S01]  /*52960*/  IMAD.MOV.U32 R35, RZ, RZ, R88 ;  /* 0x000000ffff237224 */ /* 0x000fe200078e0058 */
[----:B------:R0:W-:Y:S01]  /*52970*/  STL.64 [R1+0x3b0], R4 ;  /* 0x0003b00401007387 */ /* 0x0001e20000100a00 */
[----:B------:R-:W-:Y:S02]  /*52980*/  IMAD.MOV.U32 R44, RZ, RZ, R55 ;  /* 0x000000ffff2c7224 */ /* 0x000fe400078e0037 */
[----:B------:R-:W-:Y:S01]  /*52990*/  IMAD.MOV.U32 R45, RZ, RZ, R54 ;  /* 0x000000ffff2d7224 */ /* 0x000fe200078e0036 */
[----:B------:R2:W-:Y:S01]  /*529a0*/  STL.64 [R1+0x3b8], R2 ;  /* 0x0003b80201007387 */ /* 0x0005e20000100a00 */
[----:B------:R-:W-:-:S02]  /*529b0*/  IMAD.MOV.U32 R6, RZ, RZ, R61 ;  /* 0x000000ffff067224 */ /* 0x000fc400078e003d */
[----:B------:R-:W-:Y:S01]  /*529c0*/  IMAD.MOV.U32 R7, RZ, RZ, R60 ;  /* 0x000000ffff077224 */ /* 0x000fe200078e003c */
[----:B------:R-:W-:Y:S01]  /*529d0*/  STL.64 [R1+0x3c0], R34 ;  /* 0x0003c02201007387 */ /* 0x000fe20000100a00 */
[----:B0-----:R-:W-:Y:S02]  /*529e0*/  IMAD.MOV.U32 R4, RZ, RZ, R43 ;  /* 0x000000ffff047224 */ /* 0x001fe400078e002b */
[----:B------:R-:W-:Y:S02]  /*529f0*/  IMAD.MOV.U32 R5, RZ, RZ, R42 ;  /* 0x000000ffff057224 */ /* 0x000fe400078e002a */
[----:B------:R-:W-:Y:S02]  /*52a00*/  IMAD.MOV.U32 R42, RZ, RZ, R49 ;  /* 0x000000ffff2a7224 */ /* 0x000fe400078e0031 */
[----:B------:R-:W-:Y:S01]  /*52a10*/  IMAD.MOV.U32 R43, RZ, RZ, R48 ;  /* 0x000000ffff2b7224 */ /* 0x000fe200078e0030 */
[----:B------:R-:W-:Y:S04]  /*52a20*/  STL.64 [R1+0x3c8], R4 ;  /* 0x0003c80401007387 */ /* 0x000fe80000100a00 */
[----:B------:R-:W-:Y:S04]  /*52a30*/  STL.64 [R1+0x3d0], R42 ;  /* 0x0003d02a01007387 */ /* 0x000fe80000100a00 */
[----:B------:R-:W-:Y:S04]  /*52a40*/  STL.64 [R1+0x3d8], R44 ;  /* 0x0003d82c01007387 */ /* 0x000fe80000100a00 */
[----:B------:R0:W-:Y:S04]  /*52a50*/  STL.64 [R1+0x430], R6 ;  /* 0x0004300601007387 */ /* 0x0001e80000100a00 */
[----:B------:R-:W4:Y:S01]  /*52a60*/  LDL.LU R46, [R1+0x21c] ;  /* 0x00021c00012e7983 */ /* 0x000f220000300800 */
[----:B--2---:R-:W-:-:S02]  /*52a70*/  IMAD.MOV.U32 R3, RZ, RZ, R66 ;  /* 0x000000ffff037224 */ /* 0x004fc400078e0042 */
[----:B---3--:R-:W-:-:S05]  /*52a80*/  IMAD.MOV.U32 R2, RZ, RZ, R67 ;  /* 0x000000ffff027224 */ /* 0x008fca00078e0043 */
[----:B------:R1:W-:Y:S04]  /*52a90*/  STL.64 [R1+0x438], R2 ;  /* 0x0004380201007387 */ /* 0x0003e80000100a00 */
[----:B------:R-:W4:Y:S04]  /*52aa0*/  LDL.LU R47, [R1+0x264] ;  /* 0x00026400012f7983 */ /* 0x000f280000300800 */
[----:B------:R-:W2:Y:S04]  /*52ab0*/  LDL.LU R48, [R1+0x220] ;  /* 0x0002200001307983 */ /* 0x000ea80000300800 */
[----:B------:R-:W2:Y:S04]  /*52ac0*/  LDL.LU R49, [R1+0x268] ;  /* 0x0002680001317983 */ /* 0x000ea80000300800 */
[----:B------:R-:W3:Y:S04]  /*52ad0*/  LDL.LU R50, [R1+0x224] ;  /* 0x0002240001327983 */ /* 0x000ee80000300800 */
[----:B------:R-:W3:Y:S04]  /*52ae0*/  LDL.LU R51, [R1+0x26c] ;  /* 0x00026c0001337983 */ /* 0x000ee80000300800 */
[----:B------:R-:W3:Y:S04]  /*52af0*/  LDL.LU R77, [R1+0x1e0] ;  /* 0x0001e000014d7983 */ /* 0x000ee80000300800 */
[----:B------:R-:W1:Y:S04]  /*52b00*/  LDL.LU R74, [R1+0x1f8] ;  /* 0x0001f800014a7983 */ /* 0x000e680000300800 */
[----:B------:R-:W3:Y:S04]  /*52b10*/  LDL.LU R75, [R1+0x1e4] ;  /* 0x0001e400014b7983 */ /* 0x000ee80000300800 */
        /* <DEDUP_REMOVED lines=27> */
[----:B------:R-:W-:-:S03]  /*52cd0*/  IMAD.MOV.U32 R41, RZ, RZ, R62 ;  /* 0x000000ffff297224 */ /* 0x000fc600078e003e */
[----:B------:R-:W3:Y:S01]  /*52ce0*/  LDL.LU R62, [R1+0xe4] ;  /* 0x0000e400013e7983 */ /* 0x000ee20000300800 */
[----:B------:R-:W-:-:S03]  /*52cf0*/  IMAD.MOV.U32 R40, RZ, RZ, R0 ;  /* 0x000000ffff287224 */ /* 0x000fc600078e0000 */
[----:B------:R-:W3:Y:S04]  /*52d00*/  LDL.LU R0, [R1+0x174] ;  /* 0x0001740001007983 */ /* 0x000ee80000300800 */
[----:B------:R-:W-:Y:S01]  /*52d10*/  STL.64 [R1+0x440], R40 ;  /* 0x0004402801007387 */ /* 0x000fe20000100a00 */
[----:B----4-:R-:W-:Y:S02]  /*52d20*/  LOP3.LUT R47, R47, R46, RZ, 0x3c, !PT ;  /* 0x0000002e2f2f7212 */ /* 0x010fe400078e3cff */
[----:B--2---:R-:W-:Y:S02]  /*52d30*/  LOP3.LUT R49, R49, R48, RZ, 0x3c, !PT ;  /* 0x0000003031317212 */ /* 0x004fe400078e3cff */
[----:B---3--:R-:W-:Y:S02]  /*52d40*/  LOP3.LUT R51, R51, R50, RZ, 0x3c, !PT ;  /* 0x0000003233337212 */ /* 0x008fe400078e3cff */
[----:B------:R-:W-:-:S02]  /*52d50*/  LOP3.LUT R46, R47, R46, RZ, 0x3c, !PT ;  /* 0x0000002e2f2e7212 */ /* 0x000fc400078e3cff */
[----:B------:R-:W-:Y:S02]  /*52d60*/  LOP3.LUT R48, R49, R48, RZ, 0x3c, !PT ;  /* 0x0000003031307212 */ /* 0x000fe400078e3cff */
[----:B------:R-:W-:Y:S02]  /*52d70*/  LOP3.LUT R50, R51, R50, RZ, 0x3c, !PT ;  /* 0x0000003233327212 */ /* 0x000fe400078e3cff */
[----:B------:R-:W-:Y:S02]  /*52d80*/  LOP3.LUT R47, R47, R46, RZ, 0x3c, !PT ;  /* 0x0000002e2f2f7212 */ /* 0x000fe400078e3cff */
[----:B------:R-:W-:Y:S02]  /*52d90*/  LOP3.LUT R53, R53, R52, RZ, 0x3c, !PT ;  /* 0x0000003435357212 */ /* 0x000fe400078e3cff */
[----:B------:R-:W-:Y:S02]  /*52da0*/  LOP3.LUT R49, R49, R48, RZ, 0x3c, !PT ;  /* 0x0000003031317212 */ /* 0x000fe400078e3cff */
[----:B------:R-:W-:Y:S01]  /*52db0*/  LOP3.LUT R51, R51, R50, RZ, 0x3c, !PT ;  /* 0x0000003233337212 */ /* 0x000fe200078e3cff */
[----:B-1----:R-:W-:Y:S01]  /*52dc0*/  IMAD.MOV.U32 R2, RZ, RZ, R74 ;  /* 0x000000ffff027224 */ /* 0x002fe200078e004a */
[----:B------:R-:W-:Y:S01]  /*52dd0*/  LOP3.LUT R55, R55, R54, RZ, 0x3c, !PT ;  /* 0x0000003637377212 */ /* 0x000fe200078e3cff */
[----:B------:R-:W-:Y:S01]  /*52de0*/  IMAD.MOV.U32 R3, RZ, RZ, R77 ;  /* 0x000000ffff037224 */ /* 0x000fe200078e004d */
[----:B------:R-:W-:-:S02]  /*52df0*/  LOP3.LUT R67, R67, R66, RZ, 0x3c, !PT ;  /* 0x0000004243437212 */ /* 0x000fc400078e3cff */
[----:B------:R-:W-:Y:S01]  /*52e00*/  LOP3.LUT R52, R53, R52, RZ, 0x3c, !PT ;  /* 0x0000003435347212 */ /* 0x000fe200078e3cff */
[----:B------:R-:W-:Y:S04]  /*52e10*/  STL.64 [R1+0x448], R46 ;  /* 0x0004482e01007387 */ /* 0x000fe80000100a00 */
[----:B------:R-:W-:Y:S01]  /*52e20*/  STL.64 [R1+0x450], R48 ;  /* 0x0004503001007387 */ /* 0x000fe20000100a00 */
[----:B------:R-:W-:Y:S02]  /*52e30*/  IMAD.MOV.U32 R10, RZ, RZ, R7 ;  /* 0x000000ffff0a7224 */ /* 0x000fe400078e0007 */
[----:B------:R-:W-:Y:S01]  /*52e40*/  IMAD.MOV.U32 R11, RZ, RZ, R75 ;  /* 0x000000ffff0b7224 */ /* 0x000fe200078e004b */
[----:B------:R-:W-:Y:S01]  /*52e50*/  LOP3.LUT R54, R55, R54, RZ, 0x3c, !PT ;  /* 0x0000003637367212 */ /* 0x000fe200078e3cff */
[----:B------:R-:W-:Y:S01]  /*52e60*/  STL.64 [R1+0x458], R50 ;  /* 0x0004583201007387 */ /* 0x000fe20000100a00 */
[----:B------:R-:W-:-:S02]  /*52e70*/  LOP3.LUT R66, R67, R66, RZ, 0x3c, !PT ;  /* 0x0000004243427212 */ /* 0x000fc400078e3cff */
[----:B------:R-:W-:Y:S01]  /*52e80*/  LOP3.LUT R53, R53, R52, RZ, 0x3c, !PT ;  /* 0x0000003435357212 */ /* 0x000fe200078e3cff */
[----:B------:R0:W-:Y:S01]  /*52e90*/  STL.64 [R1+0x4b0], R2 ;  /* 0x0004b00201007387 */ /* 0x0001e20000100a00 */
[----:B------:R-:W-:Y:S02]  /*52ea0*/  LOP3.LUT R61, R61, R60, RZ, 0x3c, !PT ;  /* 0x0000003c3d3d7212 */ /* 0x000fe400078e3cff */
[----:B------:R-:W-:Y:S02]  /*52eb0*/  LOP3.LUT R55, R55, R54, RZ, 0x3c, !PT ;  /* 0x0000003637377212 */ /* 0x000fe400078e3cff */
[----:B------:R-:W-:Y:S01]  /*52ec0*/  LOP3.LUT R69, R69, R68, RZ, 0x3c, !PT ;  /* 0x0000004445457212 */ /* 0x000fe200078e3cff */
[----:B------:R1:W-:Y:S01]  /*52ed0*/  STL.64 [R1+0x4b8], R10 ;  /* 0x0004b80a01007387 */ /* 0x0003e20000100a00 */
[----:B------:R-:W-:-:S03]  /*52ee0*/  LOP3.LUT R67, R67, R66, RZ, 0x3c, !PT ;  /* 0x0000004243437212 */ /* 0x000fc600078e3cff */
[----:B------:R-:W-:Y:S01]  /*52ef0*/  STL.64 [R1+0x4c0], R52 ;  /* 0x0004c03401007387 */ /* 0x000fe20000100a00 */
[----:B------:R-:W-:Y:S01]  /*52f00*/  IMAD.MOV.U32 R7, RZ, RZ, R57 ;  /* 0x000000ffff077224 */ /* 0x000fe200078e0039 */
[----:B------:R-:W-:Y:S01]  /*52f10*/  LOP3.LUT R60, R61, R60, RZ, 0x3c, !PT ;  /* 0x0000003c3d3c7212 */ /* 0x000fe200078e3cff */
[----:B0-----:R-:W-:Y:S02]  /*52f20*/  IMAD.MOV.U32 R2, RZ, RZ, R84 ;  /* 0x000000ffff027224 */ /* 0x001fe400078e0054 */
[----:B------:R-:W-:Y:S02]  /*52f30*/  IMAD.MOV.U32 R3, RZ, RZ, R6 ;  /* 0x000000ffff037224 */ /* 0x000fe400078e0006 */
[----:B------:R-:W-:Y:S02]  /*52f40*/  IMAD.MOV.U32 R6, RZ, RZ, R58 ;  /* 0x000000ffff067224 */ /* 0x000fe400078e003a */
[----:B-1----:R-:W-:Y:S02]  /*52f50*/  IMAD.MOV.U32 R10, RZ, RZ, R56 ;  /* 0x000000ffff0a7224 */ /* 0x002fe400078e0038 */
[----:B------:R-:W-:Y:S01]  /*52f60*/  IMAD.MOV.U32 R11, RZ, RZ, R85 ;  /* 0x000000ffff0b7224 */ /* 0x000fe200078e0055 */
[----:B------:R-:W-:Y:S01]  /*52f70*/  STL.64 [R1+0x4c8], R2 ;  /* 0x0004c80201007387 */ /* 0x000fe20000100a00 */
[----:B------:R-:W-:-:S03]  /*52f80*/  LOP3.LUT R68, R69, R68, RZ, 0x3c, !PT ;  /* 0x0000004445447212 */ /* 0x000fc600078e3cff */
[----:B------:R-:W-:Y:S01]  /*52f90*/  STL.64 [R1+0x4d0], R54 ;  /* 0x0004d03601007387 */ /* 0x000fe20000100a00 */
[----:B------:R-:W-:-:S03]  /*52fa0*/  IMAD.MOV.U32 R58, RZ, RZ, R63 ;  /* 0x000000ffff3a7224 */ /* 0x000fc600078e003f */
[----:B------:R-:W-:Y:S01]  /*52fb0*/  STL.64 [R1+0x4d8], R66 ;  /* 0x0004d84201007387 */ /* 0x000fe20000100a00 */
[----:B------:R-:W-:Y:S01]  /*52fc0*/  IMAD.MOV.U32 R86, RZ, RZ, R65 ;  /* 0x000000ffff567224 */ /* 0x000fe200078e0041 */
[----:B------:R-:W-:Y:S02]  /*52fd0*/  MOV R87, R64 ;  /* 0x0000004000577202 */ /* 0x000fe40000000f00 */
[----:B------:R-:W-:Y:S01]  /*52fe0*/  STL.64 [R1+0x530], R10 ;  /* 0x0005300a01007387 */ /* 0x000fe20000100a00 */
[----:B------:R-:W-:-:S03]  /*52ff0*/  LOP3.LUT R61, R61, R60, RZ, 0x3c, !PT ;  /* 0x0000003c3d3d7212 */ /* 0x000fc600078e3cff */
[----:B------:R0:W-:Y:S01]  /*53000*/  STL.64 [R1+0x538], R6 ;  /* 0x0005380601007387 */ /* 0x0001e20000100a00 */
[----:B------:R-:W-:-:S03]  /*53010*/  LOP3.LUT R69, R69, R68, RZ, 0x3c, !PT ;  /* 0x0000004445457212 */ /* 0x000fc600078e3cff */
[----:B------:R-:W-:Y:S04]  /*53020*/  STL.64 [R1+0x540], R58 ;  /* 0x0005403a01007387 */ /* 0x000fe80000100a00 */
[----:B------:R-:W-:Y:S04]  /*53030*/  STL.64 [R1+0x548], R86 ;  /* 0x0005485601007387 */ /* 0x000fe80000100a00 */
[----:B------:R-:W-:Y:S04]  /*53040*/  STL.64 [R1+0x550], R60 ;  /* 0x0005503c01007387 */ /* 0x000fe80000100a00 */
[----:B------:R-:W-:Y:S01]  /*53050*/  STL.64 [R1+0x558], R68 ;  /* 0x0005584401007387 */ /* 0x000fe20000100a00 */
[----:B0-----:R-:W-:-:S02]  /*53060*/  IMAD.MOV.U32 R6, RZ, RZ, R93 ;  /* 0x000000ffff067224 */ /* 0x001fc400078e005d */
[----:B------:R-:W-:-:S05]  /*53070*/  IMAD.MOV.U32 R7, RZ, RZ, R92 ;  /* 0x000000ffff077224 */ /* 0x000fca00078e005c */
[----:B------:R0:W-:Y:S04]  /*53080*/  STL.64 [R1+0x5b0], R6 ;  /* 0x0005b00601007387 */ /* 0x0001e80000100a00 */
[----:B------:R-:W2:Y:S04]  /*53090*/  LDL.LU R56, [R1+0xe8] ;  /* 0x0000e80001387983 */ /* 0x000ea80000300800 */
[----:B------:R-:W2:Y:S04]  /*530a0*/  LDL.LU R57, [R1+0x178] ;  /* 0x0001780001397983 */ /* 0x000ea80000300800 */
[----:B------:R-:W3:Y:S01]  /*530b0*/  LDL.LU R84, [R1+0xec] ;  /* 0x0000ec0001547983 */ /* 0x000ee20000300800 */
[----:B------:R-:W-:-:S03]  /*530c0*/  IMAD.MOV.U32 R65, RZ, RZ, R88 ;  /* 0x000000ffff417224 */ /* 0x000fc600078e0058 */
[----:B------:R-:W3:Y:S01]  /*530d0*/  LDL.LU R85, [R1+0x17c] ;  /* 0x00017c0001557983 */ /* 0x000ee20000300800 */
[----:B------:R-:W-:-:S03]  /*530e0*/  IMAD.MOV.U32 R64, RZ, RZ, R89 ;  /* 0x000000ffff407224 */ /* 0x000fc600078e0059 */
[----:B------:R-:W4:Y:S04]  /*530f0*/  LDL.LU R88, [R1+0xf4] ;  /* 0x0000f40001587983 */ /* 0x000f280000300800 */
[----:B------:R-:W4:Y:S04]  /*53100*/  LDL.LU R89, [R1+0x184] ;  /* 0x0001840001597983 */ /* 0x000f280000300800 */
        /* <DEDUP_REMOVED lines=20> */
[----:B------:R-:W4:Y:S04]  /*53250*/  LDL R10, [R1+0x94] ;  /* 0x00009400010a7983 */ /* 0x000f280000100800 */
[----:B------:R-:W4:Y:S04]  /*53260*/  LDL R11, [R1+0x90] ;  /* 0x00009000010b7983 */ /* 0x000f280000100800 */
[----:B0-----:R-:W4:Y:S04]  /*53270*/  LDL R6, [R1+0x7c] ;  /* 0x00007c0001067983 */ /* 0x001f280000100800 */
[----:B------:R-:W4:Y:S04]  /*53280*/  LDL R7, [R1+0x78] ;  /* 0x0000780001077983 */ /* 0x000f280000100800 */
[----:B------:R-:W4:Y:S01]  /*53290*/  LDL R63, [R1+0x64] ;  /* 0x00006400013f7983 */ /* 0x000f220000100800 */
[----:B------:R-:W-:-:S03]  /*532a0*/  IMAD.MOV.U32 R71, RZ, RZ, R62 ;  /* 0x000000ffff477224 */ /* 0x000fc600078e003e */
[----:B------:R-:W4:Y:S01]  /*532b0*/  LDL R62, [R1+0x60] ;  /* 0x00006000013e7983 */ /* 0x000f220000100800 */
[----:B------:R-:W-:-:S03]  /*532c0*/  IMAD.MOV.U32 R70, RZ, RZ, R0 ;  /* 0x000000ffff467224 */ /* 0x000fc600078e0000 */
[----:B------:R-:W4:Y:S01]  /*532d0*/  LDL R0, [R1+0x2c] ;  /* 0x00002c0001007983 */ /* 0x000f220000100800 */
[----:B------:R-:W-:-:S04]  /*532e0*/  LOP3.LUT R91, R91, R90, RZ, 0x3c, !PT ;  /* 0x0000005a5b5b7212 */ /* 0x000fc800078e3cff */
[----:B------:R-:W-:-:S04]  /*532f0*/  LOP3.LUT R90, R91, R90, RZ, 0x3c, !PT ;  /* 0x0000005a5b5a7212 */ /* 0x000fc800078e3cff */
[----:B------:R-:W-:-:S05]  /*53300*/  LOP3.LUT R91, R91, R90, RZ, 0x3c, !PT ;  /* 0x0000005a5b5b7212 */ /* 0x000fca00078e3cff */
[----:B------:R-:W-:Y:S04]  /*53310*/  STL.64 [R1+0x5b8], R90 ;  /* 0x0005b85a01007387 */ /* 0x000fe80000100a00 */
[----:B------:R-:W-:Y:S04]  /*53320*/  STL.64 [R1+0x5c0], R64 ;  /* 0x0005c04001007387 */ /* 0x000fe80000100a00 */
[----:B------:R-:W-:Y:S01]  /*53330*/  STL.64 [R1+0x5c8], R70 ;  /* 0x0005c84601007387 */ /* 0x000fe20000100a00 */
[----:B--2---:R-:W-:-:S04]  /*53340*/  LOP3.LUT R57, R57, R56, RZ, 0x3c, !PT ;  /* 0x0000003839397212 */ /* 0x004fc800078e3cff */
[----:B------:R-:W-:-:S04]  /*53350*/  LOP3.LUT R56, R57, R56, RZ, 0x3c, !PT ;  /* 0x0000003839387212 */ /* 0x000fc800078e3cff */
[----:B------:R-:W-:-:S05]  /*53360*/  LOP3.LUT R57, R57, R56, RZ, 0x3c, !PT ;  /* 0x0000003839397212 */ /* 0x000fca00078e3cff */
[----:B------:R-:W-:Y:S04]  /*53370*/  STL.64 [R1+0x5d0], R56 ;  /* 0x0005d03801007387 */ /* 0x000fe80000100a00 */
[----:B------:R0:W-:Y:S04]  /*53380*/  STL.64 [R1+0x2d30], R90 ;  /* 0x002d305a01007387 */ /* 0x0001e80000100a00 */
[----:B0-----:R-:W2:Y:S04]  /*53390*/  LDL.LU R90, [R1+0xf0] ;  /* 0x0000f000015a7983 */ /* 0x001ea80000300800 */
[----:B------:R-:W2:Y:S01]  /*533a0*/  LDL.LU R91, [R1+0x180] ;  /* 0x00018000015b7983 */ /* 0x000ea20000300800 */
[----:B---3--:R-:W-:-:S02]  /*533b0*/  LOP3.LUT R15, R15, R14, RZ, 0x3c, !PT ;  /* 0x0000000e0f0f7212 */ /* 0x008fc400078e3cff */
[----:B------:R-:W-:Y:S02]  /*533c0*/  LOP3.LUT R83, R83, R82, RZ, 0x3c, !PT ;  /* 0x0000005253537212 */ /* 0x000fe400078e3cff */
[----:B------:R-:W-:Y:S02]  /*533d0*/  LOP3.LUT R77, R77, R76, RZ, 0x3c, !PT ;  /* 0x0000004c4d4d7212 */ /* 0x000fe400078e3cff */
[----:B------:R-:W-:Y:S02]  /*533e0*/  LOP3.LUT R14, R15, R14, RZ, 0x3c, !PT ;  /* 0x0000000e0f0e7212 */ /* 0x000fe400078e3cff */
[----:B------:R-:W-:Y:S02]  /*533f0*/  LOP3.LUT R82, R83, R82, RZ, 0x3c, !PT ;  /* 0x0000005253527212 */ /* 0x000fe400078e3cff */
[----:B------:R-:W-:Y:S02]  /*53400*/  LOP3.LUT R75, R75, R74, RZ, 0x3c, !PT ;  /* 0x0000004a4b4b7212 */ /* 0x000fe400078e3cff */
[----:B------:R-:W-:-:S02]  /*53410*/  LOP3.LUT R85, R85, R84, RZ, 0x3c, !PT ;  /* 0x0000005455557212 */ /* 0x000fc400078e3cff */
[----:B------:R-:W-:Y:S02]  /*53420*/  LOP3.LUT R15, R15, R14, RZ, 0x3c, !PT ;  /* 0x0000000e0f0f7212 */ /* 0x000fe400078e3cff */
[----:B------:R-:W-:Y:S02]  /*53430*/  LOP3.LUT R76, R77, R76, RZ, 0x3c, !PT ;  /* 0x0000004c4d4c7212 */ /* 0x000fe400078e3cff */
[----:B------:R-:W-:Y:S02]  /*53440*/  LOP3.LUT R83, R83, R82, RZ, 0x3c, !PT ;  /* 0x0000005253537212 */ /* 0x000fe400078e3cff */
[----:B------:R-:W-:Y:S01]  /*53450*/  LOP3.LUT R74, R75, R74, RZ, 0x3c, !PT ;  /* 0x0000004a4b4a7212 */ /* 0x000fe200078e3cff */
[----:B----4-:R-:W3:Y:S04]  /*53460*/  @!P2 LDG.E.U16 R62, desc[UR6][R56.64] ;  /* 0x00000006383ea981 */ /* 0x010ee8000c1e1500 */
[----:B------:R-:W4:Y:S01]  /*53470*/  @!P6 LDG.E.U16 R10, desc[UR6][R14.64] ;  /* 0x000000060e0ae981 */ /* 0x000f22000c1e1500 */
[----:B------:R-:W-:-:S02]  /*53480*/  LOP3.LUT R77, R77, R76, RZ, 0x3c, !PT ;  /* 0x0000004c4d4d7212 */ /* 0x000fc400078e3cff */
[----:B------:R-:W-:Y:S01]  /*53490*/  LOP3.LUT R84, R85, R84, RZ, 0x3c, !PT ;  /* 0x0000005455547212 */ /* 0x000fe200078e3cff */
[----:B------:R-:W3:Y:S01]  /*534a0*/  @!P2 LDG.E.U16 R11, desc[UR6][R82.64] ;  /* 0x00000006520ba981 */ /* 0x000ee2000c1e1500 */
[----:B------:R-:W-:-:S03]  /*534b0*/  LOP3.LUT R75, R75, R74, RZ, 0x3c, !PT ;  /* 0x0000004a4b4b7212 */ /* 0x000fc600078e3cff */
[----:B------:R-:W3:Y:S01]  /*534c0*/  @!P6 LDG.E.U16 R6, desc[UR6][R76.64] ;  /* 0x000000064c06e981 */ /* 0x000ee2000c1e1500 */
[----:B------:R-:W-:-:S03]  /*534d0*/  LOP3.LUT R85, R85, R84, RZ, 0x3c, !PT ;  /* 0x0000005455557212 */ /* 0x000fc600078e3cff */
[----:B------:R-:W3:Y:S04]  /*534e0*/  @!P6 LDG.E.U16 R0, desc[UR6][R68.64] ;  /* 0x000000064400e981 */ /* 0x000ee8000c1e1500 */
[----:B------:R-:W3:Y:S04]  /*534f0*/  @!P2 LDG.E.U16 R7, desc[UR6][R74.64] ;  /* 0x000000064a07a981 */ /* 0x000ee8000c1e1500 */
[----:B------:R-:W3:Y:S01]  /*53500*/  @!P6 LDG.E.U16 R63, desc[UR6][R84.64] ;  /* 0x00000006543fe981 */ /* 0x000ee2000c1e1500 */
        /* <DEDUP_REMOVED lines=16> */
[----:B------:R-:W-:Y:S02]  /*53610*/  LOP3.LUT R21, R21, R20, RZ, 0x3c, !PT ;  /* 0x0000001415157212 */ /* 0x000fe400078e3cff */
[----:B------:R-:W-:Y:S02]  /*53620*/  LOP3.LUT R19, R19, R18, RZ, 0x3c, !PT ;  /* 0x0000001213137212 */ /* 0x000fe400078e3cff */
[----:B------:R-:W-:Y:S02]  /*53630*/  LOP3.LUT R12, R13, R12, RZ, 0x3c, !PT ;  /* 0x0000000c0d0c7212 */ /* 0x000fe400078e3cff */
[----:B------:R-:W-:Y:S02]  /*53640*/  LOP3.LUT R16, R17, R16, RZ, 0x3c, !PT ;  /* 0x0000001011107212 */ /* 0x000fe400078e3cff */
[----:B------:R-:W-:-:S02]  /*53650*/  LOP3.LUT R13, R13, R12, RZ, 0x3c, !PT ;  /* 0x0000000c0d0d7212 */ /* 0x000fc400078e3cff */
[----:B------:R-:W-:Y:S02]  /*53660*/  LOP3.LUT R17, R17, R16, RZ, 0x3c, !PT ;  /* 0x0000001011117212 */ /* 0x000fe400078e3cff */
[----:B--2---:R-:W-:-:S04]  /*53670*/  LOP3.LUT R91, R91, R90, RZ, 0x3c, !PT ;  /* 0x0000005a5b5b7212 */ /* 0x004fc800078e3cff */
[----:B------:R-:W-:-:S04]  /*53680*/  LOP3.LUT R90, R91, R90, RZ, 0x3c, !PT ;  /* 0x0000005a5b5a7212 */ /* 0x000fc800078e3cff */
[----:B------:R-:W-:-:S05]  /*53690*/  LOP3.LUT R91, R91, R90, RZ, 0x3c, !PT ;  /* 0x0000005a5b5b7212 */ /* 0x000fca00078e3cff */
[----:B------:R-:W-:Y:S04]  /*536a0*/  STL.64 [R1+0x630], R90 ;  /* 0x0006305a01007387 */ /* 0x000fe80000100a00 */
[----:B------:R-:W-:Y:S04]  /*536b0*/  STL.64 [R1+0x638], R88 ;  /* 0x0006385801007387 */ /* 0x000fe80000100a00 */
[----:B------:R-:W-:Y:S04]  /*536c0*/  STL.64 [R1+0x640], R92 ;  /* 0x0006405c01007387 */ /* 0x000fe80000100a00 */
[----:B------:R-:W-:Y:S04]  /*536d0*/  STL.64 [R1+0x648], R72 ;  /* 0x0006484801007387 */ /* 0x000fe80000100a00 */
[----:B------:R0:W-:Y:S04]  /*536e0*/  STL.64 [R1+0x6b0], R20 ;  /* 0x0006b01401007387 */ /* 0x0001e80000100a00 */
[----:B0-----:R-:W2:Y:S04]  /*536f0*/  LDL.LU.64 R20, [R1+0x2f38] ;  /* 0x002f380001147983 */ /* 0x001ea80000300a00 */
[----:B------:R0:W-:Y:S04]  /*53700*/  STL.64 [R1+0x6b8], R18 ;  /* 0x0006b81201007387 */ /* 0x0001e80000100a00 */
[----:B0-----:R-:W2:Y:S04]  /*53710*/  LDL.LU.64 R18, [R1+0x2f30] ;  /* 0x002f300001127983 */ /* 0x001ea80000300a00 */
[----:B------:R-:W-:Y:S04]  /*53720*/  STL.64 [R1+0x650], R74 ;  /* 0x0006504a01007387 */ /* 0x000fe80000100a00 */
[----:B------:R-:W-:Y:S04]  /*53730*/  STL.64 [R1+0x658], R76 ;  /* 0x0006584c01007387 */ /* 0x000fe80000100a00 */
[----:B------:R-:W-:Y:S04]  /*53740*/  STL.64 [R1+0x6c0], R12 ;  /* 0x0006c00c01007387 */ /* 0x000fe80000100a00 */
[----:B------:R-:W-:Y:S04]  /*53750*/  STL.64 [R1+0x6c8], R16 ;  /* 0x0006c81001007387 */ /* 0x000fe80000100a00 */
[----:B------:R-:W-:Y:S04]  /*53760*/  STL.64 [R1+0x6d0], R82 ;  /* 0x0006d05201007387 */ /* 0x000fe80000100a00 */
[----:B------:R0:W-:Y:S04]  /*53770*/  STL.64 [R1+0x6d8], R14 ;  /* 0x0006d80e01007387 */ /* 0x0001e80000100a00 */
[----:B0-----:R-:W2:Y:S04]  /*53780*/  LDL.LU.64 R14, [R1+0x2f28] ;  /* 0x002f2800010e7983 */ /* 0x001ea80000300a00 */
[----:B----4-:R0:W-:Y:S04]  /*53790*/  @!P6 STL [R1+0x94], R10 ;  /* 0x0000940a0100e387 */ /* 0x0101e80000100800 */
[----:B0-----:R-:W4:Y:S04]  /*537a0*/  LDL.LU R10, [R1+0x2f20] ;  /* 0x002f2000010a7983 */ /* 0x001f280000300800 */
[----:B------:R-:W2:Y:S04]  /*537b0*/  LDL.LU.64 R82, [R1+0x2f18] ;  /* 0x002f180001527983 */ /* 0x000ea80000300a00 */
[----:B---3--:R0:W-:Y:S04]  /*537c0*/  @!P2 STL [R1+0x90], R11 ;  /* 0x0000900b0100a387 */ /* 0x0081e80000100800 */
[----:B0-----:R-:W4:Y:S04]  /*537d0*/  LDL.LU R11, [R1+0x2f10] ;  /* 0x002f1000010b7983 */ /* 0x001f280000300800 */
[----:B------:R-:W3:Y:S04]  /*537e0*/  LDL.LU.64 R76, [R1+0x2f08] ;  /* 0x002f0800014c7983 */ /* 0x000ee80000300a00 */
[----:B------:R0:W-:Y:S04]  /*537f0*/  @!P6 STL [R1+0x7c], R6 ;  /* 0x00007c060100e387 */ /* 0x0001e80000100800 */
[----:B0-----:R-:W2:Y:S04]  /*53800*/  LDL.LU R6, [R1+0x2f00] ;  /* 0x002f000001067983 */ /* 0x001ea80000300800 */
[----:B------:R-:W2:Y:S04]  /*53810*/  LDL.LU.64 R74, [R1+0x2ef8] ;  /* 0x002ef800014a7983 */ /* 0x000ea80000300a00 */
[----:B------:R0:W-:Y:S04]  /*53820*/  @!P2 STL [R1+0x78], R7 ;  /* 0x000078070100a387 */ /* 0x0001e80000100800 */
[----:B0-----:R-:W2:Y:S04]  /*53830*/  LDL.LU R7, [R1+0x2ef0] ;  /* 0x002ef00001077983 */ /* 0x001ea80000300800 */
[----:B------:R-:W2:Y:S04]  /*53840*/  LDL.LU.64 R84, [R1+0x2ee8] ;  /* 0x002ee80001547983 */ /* 0x000ea80000300a00 */
[----:B------:R0:W-:Y:S04]  /*53850*/  @!P6 STL [R1+0x64], R63 ;  /* 0x0000643f0100e387 */ /* 0x0001e80000100800 */
[----:B0-----:R-:W2:Y:S04]  /*53860*/  LDL.LU R63, [R1+0x2ee0] ;  /* 0x002ee000013f7983 */ /* 0x001ea80000300800 */
[----:B------:R-:W2:Y:S04]  /*53870*/  LDL.LU.64 R56, [R1+0x2ed8] ;  /* 0x002ed80001387983 */ /* 0x000ea80000300a00 */
[----:B------:R0:W-:Y:S04]  /*53880*/  @!P2 STL [R1+0x60], R62 ;  /* 0x0000603e0100a387 */ /* 0x0001e80000100800 */
[----:B0-----:R-:W3:Y:S04]  /*53890*/  LDL.LU R62, [R1+0x2ed0] ;  /* 0x002ed000013e7983 */ /* 0x001ee80000300800 */
[----:B------:R-:W4:Y:S04]  /*538a0*/  LDL.LU.64 R68, [R1+0x2ec8] ;  /* 0x002ec80001447983 */ /* 0x000f280000300a00 */
[----:B------:R0:W-:Y:S04]  /*538b0*/  @!P6 STL [R1+0x2c], R0 ;  /* 0x00002c000100e387 */ /* 0x0001e80000100800 */
[----:B0-----:R-:W4:Y:S04]  /*538c0*/  LDL.LU R0, [R1+0x2ec0] ;  /* 0x002ec00001007983 */ /* 0x001f280000300800 */
[----:B--2---:R-:W2:Y:S04]  /*538d0*/  @!P6 LDG.E.U16 R56, desc[UR6][R44.64] ;  /* 0x000000062c38e981 */ /* 0x004ea8000c1e1500 */
[----:B---3--:R-:W3:Y:S04]  /*538e0*/  @!P6 LDG.E.U16 R62, desc[UR6][R50.64] ;  /* 0x00000006323ee981 */ /* 0x008ee8000c1e1500 */
[----:B----4-:R-:W4:Y:S04]  /*538f0*/  @!P6 LDG.E.U16 R68, desc[UR6][R66.64] ;  /* 0x000000064244e981 */ /* 0x010f28000c1e1500 */
[----:B------:R-:W2:Y:S04]  /*53900*/  @!P2 LDG.E.U16 R0, desc[UR6][R60.64] ;  /* 0x000000063c00a981 */ /* 0x000ea8000c1e1500 */
[----:B------:R-:W2:Y:S04]  /*53910*/  LDL.LU.64 R60, [R1+0x2eb8] ;  /* 0x002eb800013c7983 */ /* 0x000ea80000300a00 */
[----:B------:R-:W3:Y:S04]  /*53920*/  LDL.LU.64 R66, [R1+0x2eb0] ;  /* 0x002eb00001427983 */ /* 0x000ee80000300a00 */
[----:B--2---:R-:W2:Y:S04]  /*53930*/  @!P2 LDG.E.U16 R61, desc[UR6][R48.64] ;  /* 0x00000006303da981 */ /* 0x004ea8000c1e1500 */
[----:B---3--:R-:W3:Y:S04]  /*53940*/  @!P2 LDG.E.U16 R67, desc[UR6][R54.64] ;  /* 0x000000063643a981 */ /* 0x008ee8000c1e1500 */
[----:B----4-:R-:W-:Y:S04]  /*53950*/  STL [R1+0x2c50], R68 ;  /* 0x002c504401007387 */ /* 0x010fe80000100800 */
[----:B------:R-:W-:Y:S04]  /*53960*/  STL [R1+0x2d18], R69 ;  /* 0x002d184501007387 */ /* 0x000fe80000100800 */
[----:B------:R-:W4:Y:S04]  /*53970*/  @!P6 LDG.E.U16 R66, desc[UR6][R2.64] ;  /* 0x000000060242e981 */ /* 0x000f28000c1e1500 */
[----:B------:R-:W2:Y:S04]  /*53980*/  @!P6 LDG.E.U16 R60, desc[UR6][R46.64] ;  /* 0x000000062e3ce981 */ /* 0x000ea8000c1e1500 */
[----:B------:R-:W2:Y:S04]  /*53990*/  LDL.LU.64 R54, [R1+0x2ea8] ;  /* 0x002ea80001367983 */ /* 0x000ea80000300a00 */
[----:B---3--:R-:W-:Y:S04]  /*539a0*/  STL [R1+0x2c54], R67 ;  /* 0x002c544301007387 */ /* 0x008fe80000100800 */
[----:B------:R-:W3:Y:S04]  /*539b0*/  LDL.LU.64 R50, [R1+0x2ea0] ;  /* 0x002ea00001327983 */ /* 0x000ee80000300a00 */
[----:B------:R-:W-:Y:S04]  /*539c0*/  STL [R1+0x2c58], R62 ;  /* 0x002c583e01007387 */ /* 0x000fe80000100800 */
[----:B------:R-:W-:Y:S04]  /*539d0*/  STL [R1+0x2d08], R63 ;  /* 0x002d083f01007387 */ /* 0x000fe80000100800 */
[----:B------:R-:W4:Y:S04]  /*539e0*/  LDL.LU.64 R48, [R1+0x2e98] ;  /* 0x002e980001307983 */ /* 0x000f280000300a00 */
[----:B--2---:R-:W-:Y:S04]  /*539f0*/  STL [R1+0x2c5c], R61 ;  /* 0x002c5c3d01007387 */ /* 0x004fe80000100800 */
[----:B------:R-:W2:Y:S04]  /*53a00*/  LDL.LU.64 R44, [R1+0x2e90] ;  /* 0x002e9000012c7983 */ /* 0x000ea80000300a00 */
[----:B------:R-:W2:Y:S04]  /*53a10*/  @!P2 LDG.E.U16 R55, desc[UR6][R42.64] ;  /* 0x000000062a37a981 */ /* 0x000ea8000c1e1500 */
[----:B------:R-:W-:Y:S04]  /*53a20*/  STL [R1+0x2c60], R56 ;  /* 0x002c603801007387 */ /* 0x000fe80000100800 */
[----:B------:R-:W-:Y:S04]  /*53a30*/  STL [R1+0x2cf8], R57 ;  /* 0x002cf83901007387 */ /* 0x000fe80000100800 */
[----:B------:R-:W2:Y:S04]  /*53a40*/  @!P6 LDG.E.U16 R54, desc[UR6][R4.64] ;  /* 0x000000060436e981 */ /* 0x000ea8000c1e1500 */
[----:B------:R-:W2:Y:S04]  /*53a50*/  LDL.LU.64 R42, [R1+0x2e88] ;  /* 0x002e8800012a7983 */ /* 0x000ea80000300a00 */
[----:B---3--:R-:W3:Y:S04]  /*53a60*/  @!P6 LDG.E.U16 R50, desc[UR6][R38.64] ;  /* 0x000000062632e981 */ /* 0x008ee8000c1e1500 */
[----:B----4-:R-:W4:Y:S04]  /*53a70*/  @!P2 LDG.E.U16 R49, desc[UR6][R36.64] ;  /* 0x000000062431a981 */ /* 0x010f28000c1e1500 */
[----:B------:R-:W4:Y:S04]  /*53a80*/  @!P6 LDG.E.U16 R48, desc[UR6][R8.64] ;  /* 0x000000060830e981 */ /* 0x000f28000c1e1500 */
[----:B--2---:R-:W2:Y:S04]  /*53a90*/  @!P6 LDG.E.U16 R44, desc[UR6][R32.64] ;  /* 0x00000006202ce981 */ /* 0x004ea8000c1e1500 */
[----:B------:R-:W-:Y:S04]  /*53aa0*/  STL [R1+0x2c64], R55 ;  /* 0x002c643701007387 */ /* 0x000fe80000100800 */
[----:B------:R-:W2:Y:S04]  /*53ab0*/  LDL.LU.64 R38, [R1+0x2e80] ;  /* 0x002e800001267983 */ /* 0x000ea80000300a00 */
[----:B------:R-:W2:Y:S04]  /*53ac0*/  @!P2 LDG.E.U16 R43, desc[UR6][R30.64] ;  /* 0x000000061e2ba981 */ /* 0x000ea8000c1e1500 */
[----:B------:R-:W2:Y:S04]  /*53ad0*/  @!P6 LDG.E.U16 R42, desc[UR6][R80.64] ;  /* 0x00000006502ae981 */ /* 0x000ea8000c1e1500 */
[----:B---3--:R-:W-:Y:S04]  /*53ae0*/  STL [R1+0x2c68], R50 ;  /* 0x002c683201007387 */ /* 0x008fe80000100800 */
[----:B------:R-:W-:Y:S04]  /*53af0*/  STL [R1+0x2cf0], R51 ;  /* 0x002cf03301007387 */ /* 0x000fe80000100800 */
[----:B------:R-:W3:Y:S04]  /*53b00*/  LDL.LU.64 R36, [R1+0x2e78] ;  /* 0x002e780001247983 */ /* 0x000ee80000300a00 */
[----:B----4-:R-:W-:Y:S04]  /*53b10*/  STL [R1+0x2c70], R49 ;  /* 0x002c703101007387 */ /* 0x010fe80000100800 */
[----:B------:R-:W4:Y:S04]  /*53b20*/  LDL.LU.64 R32, [R1+0x2e70] ;  /* 0x002e700001207983 */ /* 0x000f280000300a00 */
[----:B--2---:R-:W-:Y:S04]  /*53b30*/  STL [R1+0x2c78], R44 ;  /* 0x002c782c01007387 */ /* 0x004fe80000100800 */
[----:B------:R-:W-:Y:S04]  /*53b40*/  STL [R1+0x28], R0 ;  /* 0x0000280001007387 */ /* 0x000fe80000100800 */
[----:B------:R-:W-:Y:S04]  /*53b50*/  STL [R1+0x2ce8], R45 ;  /* 0x002ce82d01007387 */ /* 0x000fe80000100800 */
[----:B------:R-:W2:Y:S04]  /*53b60*/  LDL.LU.64 R30, [R1+0x2e68] ;  /* 0x002e6800011e7983 */ /* 0x000ea80000300a00 */
[----:B------:R-:W2:Y:S04]  /*53b70*/  @!P6 LDG.E.U16 R38, desc[UR6][R26.64] ;  /* 0x000000061a26e981 */ /* 0x000ea8000c1e1500 */
[----:B------:R-:W-:Y:S04]  /*53b80*/  STL [R1+0x2c7c], R43 ;  /* 0x002c7c2b01007387 */ /* 0x000fe80000100800 */
[----:B------:R-:W2:Y:S04]  /*53b90*/  LDL.LU.64 R26, [R1+0x2e60] ;  /* 0x002e6000011a7983 */ /* 0x000ea80000300a00 */
[----:B---3--:R-:W3:Y:S04]  /*53ba0*/  @!P2 LDG.E.U16 R37, desc[UR6][R24.64] ;  /* 0x000000061825a981 */ /* 0x008ee8000c1e1500 */
[----:B----4-:R-:W4:Y:S04]  /*53bb0*/  @!P6 LDG.E.U16 R32, desc[UR6][R20.64] ;  /* 0x000000061420e981 */ /* 0x010f28000c1e1500 */
[----:B------:R-:W4:Y:S04]  /*53bc0*/  @!P6 LDG.E.U16 R36, desc[UR6][R78.64] ;  /* 0x000000064e24e981 */ /* 0x000f28000c1e1500 */
[----:B--2---:R-:W2:Y:S04]  /*53bd0*/  @!P2 LDG.E.U16 R31, desc[UR6][R18.64] ;  /* 0x00000006121fa981 */ /* 0x004ea8000c1e1500 */
[----:B------:R-:W-:Y:S04]  /*53be0*/  STL [R1+0x2c80], R38 ;  /* 0x002c802601007387 */ /* 0x000fe80000100800 */
[----:B------:R-:W-:Y:S04]  /*53bf0*/  STL [R1+0x2cec], R39 ;  /* 0x002cec2701007387 */ /* 0x000fe80000100800 */
[----:B------:R-:W2:Y:S04]  /*53c00*/  LDL.LU.64 R24, [R1+0x2e58] ;  /* 0x002e580001187983 */ /* 0x000ea80000300a00 */
[----:B------:R-:W2:Y:S04]  /*53c10*/  @!P6 LDG.E.U16 R26, desc[UR6][R14.64] ;  /* 0x000000060e1ae981 */ /* 0x000ea8000c1e1500 */
[----:B---3--:R-:W-:Y:S04]  /*53c20*/  STL [R1+0x2c84], R37 ;  /* 0x002c842501007387 */ /* 0x008fe80000100800 */
[----:B------:R-:W3:Y:S04]  /*53c30*/  LDL.LU.64 R20, [R1+0x2e50] ;  /* 0x002e500001147983 */ /* 0x000ee80000300a00 */
[----:B----4-:R-:W-:Y:S04]  /*53c40*/  STL [R1+0x2c88], R32 ;  /* 0x002c882001007387 */ /* 0x010fe80000100800 */
[----:B------:R-:W-:Y:S04]  /*53c50*/  STL [R1+0x2ce0], R33 ;  /* 0x002ce02101007387 */ /* 0x000fe80000100800 */
[----:B------:R-:W4:Y:S04]  /*53c60*/  LDL.LU.64 R18, [R1+0x2e48] ;  /* 0x002e480001127983 */ /* 0x000f280000300a00 */
[----:B--2---:R-:W-:Y:S04]  /*53c70*/  STL [R1+0x2c8c], R31 ;  /* 0x002c8c1f01007387 */ /* 0x004fe80000100800 */
[----:B------:R-:W2:Y:S04]  /*53c80*/  LDL.LU.64 R14, [R1+0x2e40] ;  /* 0x002e4000010e7983 */ /* 0x000ea80000300a00 */
[----:B------:R-:W2:Y:S04]  /*53c90*/  @!P2 LDG.E.U16 R25, desc[UR6][R82.64] ;  /* 0x000000065219a981 */ /* 0x000ea8000c1e1500 */
[----:B---3--:R-:W3:Y:S04]  /*53ca0*/  @!P6 LDG.E.U16 R20, desc[UR6][R10.64] ;  /* 0x000000060a14e981 */ /* 0x008ee8000c1e1500 */
[----:B----4-:R-:W4:Y:S04]  /*53cb0*/  @!P2 LDG.E.U16 R19, desc[UR6][R76.64] ;  /* 0x000000064c13a981 */ /* 0x010f28000c1e1500 */
[----:B--2---:R-:W2:Y:S04]  /*53cc0*/  @!P6 LDG.E.U16 R15, desc[UR6][R74.64] ;  /* 0x000000064a0fe981 */ /* 0x004ea8000c1e1500 */
[----:B------:R-:W-:Y:S04]  /*53cd0*/  STL [R1+0x2c90], R26 ;  /* 0x002c901a01007387 */ /* 0x000fe80000100800 */
[----:B------:R-:W-:Y:S04]  /*53ce0*/  STL [R1+0x2ce4], R27 ;  /* 0x002ce41b01007387 */ /* 0x000fe80000100800 */
[----:B------:R-:W2:Y:S04]  /*53cf0*/  LDL.LU.64 R82, [R1+0x2e38] ;  /* 0x002e380001527983 */ /* 0x000ea80000300a00 */
[----:B------:R-:W-:Y:S04]  /*53d00*/  STL [R1+0x2c94], R25 ;  /* 0x002c941901007387 */ /* 0x000fe80000100800 */
[----:B------:R-:W2:Y:S04]  /*53d10*/  LDL.LU.64 R10, [R1+0x2e30] ;  /* 0x002e3000010a7983 */ /* 0x000ea80000300a00 */
[----:B------:R-:W2:Y:S04]  /*53d20*/  @!P2 LDG.E.U16 R14, desc[UR6][R6.64] ;  /* 0x00000006060ea981 */ /* 0x000ea8000c1e1500 */
[----:B---3--:R-:W-:Y:S04]  /*53d30*/  STL [R1+0x2c98], R20 ;  /* 0x002c981401007387 */ /* 0x008fe80000100800 */
[----:B------:R-:W-:Y:S04]  /*53d40*/  STL [R1+0x2cf4], R21 ;  /* 0x002cf41501007387 */ /* 0x000fe80000100800 */
[----:B------:R-:W3:Y:S04]  /*53d50*/  LDL.LU.64 R76, [R1+0x2e28] ;  /* 0x002e2800014c7983 */ /* 0x000ee80000300a00 */
[----:B----4-:R-:W-:Y:S04]  /*53d60*/  STL [R1+0x2c9c], R19 ;  /* 0x002c9c1301007387 */ /* 0x010fe80000100800 */
[----:B------:R-:W4:Y:S04]  /*53d70*/  LDL.LU.64 R74, [R1+0x2e20] ;  /* 0x002e2000014a7983 */ /* 0x000f280000300a00 */
[----:B--2---:R-:W-:Y:S04]  /*53d80*/  STL [R1+0x2ca0], R15 ;  /* 0x002ca00f01007387 */ /* 0x004fe80000100800 */
[----:B------:R-:W3:Y:S04]  /*53d90*/  LDL.LU.64 R6, [R1+0x2e18] ;  /* 0x002e180001067983 */ /* 0x000ee80000300a00 */
[----:B------:R-:W2:Y:S04]  /*53da0*/  @!P6 LDG.E.U16 R11, desc[UR6][R84.64] ;  /* 0x00000006540be981 */ /* 0x000ea8000c1e1500 */
[----:B------:R-:W2:Y:S04]  /*53db0*/  @!P2 LDG.E.U16 R10, desc[UR6][R82.64] ;  /* 0x00000006520aa981 */ /* 0x000ea8000c1e1500 */
[----:B------:R-:W-:Y:S04]  /*53dc0*/  STL [R1+0x2ca4], R14 ;  /* 0x002ca40e01007387 */ /* 0x000fe80000100800 */
[----:B---3--:R-:W3:Y:S04]  /*53dd0*/  @!P6 LDG.E.U16 R7, desc[UR6][R76.64] ;  /* 0x000000064c07e981 */ /* 0x008ee8000c1e1500 */
[----:B----4-:R-:W4:Y:S04]  /*53de0*/  @!P2 LDG.E.U16 R6, desc[UR6][R74.64] ;  /* 0x000000064a06a981 */ /* 0x010f28000c1e1500 */
[----:B--2---:R-:W-:Y:S04]  /*53df0*/  STL [R1+0x2ca8], R11 ;  /* 0x002ca80b01007387 */ /* 0x004fe80000100800 */
[----:B------:R-:W-:Y:S04]  /*53e00*/  STL [R1+0x251c], R84 ;  /* 0x00251c5401007387 */ /* 0x000fe80000100800 */
[----:B------:R-:W-:Y:S04]  /*53e10*/  STL [R1+0x2c30], R84 ;  /* 0x002c305401007387 */ /* 0x000fe80000100800 */
[----:B------:R-:W-:Y:S04]  /*53e20*/  STL [R1+0x2518], R85 ;  /* 0x0025185501007387 */ /* 0x000fe80000100800 */
[----:B------:R0:W-:Y:S04]  /*53e30*/  STL [R1+0x2c34], R85 ;  /* 0x002c345501007387 */ /* 0x0001e80000100800 */
[----:B0-----:R-:W2:Y:S04]  /*53e40*/  LDL.LU R85, [R1+0x24] ;  /* 0x0000240001557983 */ /* 0x001ea80000300800 */
[----:B------:R-:W-:Y:S04]  /*53e50*/  STL [R1+0x2cac], R10 ;  /* 0x002cac0a01007387 */ /* 0x000fe80000100800 */
[----:B------:R-:W-:Y:S04]  /*53e60*/  STL [R1+0x2524], R82 ;  /* 0x0025245201007387 */ /* 0x000fe80000100800 */
[----:B------:R0:W-:Y:S04]  /*53e70*/  STL [R1+0x2c38], R82 ;  /* 0x002c385201007387 */ /* 0x0001e80000100800 */
[----:B0-----:R-:W4:Y:S04]  /*53e80*/  LDL.LU R82, [R1+0x58] ;  /* 0x0000580001527983 */ /* 0x001f280000300800 */
[----:B------:R-:W-:Y:S04]  /*53e90*/  STL [R1+0x2520], R83 ;  /* 0x0025205301007387 */ /* 0x000fe80000100800 */
[----:B------:R0:W-:Y:S04]  /*53ea0*/  STL [R1+0x2c3c], R83 ;  /* 0x002c3c5301007387 */ /* 0x0001e80000100800 */
[----:B0-----:R-:W4:Y:S04]  /*53eb0*/  LDL.LU R83, [R1+0x5c] ;  /* 0x00005c0001537983 */ /* 0x001f280000300800 */
[----:B---3--:R-:W-:Y:S04]  /*53ec0*/  STL [R1+0x2cb0], R7 ;  /* 0x002cb00701007387 */ /* 0x008fe80000100800 */
[----:B------:R-:W-:Y:S04]  /*53ed0*/  STL [R1+0x252c], R76 ;  /* 0x00252c4c01007387 */ /* 0x000fe80000100800 */
[----:B------:R0:W-:Y:S04]  /*53ee0*/  STL [R1+0x2c40], R76 ;  /* 0x002c404c01007387 */ /* 0x0001e80000100800 */
[----:B0-----:R-:W3:Y:S04]  /*53ef0*/  LDL.LU R76, [R1+0x70] ;  /* 0x00007000014c7983 */ /* 0x001ee80000300800 */
[----:B------:R-:W-:Y:S04]  /*53f00*/  STL [R1+0x2528], R77 ;  /* 0x0025284d01007387 */ /* 0x000fe80000100800 */
[----:B------:R0:W-:Y:S04]  /*53f10*/  STL [R1+0x2c44], R77 ;  /* 0x002c444d01007387 */ /* 0x0001e80000100800 */
[----:B--2---:R-:W2:Y:S04]  /*53f20*/  @!P6 LDG.E.U16 R85, desc[UR6][R86.64] ;  /* 0x000000065655e981 */ /* 0x004ea8000c1e1500 */
[----:B0-----:R-:W2:Y:S04]  /*53f30*/  LDL.LU R77, [R1+0x74] ;  /* 0x00007400014d7983 */ /* 0x001ea80000300800 */
[----:B----4-:R-:W-:Y:S04]  /*53f40*/  STL [R1+0x2cb4], R6 ;  /* 0x002cb40601007387 */ /* 0x010fe80000100800 */
[----:B------:R-:W-:Y:S04]  /*53f50*/  STL [R1+0x2534], R74 ;  /* 0x0025344a01007387 */ /* 0x000fe80000100800 */
[----:B------:R0:W-:Y:S04]  /*53f60*/  STL [R1+0x2c48], R74 ;  /* 0x002c484a01007387 */ /* 0x0001e80000100800 */
[----:B------:R-:W4:Y:S04]  /*53f70*/  @!P2 LDG.E.U16 R82, desc[UR6][R64.64] ;  /* 0x000000064052a981 */ /* 0x000f28000c1e1500 */
[----:B0-----:R-:W4:Y:S04]  /*53f80*/  LDL.LU R74, [R1+0x88] ;  /* 0x00008800014a7983 */ /* 0x001f280000300800 */
[----:B------:R-:W-:Y:S04]  /*53f90*/  STL [R1+0x2530], R75 ;  /* 0x0025304b01007387 */ /* 0x000fe80000100800 */
[----:B------:R0:W-:Y:S04]  /*53fa0*/  STL [R1+0x2c4c], R75 ;  /* 0x002c4c4b01007387 */ /* 0x0001e80000100800 */
[----:B------:R-:W4:Y:S04]  /*53fb0*/  @!P6 LDG.E.U16 R83, desc[UR6][R70.64] ;  /* 0x000000064653e981 */ /* 0x000f28000c1e1500 */
[----:B0-----:R-:W4:Y:S04]  /*53fc0*/  LDL.LU R75, [R1+0x8c] ;  /* 0x00008c00014b7983 */ /* 0x001f280000300800 */
[----:B---3--:R-:W3:Y:S04]  /*53fd0*/  @!P2 LDG.E.U16 R76, desc[UR6][R92.64] ;  /* 0x000000065c4ca981 */ /* 0x008ee8000c1e1500 */
[----:B--2---:R-:W2:Y:S04]  /*53fe0*/  @!P6 LDG.E.U16 R77, desc[UR6][R72.64] ;  /* 0x00000006484de981 */ /* 0x004ea8000c1e1500 */
[----:B----4-:R-:W4:Y:S04]  /*53ff0*/  @!P2 LDG.E.U16 R74, desc[UR6][R12.64] ;  /* 0x000000060c4aa981 */ /* 0x010f28000c1e1500 */
[----:B------:R-:W2:Y:S04]  /*54000*/  @!P6 LDG.E.U16 R75, desc[UR6][R16.64] ;  /* 0x00000006104be981 */ /* 0x000ea8000c1e1500 */
[----:B------:R-:W3:Y:S04]  /*54010*/  LDL.LU.64 R16, [R1+0x2e10] ;  /* 0x002e100001107983 */ /* 0x000ee80000300a00 */
[----:B--2---:R-:W-:Y:S04]  /*54020*/  STL [R1+0x2cb8], R75 ;  /* 0x002cb84b01007387 */ /* 0x004fe80000100800 */
[----:B------:R-:W2:Y:S04]  /*54030*/  LDL.LU.64 R12, [R1+0x2e08] ;  /* 0x002e0800010c7983 */ /* 0x000ea80000300a00 */
[----:B----4-:R-:W-:Y:S04]  /*54040*/  STL [R1+0x2cbc], R74 ;  /* 0x002cbc4a01007387 */ /* 0x010fe80000100800 */
[----:B------:R-:W4:Y:S04]  /*54050*/  LDL.LU.64 R72, [R1+0x2e00] ;  /* 0x002e000001487983 */ /* 0x000f280000300a00 */
[----:B------:R-:W-:Y:S04]  /*54060*/  STL [R1+0x2cc0], R77 ;  /* 0x002cc04d01007387 */ /* 0x000fe80000100800 */
[----:B------:R-:W4:Y:S04]  /*54070*/  LDL.LU.64 R92, [R1+0x2df8] ;  /* 0x002df800015c7983 */ /* 0x000f280000300a00 */
[----:B---3--:R-:W-:Y:S04]  /*54080*/  STL [R1+0x2cc4], R76 ;  /* 0x002cc44c01007387 */ /* 0x008fe80000100800 */
[----:B------:R-:W3:Y:S04]  /*54090*/  LDL.LU.64 R70, [R1+0x2df0] ;  /* 0x002df00001467983 */ /* 0x000ee80000300a00 */
[----:B------:R-:W3:Y:S04]  /*540a0*/  LDL.64 R68, [R1+0x38] ;  /* 0x0000380001447983 */ /* 0x000ee80000100a00 */
[----:B------:R-:W-:Y:S04]  /*540b0*/  STL [R1+0x2cc8], R83 ;  /* 0x002cc85301007387 */ /* 0x000fe80000100800 */
[----:B------:R-:W3:Y:S04]  /*540c0*/  LDL.LU.64 R64, [R1+0x2de8] ;  /* 0x002de80001407983 */ /* 0x000ee80000300a00 */
[----:B------:R-:W-:Y:S04]  /*540d0*/  STL [R1+0x2ccc], R82 ;  /* 0x002ccc5201007387 */ /* 0x000fe80000100800 */
[----:B------:R-:W3:Y:S04]  /*540e0*/  LDL.LU.64 R86, [R1+0x2de0] ;  /* 0x002de00001567983 */ /* 0x000ee80000300a00 */
[----:B------:R0:W-:Y:S04]  /*540f0*/  STL [R1+0x2cd0], R85 ;  /* 0x002cd05501007387 */ /* 0x0001e80000100800 */
[----:B--2---:R-:W2:Y:S04]  /*54100*/  @!P6 LDG.E.U16 R30, desc[UR6][R12.64] ;  /* 0x000000060c1ee981 */ /* 0x004ea8000c1e1500 */
[----:B----4-:R-:W4:Y:S04]  /*54110*/  @!P2 LDG.E.U16 R92, desc[UR6][R58.64] ;  /* 0x000000063a5ca981 */ /* 0x010f28000c1e1500 */
[----:B---3--:R-:W3:Y:S04]  /*54120*/  @!P6 LDG.E.U16 R24, desc[UR6][R70.64] ;  /* 0x000000064618e981 */ /* 0x008ee8000c1e1500 */
[----:B------:R-:W2:Y:S04]  /*54130*/  @!P2 LDG.E.U16 R65, desc[UR6][R52.64] ;  /* 0x000000063441a981 */ /* 0x000ea8000c1e1500 */
[----:B------:R-:W2:Y:S04]  /*54140*/  LDL.LU.64 R58, [R1+0x2dd8] ;  /* 0x002dd800013a7983 */ /* 0x000ea80000300a00 */
[----:B----4-:R1:W-:Y:S04]  /*54150*/  STL.64 [R1+0x2d20], R92 ;  /* 0x002d205c01007387 */ /* 0x0103e80000100a00 */
[----:B------:R-:W4:Y:S04]  /*54160*/  LDL.LU.64 R2, [R1+0x2dd0] ;  /* 0x002dd00001027983 */ /* 0x000f280000300a00 */
[----:B------:R-:W-:Y:S04]  /*54170*/  STL [R1+0x2cd4], R66 ;  /* 0x002cd44201007387 */ /* 0x000fe80000100800 */
[----:B------:R-:W3:Y:S04]  /*54180*/  LDL.LU.64 R52, [R1+0x2dc8] ;  /* 0x002dc80001347983 */ /* 0x000ee80000300a00 */
[----:B--2---:R-:W2:Y:S04]  /*54190*/  @!P2 LDG.E.U16 R59, desc[UR6][R40.64] ;  /* 0x00000006283ba981 */ /* 0x004ea8000c1e1500 */
[----:B------:R0:W-:Y:S04]  /*541a0*/  STL.64 [R1+0x2d10], R64 ;  /* 0x002d104001007387 */ /* 0x0001e80000100a00 */
[----:B------:R-:W2:Y:S04]  /*541b0*/  LDL.LU.64 R46, [R1+0x2dc0] ;  /* 0x002dc000012e7983 */ /* 0x000ea80000300a00 */
[----:B------:R-:W-:Y:S04]  /*541c0*/  STL [R1+0x2cd8], R60 ;  /* 0x002cd83c01007387 */ /* 0x000fe80000100800 */
[----:B------:R-:W2:Y:S04]  /*541d0*/  LDL.LU.64 R40, [R1+0x2db8] ;  /* 0x002db80001287983 */ /* 0x000ea80000300a00 */
[----:B----4-:R-:W4:Y:S04]  /*541e0*/  @!P6 LDG.E.U16 R18, desc[UR6][R2.64] ;  /* 0x000000060212e981 */ /* 0x010f28000c1e1500 */
[----:B---3--:R-:W3:Y:S04]  /*541f0*/  @!P2 LDG.E.U16 R53, desc[UR6][R34.64] ;  /* 0x000000062235a981 */ /* 0x008ee8000c1e1500 */
[----:B--2---:R2:W-:Y:S04]  /*54200*/  STL.64 [R1+0x2d00], R58 ;  /* 0x002d003a01007387 */ /* 0x0045e80000100a00 */
[----:B------:R-:W2:Y:S04]  /*54210*/  LDL.LU.64 R4, [R1+0x2db0] ;  /* 0x002db00001047983 */ /* 0x000ea80000300a00 */
[----:B------:R0:W-:Y:S04]  /*54220*/  STL [R1+0x2cdc], R54 ;  /* 0x002cdc3601007387 */ /* 0x0001e80000100800 */
[----:B------:R-:W2:Y:S04]  /*54230*/  LDL.LU.64 R34, [R1+0x2da8] ;  /* 0x002da80001227983 */ /* 0x000ea80000300a00 */
[----:B------:R-:W3:Y:S04]  /*54240*/  LDL.LU.64 R8, [R1+0x2da0] ;  /* 0x002da00001087983 */ /* 0x000ee80000300a00 */
[----:B------:R-:W3:Y:S04]  /*54250*/  @!P2 LDG.E.U16 R47, desc[UR6][R28.64] ;  /* 0x000000061c2fa981 */ /* 0x000ee8000c1e1500 */
[----:B------:R-:W3:Y:S04]  /*54260*/  @!P2 LDG.E.U16 R41, desc[UR6][R22.64] ;  /* 0x000000061629a981 */ /* 0x000ee8000c1e1500 */
[----:B------:R-:W3:Y:S04]  /*54270*/  LDL.LU.64 R28, [R1+0x2d98] ;  /* 0x002d9800011c7983 */ /* 0x000ee80000300a00 */
[----:B------:R-:W4:Y:S04]  /*54280*/  LDL.LU.64 R80, [R1+0x2d90] ;  /* 0x002d900001507983 */ /* 0x000f280000300a00 */
[----:B------:R-:W4:Y:S04]  /*54290*/  LDL.LU.64 R22, [R1+0x2d88] ;  /* 0x002d880001167983 */ /* 0x000f280000300a00 */
[----:B------:R-:W4:Y:S04]  /*542a0*/  LDL.LU.64 R78, [R1+0x2d80] ;  /* 0x002d8000014e7983 */ /* 0x000f280000300a00 */
[----:B--2---:R-:W2:Y:S04]  /*542b0*/  @!P2 LDG.E.U16 R35, desc[UR6][R16.64] ;  /* 0x000000061023a981 */ /* 0x004ea8000c1e1500 */
[----:B------:R-:W2:Y:S04]  /*542c0*/  LDL.LU.64 R16, [R1+0x2d78] ;  /* 0x002d780001107983 */ /* 0x000ea80000300a00 */
[----:B------:R-:W2:Y:S04]  /*542d0*/  LDL.LU.64 R12, [R1+0x2d70] ;  /* 0x002d7000010c7983 */ /* 0x000ea80000300a00 */
[----:B---3--:R-:W3:Y:S04]  /*542e0*/  @!P2 LDG.E.U16 R29, desc[UR6][R72.64] ;  /* 0x00000006481da981 */ /* 0x008ee8000c1e1500 */
[----:B----4-:R-:W4:Y:S04]  /*542f0*/  @!P2 LDG.E.U16 R23, desc[UR6][R86.64] ;  /* 0x000000065617a981 */ /* 0x010f28000c1e1500 */
[----:B------:R-:W3:Y:S04]  /*54300*/  LDL.LU.64 R72, [R1+0x2d68] ;  /* 0x002d680001487983 */ /* 0x000ee80000300a00 */
[----:B------:R-:W3:Y:S04]  /*54310*/  LDL.LU.64 R70, [R1+0x2d60] ;  /* 0x002d600001467983 */ /* 0x000ee80000300a00 */
[----:B------:R-:W3:Y:S04]  /*54320*/  LDL.LU.64 R86, [R1+0x2d58] ;  /* 0x002d580001567983 */ /* 0x000ee80000300a00 */
[----:B------:R-:W3:Y:S04]  /*54330*/  LDL.LU.64 R2, [R1+0x2d50] ;  /* 0x002d500001027983 */ /* 0x000ee80000300a00 */
[----:B--2---:R-:W2:Y:S04]  /*54340*/  @!P2 LDG.E.U16 R17, desc[UR6][R4.64] ;  /* 0x000000060411a981 */ /* 0x004ea8000c1e1500 */
[----:B------:R-:W2:Y:S04]  /*54350*/  @!P6 LDG.E.U16 R13, desc[UR6][R8.64] ;  /* 0x00000006080de981 */ /* 0x000ea8000c1e1500 */
[----:B------:R-:W2:Y:S04]  /*54360*/  @!P2 LDG.E.U16 R12, desc[UR6][R68.64] ;  /* 0x00000006440ca981 */ /* 0x000ea8000c1e1500 */
[----:B------:R-:W2:Y:S04]  /*54370*/  LDL.LU.64 R4, [R1+0x2d48] ;  /* 0x002d480001047983 */ /* 0x000ea80000300a00 */
[----:B------:R-:W4:Y:S04]  /*54380*/  LDL.LU.64 R8, [R1+0x2d40] ;  /* 0x002d400001087983 */ /* 0x000f280000300a00 */
[----:B0-----:R-:W4:Y:S04]  /*54390*/  LDL.64 R84, [R1+0x6b8] ;  /* 0x0006b80001547983 */ /* 0x001f280000100a00 */
[----:B------:R-:W4:Y:S04]  /*543a0*/  LDL.64 R82, [R1+0x6b0] ;  /* 0x0006b00001527983 */ /* 0x000f280000100a00 */
[----:B-1----:R-:W4:Y:S04]  /*543b0*/  LDL.64 R92, [R1+0x5b0] ;  /* 0x0005b000015c7983 */ /* 0x002f280000100a00 */
        /* <DEDUP_REMOVED lines=20> */
[----:B------:R-:W-:Y:S04]  /*54500*/  STL [R1+0x2538], R81 ;  /* 0x0025385101007387 */ /* 0x000fe80000100800 */
[----:B------:R-:W-:Y:S04]  /*54510*/  STL [R1+0x2544], R78 ;  /* 0x0025444e01007387 */ /* 0x000fe80000100800 */
[----:B------:R-:W-:Y:S04]  /*54520*/  STL [R1+0x2540], R79 ;  /* 0x0025404f01007387 */ /* 0x000fe80000100800 */
[----:B---3--:R-:W-:Y:S04]  /*54530*/  STL [R1+0x254c], R72 ;  /* 0x00254c4801007387 */ /* 0x008fe80000100800 */
[----:B------:R-:W-:Y:S04]  /*54540*/  STL [R1+0x2548], R73 ;  /* 0x0025484901007387 */ /* 0x000fe80000100800 */
[----:B------:R-:W-:Y:S04]  /*54550*/  STL [R1+0x2554], R70 ;  /* 0x0025544601007387 */ /* 0x000fe80000100800 */
[----:B------:R-:W-:Y:S04]  /*54560*/  STL [R1+0x2550], R71 ;  /* 0x0025504701007387 */ /* 0x000fe80000100800 */
[----:B------:R-:W3:Y:S04]  /*54570*/  @!P6 LDG.E.U16 R86, desc[UR6][R88.64] ;  /* 0x000000065856e981 */ /* 0x000ee8000c1e1500 */
[----:B--2---:R-:W2:Y:S04]  /*54580*/  @!P6 LDG.E.U16 R5, desc[UR6][R72.64] ;  /* 0x000000064805e981 */ /* 0x004ea8000c1e1500 */
[----:B----4-:R-:W4:Y:S04]  /*54590*/  @!P6 LDG.E.U16 R2, desc[UR6][R84.64] ;  /* 0x000000065402e981 */ /* 0x010f28000c1e1500 */
[----:B------:R-:W2:Y:S04]  /*545a0*/  @!P2 LDG.E.U16 R87, desc[UR6][R82.64] ;  /* 0x000000065257a981 */ /* 0x000ea8000c1e1500 */
[----:B------:R-:W2:Y:S04]  /*545b0*/  @!P6 LDG.E.U16 R9, desc[UR6][R80.64] ;  /* 0x000000065009e981 */ /* 0x000ea8000c1e1500 */
[----:B------:R-:W2:Y:S04]  /*545c0*/  @!P2 LDG.E.U16 R8, desc[UR6][R78.64] ;  /* 0x000000064e08a981 */ /* 0x000ea8000c1e1500 */
[----:B------:R-:W2:Y:S04]  /*545d0*/  @!P2 LDG.E.U16 R4, desc[UR6][R70.64] ;  /* 0x000000064604a981 */ /* 0x000ea8000c1e1500 */
[----:B------:R-:W2:Y:S04]  /*545e0*/  LDL.LU.64 R84, [R1+0x510] ;  /* 0x0005100001547983 */ /* 0x000ea80000300a00 */
[----:B------:R-:W2:Y:S04]  /*545f0*/  LDL.LU.64 R82, [R1+0x518] ;  /* 0x0005180001527983 */ /* 0x000ea80000300a00 */
[----:B------:R-:W2:Y:S04]  /*54600*/  LDL.LU.64 R88, [R1+0x2d38] ;  /* 0x002d380001587983 */ /* 0x000ea80000300a00 */
[----:B------:R-:W3:Y:S04]  /*54610*/  @!P6 LDG.E.U16 R52, desc[UR6][R50.64] ;  /* 0x000000063234e981 */ /* 0x000ee8000c1e1500 */
[----:B------:R-:W3:Y:S04]  /*54620*/  @!P6 LDG.E.U16 R46, desc[UR6][R44.64] ;  /* 0x000000062c2ee981 */ /* 0x000ee8000c1e1500 */
[----:B------:R-:W3:Y:S04]  /*54630*/  @!P6 LDG.E.U16 R40, desc[UR6][R14.64] ;  /* 0x000000060e28e981 */ /* 0x000ee8000c1e1500 */
[----:B------:R-:W3:Y:S04]  /*54640*/  @!P6 LDG.E.U16 R34, desc[UR6][R32.64] ;  /* 0x000000062022e981 */ /* 0x000ee8000c1e1500 */
[----:B------:R-:W3:Y:S04]  /*54650*/  @!P6 LDG.E.U16 R28, desc[UR6][R74.64] ;  /* 0x000000064a1ce981 */ /* 0x000ee8000c1e1500 */
[----:B------:R-:W3:Y:S04]  /*54660*/  @!P6 LDG.E.U16 R22, desc[UR6][R60.64] ;  /* 0x000000063c16e981 */ /* 0x000ee8000c1e1500 */
[----:B------:R-:W3:Y:S04]  /*54670*/  @!P6 LDG.E.U16 R16, desc[UR6][R10.64] ;  /* 0x000000060a10e981 */ /* 0x000ee8000c1e1500 */
[----:B--2---:R-:W2:Y:S04]  /*54680*/  @!P2 LDG.E.U16 R89, desc[UR6][R90.64] ;  /* 0x000000065a59a981 */ /* 0x004ea8000c1e1500 */
[----:B------:R-:W2:Y:S04]  /*54690*/  LDL.LU.64 R90, [R1+0x2d30] ;  /* 0x002d3000015a7983 */ /* 0x000ea80000300a00 */
[----:B--2---:R-:W2:Y:S04]  /*546a0*/  @!P6 LDG.E.U16 R88, desc[UR6][R90.64] ;  /* 0x000000065a58e981 */ /* 0x004ea8000c1e1500 */
[----:B------:R-:W2:Y:S04]  /*546b0*/  LDL.LU.64 R90, [R1+0x2d28] ;  /* 0x002d2800015a7983 */ /* 0x000ea80000300a00 */
[----:B--2---:R-:W2:Y:S04]  /*546c0*/  @!P2 LDG.E.U16 R91, desc[UR6][R92.64] ;  /* 0x000000065c5ba981 */ /* 0x004ea8000c1e1500 */
[----:B------:R-:W2:Y:S04]  /*546d0*/  LDL.LU.64 R92, [R1+0x2d20] ;  /* 0x002d2000015c7983 */ /* 0x000ea80000300a00 */
[----:B--2---:R-:W2:Y:S04]  /*546e0*/  @!P6 LDG.E.U16 R93, desc[UR6][R68.64] ;  /* 0x00000006445de981 */ /* 0x004ea8000c1e1500 */
[----:B------:R-:W2:Y:S04]  /*546f0*/  LDL.LU R69, [R1+0x2d18] ;  /* 0x002d180001457983 */ /* 0x000ea80000300800 */
        /* <DEDUP_REMOVED lines=8> */
[----:B--2---:R0:W2:Y:S04]  /*54780*/  @!P2 LDG.E.U16 R57, desc[UR6][R20.64] ;  /* 0x000000061439a981 */ /* 0x0040a8000c1e1500 */
[----:B------:R-:W2:Y:S04]  /*54790*/  LDL.LU R21, [R1+0x2cf4] ;  /* 0x002cf40001157983 */ /* 0x000ea80000300800 */
[----:B------:R-:W3:Y:S01]  /*547a0*/  LDL.LU R51, [R1+0x2cf0] ;  /* 0x002cf00001337983 */ /* 0x000ee20000300800 */
[----:B------:R-:W-:-:S02]  /*547b0*/  IMAD.X R0, R85, 0x1, R3, P3 ;  /* 0x0000000155007824 */ /* 0x000fc400018e0603 */
[----:B0-----:R-:W-:Y:S01]  /*547c0*/  IMAD.X R20, R83, 0x1, R3, P5 ;  /* 0x0000000153147824 */ /* 0x001fe200028e0603 */
[----:B--2---:R0:W2:Y:S04]  /*547d0*/  @!P2 LDG.E.U16 R21, desc[UR6][R6.64] ;  /* 0x000000060615a981 */ /* 0x0040a8000c1e1500 */
[----:B---3--:R-:W3:Y:S04]  /*547e0*/  @!P2 LDG.E.U16 R51, desc[UR6][R38.64] ;  /* 0x000000062633a981 */ /* 0x008ee8000c1e1500 */
[----:B------:R-:W2:Y:S04]  /*547f0*/  LDL.LU R39, [R1+0x2cec] ;  /* 0x002cec0001277983 */ /* 0x000ea80000300800 */
[----:B------:R-:W3:Y:S04]  /*54800*/  LDL.LU R45, [R1+0x2ce8] ;  /* 0x002ce800012d7983 */ /* 0x000ee80000300800 */
[----:B--2---:R-:W2:Y:S04]  /*54810*/  @!P2 LDG.E.U16 R39, desc[UR6][R26.64] ;  /* 0x000000061a27a981 */ /* 0x004ea8000c1e1500 */
[----:B---3--:R-:W3:Y:S04]  /*54820*/  @!P2 LDG.E.U16 R45, desc[UR6][R66.64] ;  /* 0x00000006422da981 */ /* 0x008ee8000c1e1500 */
[----:B------:R-:W2:Y:S04]  /*54830*/  LDL.LU.64 R66, [R1+0x520] ;  /* 0x0005200001427983 */ /* 0x000ea80000300a00 */
[----:B------:R-:W3:Y:S04]  /*54840*/  LDL.LU.64 R14, [R1+0x528] ;  /* 0x00052800010e7983 */ /* 0x000ee80000300a00 */
[----:B------:R-:W3:Y:S04]  /*54850*/  LDL.LU R27, [R1+0x2ce4] ;  /* 0x002ce400011b7983 */ /* 0x000ee80000300800 */
[----:B------:R-:W4:Y:S01]  /*54860*/  LDL.LU R33, [R1+0x2ce0] ;  /* 0x002ce00001217983 */ /* 0x000f220000300800 */
[----:B--2---:R-:W-:-:S03]  /*54870*/  IADD3 R19, P3, PT, R66, R90, RZ ;  /* 0x0000005a42137210 */ /* 0x004fc60007f7e0ff */
[----:B---3--:R-:W2:Y:S04]  /*54880*/  @!P2 LDG.E.U16 R27, desc[UR6][R54.64] ;  /* 0x00000006361ba981 */ /* 0x008ea8000c1e1500 */
[----:B----4-:R1:W3:Y:S04]  /*54890*/  @!P2 LDG.E.U16 R33, desc[UR6][R76.64] ;  /* 0x000000064c21a981 */ /* 0x0102e8000c1e1500 */
[----:B------:R-:W4:Y:S04]  /*548a0*/  LDL.LU.64 R76, [R1+0x560] ;  /* 0x00056000014c7983 */ /* 0x000f280000300a00 */
[----:B------:R-:W2:Y:S04]  /*548b0*/  LDL.LU.64 R74, [R1+0x568] ;  /* 0x00056800014a7983 */ /* 0x000ea80000300a00 */
[----:B------:R-:W3:Y:S04]  /*548c0*/  LDL.LU.64 R10, [R1+0x570] ;  /* 0x00057000010a7983 */ /* 0x000ee80000300a00 */
[----:B------:R-:W3:Y:S04]  /*548d0*/  LDL.LU.64 R6, [R1+0x578] ;  /* 0x0005780001067983 */ /* 0x000ee80000300a00 */
[----:B------:R0:W-:Y:S04]  /*548e0*/  STL [R1+0x510], R0 ;  /* 0x0005100001007387 */ /* 0x0001e80000100800 */
[----:B------:R-:W-:Y:S04]  /*548f0*/  STL [R1+0x518], R20 ;  /* 0x0005181401007387 */ /* 0x000fe80000100800 */
[----:B------:R-:W3:Y:S04]  /*54900*/  LDL.LU.64 R60, [R1+0x580] ;  /* 0x00058000013c7983 */ /* 0x000ee80000300a00 */
[----:B------:R-:W-:Y:S04]  /*54910*/  STL [R1+0x1950], R19 ;  /* 0x0019501301007387 */ /* 0x000fe80000100800 */
[----:B------:R-:W3:Y:S01]  /*54920*/  LDL.LU.64 R54, [R1+0x588] ;  /* 0x0005880001367983 */ /* 0x000ee20000300a00 */
[----:B0-----:R-:W-:-:S05]  /*54930*/  IADD3 R0, P5, PT, R14, R90, RZ ;  /* 0x0000005a0e007210 */ /* 0x001fca0007fbe0ff */
[----:B------:R0:W-:Y:S01]  /*54940*/  STL [R1+0x1954], R0 ;  /* 0x0019540001007387 */ /* 0x0001e20000100800 */
[--C-:B------:R-:W-:Y:S02]  /*54950*/  IMAD.X R15, R15, 0x1, R3.reuse, P5 ;  /* 0x000000010f0f7824 */ /* 0x100fe400028e0603 */
[----:B0-----:R-:W-:-:S05]  /*54960*/  IMAD.X R0, R67, 0x1, R3, P3 ;  /* 0x0000000143007824 */ /* 0x001fca00018e0603 */
[----:B------:R2:W-:Y:S04]  /*54970*/  STL [R1+0x520], R0 ;  /* 0x0005200001007387 */ /* 0x0005e80000100800 */
[----:B------:R-:W-:Y:S04]  /*54980*/  STL [R1+0x528], R15 ;  /* 0x0005280f01007387 */ /* 0x000fe80000100800 */
[----:B------:R-:W3:Y:S01]  /*54990*/  LDL.LU.64 R66, [R1+0x590] ;  /* 0x0005900001427983 */ /* 0x000ee20000300a00 */
[-C--:B----4-:R-:W-:Y:S02]  /*549a0*/  IADD3 R14, P3, PT, R76, R90.reuse, RZ ;  /* 0x0000005a4c0e7210 */ /* 0x090fe40007f7e0ff */
[----:B--2---:R-:W-:-:S03]  /*549b0*/  IADD3 R0, P5, PT, R74, R90, RZ ;  /* 0x0000005a4a007210 */ /* 0x004fc60007fbe0ff */
[----:B------:R0:W-:Y:S01]  /*549c0*/  STL [R1+0x1958], R14 ;  /* 0x0019580e01007387 */ /* 0x0001e20000100800 */
[--C-:B------:R-:W-:Y:S01]  /*549d0*/  IMAD.X R19, R77, 0x1, R3.reuse, P3 ;  /* 0x000000014d137824 */ /* 0x100fe200018e0603 */
[-C--:B---3--:R-:W-:Y:S02]  /*549e0*/  IADD3 R20, P3, PT, R10, R90.reuse, RZ ;  /* 0x0000005a0a147210 */ /* 0x088fe40007f7e0ff */
[----:B0-----:R-:W2:Y:S04]  /*549f0*/  LDL.LU.64 R14, [R1+0x598] ;  /* 0x00059800010e7983 */ /* 0x001ea80000300a00 */
[----:B------:R0:W-:Y:S04]  /*54a00*/  STL [R1+0x195c], R0 ;  /* 0x00195c0001007387 */ /* 0x0001e80000100800 */
[----:B------:R3:W-:Y:S01]  /*54a10*/  STL [R1+0x560], R19 ;  /* 0x0005601301007387 */ /* 0x0007e20000100800 */
[----:B0-----:R-:W-:Y:S01]  /*54a20*/  IMAD.X R0, R75, 0x1, R3, P5 ;  /* 0x000000014b007824 */ /* 0x001fe200028e0603 */
[----:B---3--:R-:W-:-:S04]  /*54a30*/  IADD3 R19, P5, PT, R6, R90, RZ ;  /* 0x0000005a06137210 */ /* 0x008fc80007fbe0ff */
[----:B------:R0:W-:Y:S04]  /*54a40*/  STL [R1+0x568], R0 ;  /* 0x0005680001007387 */ /* 0x0001e80000100800 */
[----:B------:R-:W-:Y:S04]  /*54a50*/  STL [R1+0x1960], R20 ;  /* 0x0019601401007387 */ /* 0x000fe80000100800 */
[----:B------:R-:W3:Y:S04]  /*54a60*/  LDL.LU.64 R76, [R1+0x5a0] ;  /* 0x0005a000014c7983 */ /* 0x000ee80000300a00 */
[----:B------:R4:W-:Y:S01]  /*54a70*/  STL [R1+0x1964], R19 ;  /* 0x0019641301007387 */ /* 0x0009e20000100800 */
[----:B------:R-:W-:-:S02]  /*54a80*/  IMAD.X R6, R7, 0x1, R3, P5 ;  /* 0x0000000107067824 */ /* 0x000fc400028e0603 */
[----:B0-----:R-:W-:Y:S02]  /*54a90*/  IMAD.X R0, R11, 0x1, R3, P3 ;  /* 0x000000010b007824 */ /* 0x001fe400018e0603 */
[----:B------:R-:W3:Y:S04]  /*54aa0*/  LDL.LU.64 R10, [R1+0x5a8] ;  /* 0x0005a800010a7983 */ /* 0x000ee80000300a00 */
[----:B------:R0:W-:Y:S01]  /*54ab0*/  STL [R1+0x570], R0 ;  /* 0x0005700001007387 */ /* 0x0001e20000100800 */
[----:B----4-:R-:W-:-:S03]  /*54ac0*/  IADD3 R19, P3, PT, R60, R90, RZ ;  /* 0x0000005a3c137210 */ /* 0x010fc60007f7e0ff */
[----:B------:R4:W-:Y:S01]  /*54ad0*/  STL [R1+0x578], R6 ;  /* 0x0005780601007387 */ /* 0x0009e20000100800 */
[----:B0-----:R-:W-:-:S03]  /*54ae0*/  IADD3 R0, P5, PT, R54, R90, RZ ;  /* 0x0000005a36007210 */ /* 0x001fc60007fbe0ff */
[----:B----4-:R-:W4:Y:S04]  /*54af0*/  LDL.LU.64 R6, [R1+0x5e0] ;  /* 0x0005e00001067983 */ /* 0x010f280000300a00 */
[----:B------:R-:W-:Y:S04]  /*54b00*/  STL [R1+0x1968], R19 ;  /* 0x0019681301007387 */ /* 0x000fe80000100800 */
[----:B------:R-:W4:Y:S04]  /*54b10*/  LDL.LU.64 R74, [R1+0x5e8] ;  /* 0x0005e800014a7983 */ /* 0x000f280000300a00 */
[----:B------:R0:W-:Y:S01]  /*54b20*/  STL [R1+0x196c], R0 ;  /* 0x00196c0001007387 */ /* 0x0001e20000100800 */
[----:B------:R-:W-:-:S02]  /*54b30*/  IMAD.X R20, R55, 0x1, R3, P5 ;  /* 0x0000000137147824 */ /* 0x000fc400028e0603 */
[----:B0-----:R-:W-:Y:S01]  /*54b40*/  IMAD.X R0, R61, 0x1, R3, P3 ;  /* 0x000000013d007824 */ /* 0x001fe200018e0603 */
[----:B------:R-:W-:-:S04]  /*54b50*/  IADD3 R19, P3, PT, R66, R90, RZ ;  /* 0x0000005a42137210 */ /* 0x000fc80007f7e0ff */
[----:B------:R-:W-:Y:S04]  /*54b60*/  STL [R1+0x580], R0 ;  /* 0x0005800001007387 */ /* 0x000fe80000100800 */
[----:B------:R-:W-:Y:S04]  /*54b70*/  STL [R1+0x588], R20 ;  /* 0x0005881401007387 */ /* 0x000fe80000100800 */
[----:B------:R-:W4:Y:S04]  /*54b80*/  LDL.LU.64 R60, [R1+0x5f0] ;  /* 0x0005f000013c7983 */ /* 0x000f280000300a00 */
[----:B------:R0:W-:Y:S04]  /*54b90*/  STL [R1+0x1970], R19 ;  /* 0x0019701301007387 */ /* 0x0001e80000100800 */
[----:B------:R-:W4:Y:S01]  /*54ba0*/  LDL.LU.64 R54, [R1+0x5f8] ;  /* 0x0005f80001367983 */ /* 0x000f220000300a00 */
[----:B0-----:R-:W-:Y:S01]  /*54bb0*/  IMAD.X R19, R67, 0x1, R3, P3 ;  /* 0x0000000143137824 */ /* 0x001fe200018e0603 */
[----:B--2---:R-:W-:-:S05]  /*54bc0*/  IADD3 R0, P5, PT, R14, R90, RZ ;  /* 0x0000005a0e007210 */ /* 0x004fca0007fbe0ff */
[----:B------:R0:W-:Y:S04]  /*54bd0*/  STL [R1+0x1974], R0 ;  /* 0x0019740001007387 */ /* 0x0001e80000100800 */
[----:B------:R-:W2:Y:S04]  /*54be0*/  LDL.LU.64 R66, [R1+0x600] ;  /* 0x0006000001427983 */ /* 0x000ea80000300a00 */
[----:B------:R3:W-:Y:S01]  /*54bf0*/  STL [R1+0x590], R19 ;  /* 0x0005901301007387 */ /* 0x0007e20000100800 */
[----:B0-----:R-:W-:Y:S01]  /*54c00*/  IMAD.X R0, R15, 0x1, R3, P5 ;  /* 0x000000010f007824 */ /* 0x001fe200028e0603 */
[----:B---3--:R-:W-:-:S04]  /*54c10*/  IADD3 R19, P3, PT, R76, R90, RZ ;  /* 0x0000005a4c137210 */ /* 0x008fc80007f7e0ff */
[----:B------:R0:W-:Y:S04]  /*54c20*/  STL [R1+0x598], R0 ;  /* 0x0005980001007387 */ /* 0x0001e80000100800 */
[----:B------:R-:W3:Y:S04]  /*54c30*/  LDL.LU.64 R14, [R1+0x608] ;  /* 0x00060800010e7983 */ /* 0x000ee80000300a00 */
[----:B------:R1:W-:Y:S01]  /*54c40*/  STL [R1+0x1978], R19 ;  /* 0x0019781301007387 */ /* 0x0003e20000100800 */
[----:B0-----:R-:W-:Y:S01]  /*54c50*/  IADD3 R0, P5, PT, R10, R90, RZ ;  /* 0x0000005a0a007210 */ /* 0x001fe20007fbe0ff */
[----:B-1----:R-:W-:-:S04]  /*54c60*/  IMAD.X R19, R77, 0x1, R3, P3 ;  /* 0x000000014d137824 */ /* 0x002fc800018e0603 */
[----:B------:R0:W-:Y:S04]  /*54c70*/  STL [R1+0x197c], R0 ;  /* 0x00197c0001007387 */ /* 0x0001e80000100800 */
[----:B------:R1:W-:Y:S01]  /*54c80*/  STL [R1+0x5a0], R19 ;  /* 0x0005a01301007387 */ /* 0x0003e20000100800 */
[-C--:B----4-:R-:W-:Y:S01]  /*54c90*/  IADD3 R10, P3, PT, R6, R90.reuse, RZ ;  /* 0x0000005a060a7210 */ /* 0x090fe20007f7e0ff */
[----:B0-----:R-:W-:Y:S01]  /*54ca0*/  IMAD.X R0, R11, 0x1, R3, P5 ;  /* 0x000000010b007824 */ /* 0x001fe200028e0603 */
[----:B-1----:R-:W-:-:S04]  /*54cb0*/  IADD3 R19, P5, PT, R74, R90, RZ ;  /* 0x0000005a4a137210 */ /* 0x002fc80007fbe0ff */
[----:B------:R-:W-:Y:S04]  /*54cc0*/  STL [R1+0x5a8], R0 ;  /* 0x0005a80001007387 */ /* 0x000fe80000100800 */
[----:B------:R0:W-:Y:S01]  /*54cd0*/  STL [R1+0x1980], R10 ;  /* 0x0019800a01007387 */ /* 0x0001e20000100800 */
[----:B------:R-:W-:-:S03]  /*54ce0*/  IMAD.X R20, R75, 0x1, R3, P5 ;  /* 0x000000014b147824 */ /* 0x000fc600028e0603 */
[----:B0-----:R-:W4:Y:S01]  /*54cf0*/  LDL.LU.64 R10, [R1+0x610] ;  /* 0x00061000010a7983 */ /* 0x001f220000300a00 */
[----:B------:R-:W-:-:S03]  /*54d00*/  IMAD.X R0, R7, 0x1, R3, P3 ;  /* 0x0000000107007824 */ /* 0x000fc600018e0603 */
[----:B------:R0:W-:Y:S04]  /*54d10*/  STL [R1+0x1984], R19 ;  /* 0x0019841301007387 */ /* 0x0001e80000100800 */
[----:B------:R-:W4:Y:S04]  /*54d20*/  LDL.LU.64 R6, [R1+0x618] ;  /* 0x0006180001067983 */ /* 0x000f280000300a00 */
[----:B------:R1:W-:Y:S04]  /*54d30*/  STL [R1+0x5e0], R0 ;  /* 0x0005e00001007387 */ /* 0x0003e80000100800 */
[----:B------:R1:W-:Y:S01]  /*54d40*/  STL [R1+0x5e8], R20 ;  /* 0x0005e81401007387 */ /* 0x0003e20000100800 */
[----:B0-----:R-:W-:-:S02]  /*54d50*/  IADD3 R19, P3, PT, R60, R90, RZ ;  /* 0x0000005a3c137210 */ /* 0x001fc40007f7e0ff */
[----:B-1----:R-:W-:-:S03]  /*54d60*/  IADD3 R0, P5, PT, R54, R90, RZ ;  /* 0x0000005a36007210 */ /* 0x002fc60007fbe0ff */
[--C-:B------:R-:W-:Y:S01]  /*54d70*/  IMAD.X R20, R61, 0x1, R3.reuse, P3 ;  /* 0x000000013d147824 */ /* 0x100fe200018e0603 */
[----:B------:R0:W-:Y:S04]  /*54d80*/  STL [R1+0x1988], R19 ;  /* 0x0019881301007387 */ /* 0x0001e80000100800 */
[----:B------:R2:W-:Y:S04]  /*54d90*/  STL [R1+0x198c], R0 ;  /* 0x00198c0001007387 */ /* 0x0005e80000100800 */
[----:B------:R-:W-:Y:S01]  /*54da0*/  STL [R1+0x5f0], R20 ;  /* 0x0005f01401007387 */ /* 0x000fe20000100800 */
[----:B0-----:R-:W-:-:S03]  /*54db0*/  IMAD.X R19, R55, 0x1, R3, P5 ;  /* 0x0000000137137824 */ /* 0x001fc600028e0603 */
[----:B------:R-:W4:Y:S04]  /*54dc0*/  LDL.LU.64 R54, [R1+0x620] ;  /* 0x0006200001367983 */ /* 0x000f280000300a00 */
[----:B------:R0:W-:Y:S04]  /*54dd0*/  STL [R1+0x5f8], R19 ;  /* 0x0005f81301007387 */ /* 0x0001e80000100800 */
[----:B------:R-:W4:Y:S01]  /*54de0*/  LDL.LU.64 R60, [R1+0x628] ;  /* 0x00062800013c7983 */ /* 0x000f220000300a00 */
[----:B--2---:R-:W-:-:S05]  /*54df0*/  IADD3 R0, P3, PT, R66, R90, RZ ;  /* 0x0000005a42007210 */ /* 0x004fca0007f7e0ff */
[----:B------:R3:W-:Y:S01]  /*54e00*/  STL [R1+0x1990], R0 ;  /* 0x0019900001007387 */ /* 0x0007e20000100800 */
[----:B0-----:R-:W-:-:S03]  /*54e10*/  IMAD.X R19, R67, 0x1, R3, P3 ;  /* 0x0000000143137824 */ /* 0x001fc600018e0603 */
[----:B------:R-:W2:Y:S01]  /*54e20*/  LDL R38, [R1+0x24bc] ;  /* 0x0024bc0001267983 */ /* 0x000ea20000100800 */
[----:B---3--:R-:W-:-:S05]  /*54e30*/  IADD3 R0, P5, PT, R14, R90, RZ ;  /* 0x0000005a0e007210 */ /* 0x008fca0007fbe0ff */
[----:B------:R0:W-:Y:S04]  /*54e40*/  STL [R1+0x1994], R0 ;  /* 0x0019940001007387 */ /* 0x0001e80000100800 */
[----:B------:R-:W-:Y:S04]  /*54e50*/  STL [R1+0x600], R19 ;  /* 0x0006001301007387 */ /* 0x000fe80000100800 */
[----:B------:R-:W3:Y:S04]  /*54e60*/  LDL.LU.64 R66, [R1+0x660] ;  /* 0x0006600001427983 */ /* 0x000ee80000300a00 */
[----:B------:R-:W2:Y:S01]  /*54e70*/  LDL.LU.64 R84, [R1+0x668] ;  /* 0x0006680001547983 */ /* 0x000ea20000300a00 */
[----:B0-----:R-:W-:-:S05]  /*54e80*/  IMAD.X R0, R15, 0x1, R3, P5 ;  /* 0x000000010f007824 */ /* 0x001fca00028e0603 */
[----:B------:R0:W-:Y:S04]  /*54e90*/  STL [R1+0x608], R0 ;  /* 0x0006080001007387 */ /* 0x0001e80000100800 */
[----:B------:R-:W2:Y:S01]  /*54ea0*/  LDL.LU.64 R82, [R1+0x670] ;  /* 0x0006700001527983 */ /* 0x000ea20000300a00 */
[-C--:B----4-:R-:W-:Y:S02]  /*54eb0*/  IADD3 R14, P3, PT, R10, R90.reuse, RZ ;  /* 0x0000005a0a0e7210 */ /* 0x090fe40007f7e0ff */
[----:B0-----:R-:W-:-:S03]  /*54ec0*/  IADD3 R0, P5, PT, R6, R90, RZ ;  /* 0x0000005a06007210 */ /* 0x001fc60007fbe0ff */
[----:B------:R0:W-:Y:S04]  /*54ed0*/  STL [R1+0x1998], R14 ;  /* 0x0019980e01007387 */ /* 0x0001e80000100800 */
[----:B------:R-:W4:Y:S01]  /*54ee0*/  LDL.LU.64 R76, [R1+0x678] ;  /* 0x00067800014c7983 */ /* 0x000f220000300a00 */
[----:B------:R-:W-:-:S03]  /*54ef0*/  IADD3.X R10, PT, PT, R11, R3, RZ, P3, !PT ;  /* 0x000000030b0a7210 */ /* 0x000fc60001ffe4ff */
[----:B------:R1:W-:Y:S04]  /*54f00*/  STL [R1+0x199c], R0 ;  /* 0x00199c0001007387 */ /* 0x0003e80000100800 */
[----:B------:R-:W4:Y:S04]  /*54f10*/  LDL.LU.64 R74, [R1+0x680] ;  /* 0x00068000014a7983 */ /* 0x000f280000300a00 */
[----:B------:R1:W-:Y:S04]  /*54f20*/  STL [R1+0x610], R10 ;  /* 0x0006100a01007387 */ /* 0x0003e80000100800 */
[----:B0-----:R-:W4:Y:S01]  /*54f30*/  LDL.LU.64 R14, [R1+0x688] ;  /* 0x00068800010e7983 */ /* 0x001f220000300a00 */
[----:B-1----:R-:W-:-:S05]  /*54f40*/  IMAD.X R0, R7, 0x1, R3, P5 ;  /* 0x0000000107007824 */ /* 0x002fca00028e0603 */
[----:B------:R-:W-:Y:S04]  /*54f50*/  STL [R1+0x618], R0 ;  /* 0x0006180001007387 */ /* 0x000fe80000100800 */
[----:B------:R-:W4:Y:S01]  /*54f60*/  LDL.LU.64 R10, [R1+0x690] ;  /* 0x00069000010a7983 */ /* 0x000f220000300a00 */
[----:B------:R-:W-:-:S05]  /*54f70*/  IADD3 R6, P3, PT, R54, R90, RZ ;  /* 0x0000005a36067210 */ /* 0x000fca0007f7e0ff */
[----:B------:R0:W-:Y:S04]  /*54f80*/  STL [R1+0x19a0], R6 ;  /* 0x0019a00601007387 */ /* 0x0001e80000100800 */
[----:B0-----:R-:W4:Y:S01]  /*54f90*/  LDL.LU.64 R6, [R1+0x698] ;  /* 0x0006980001067983 */ /* 0x001f220000300a00 */
[----:B------:R-:W-:-:S05]  /*54fa0*/  IADD3 R0, P5, PT, R60, R90, RZ ;  /* 0x0000005a3c007210 */ /* 0x000fca0007fbe0ff */
[----:B------:R0:W-:Y:S04]  /*54fb0*/  STL [R1+0x19a4], R0 ;  /* 0x0019a40001007387 */ /* 0x0001e80000100800 */
[----:B------:R-:W4:Y:S01]  /*54fc0*/  LDL.LU R54, [R1+0x2cdc] ;  /* 0x002cdc0001367983 */ /* 0x000f220000300800 */
[----:B------:R-:W-:-:S03]  /*54fd0*/  IMAD.X R19, R61, 0x1, R3, P5 ;  /* 0x000000013d137824 */ /* 0x000fc600028e0603 */
[----:B------:R-:W4:Y:S01]  /*54fe0*/  LDL.LU R60, [R1+0x2cd8] ;  /* 0x002cd800013c7983 */ /* 0x000f220000300800 */
[----:B0-----:R-:W-:-:S05]  /*54ff0*/  IMAD.X R0, R55, 0x1, R3, P3 ;  /* 0x0000000137007824 */ /* 0x001fca00018e0603 */
[----:B------:R2:W-:Y:S04]  /*55000*/  STL [R1+0x620], R0 ;  /* 0x0006200001007387 */ /* 0x0005e80000100800 */
[----:B------:R0:W-:Y:S01]  /*55010*/  STL [R1+0x628], R19 ;  /* 0x0006281301007387 */ /* 0x0001e20000100800 */
[-C--:B---3--:R-:W-:Y:S02]  /*55020*/  IADD3 R20, P3, PT, R66, R90.reuse, RZ ;  /* 0x0000005a42147210 */ /* 0x088fe40007f7e0ff */
[----:B--2---:R-:W-:-:S03]  /*55030*/  IADD3 R0, P5, PT, R84, R90, RZ ;  /* 0x0000005a54007210 */ /* 0x004fc60007fbe0ff */
[----:B------:R1:W-:Y:S01]  /*55040*/  STL [R1+0x19a8], R20 ;  /* 0x0019a81401007387 */ /* 0x0003e20000100800 */
[----:B0-----:R-:W-:-:S03]  /*55050*/  IMAD.X R19, R67, 0x1, R3, P3 ;  /* 0x0000000143137824 */ /* 0x001fc600018e0603 */
[----:B------:R-:W2:Y:S04]  /*55060*/  LDL.LU R66, [R1+0x2cd4] ;  /* 0x002cd40001427983 */ /* 0x000ea80000300800 */
[----:B------:R0:W-:Y:S01]  /*55070*/  STL [R1+0x19ac], R0 ;  /* 0x0019ac0001007387 */ /* 0x0001e20000100800 */
[-C--:B-1----:R-:W-:Y:S01]  /*55080*/  IADD3 R20, P3, PT, R82, R90.reuse, RZ ;  /* 0x0000005a52147210 */ /* 0x082fe20007f7e0ff */
[--C-:B0-----:R-:W-:Y:S02]  /*55090*/  IMAD.X R0, R85, 0x1, R3.reuse, P5 ;  /* 0x0000000155007824 */ /* 0x101fe400028e0603 */
[----:B------:R-:W3:Y:S04]  /*550a0*/  LDL.LU R85, [R1+0x2cd0] ;  /* 0x002cd00001557983 */ /* 0x000ee80000300800 */
[----:B------:R-:W-:Y:S04]  /*550b0*/  STL [R1+0x660], R19 ;  /* 0x0006601301007387 */ /* 0x000fe80000100800 */
[----:B------:R0:W-:Y:S04]  /*550c0*/  STL [R1+0x668], R0 ;  /* 0x0006680001007387 */ /* 0x0001e80000100800 */
[----:B------:R1:W-:Y:S04]  /*550d0*/  STL [R1+0x19b0], R20 ;  /* 0x0019b01401007387 */ /* 0x0003e80000100800 */
[----:B------:R-:W2:Y:S01]  /*550e0*/  LDL.LU R82, [R1+0x2ccc] ;  /* 0x002ccc0001527983 */ /* 0x000ea20000300800 */
[----:B0-----:R-:W-:Y:S01]  /*550f0*/  IMAD.X R0, R83, 0x1, R3, P3 ;  /* 0x0000000153007824 */ /* 0x001fe200018e0603 */
[----:B----4-:R-:W-:-:S02]  /*55100*/  IADD3 R19, P5, PT, R76, R90, RZ ;  /* 0x0000005a4c137210 */ /* 0x010fc40007fbe0ff */
[----:B-1----:R-:W-:-:S03]  /*55110*/  IADD3 R20, P3, PT, R74, R90, RZ ;  /* 0x0000005a4a147210 */ /* 0x002fc60007f7e0ff */
[----:B------:R0:W-:Y:S04]  /*55120*/  STL [R1+0x19b4], R19 ;  /* 0x0019b41301007387 */ /* 0x0001e80000100800 */
[----:B------:R1:W-:Y:S01]  /*55130*/  STL [R1+0x670], R0 ;  /* 0x0006700001007387 */ /* 0x0003e20000100800 */
[----:B0-----:R-:W-:Y:S01]  /*55140*/  IMAD.X R19, R77, 0x1, R3, P5 ;  /* 0x000000014d137824 */ /* 0x001fe200028e0603 */
[----:B-1----:R-:W-:-:S04]  /*55150*/  IADD3 R0, P5, PT, R14, R90, RZ ;  /* 0x0000005a0e007210 */ /* 0x002fc80007fbe0ff */
[----:B------:R0:W-:Y:S04]  /*55160*/  STL [R1+0x678], R19 ;  /* 0x0006781301007387 */ /* 0x0001e80000100800 */
[----:B------:R-:W-:Y:S04]  /*55170*/  STL [R1+0x19b8], R20 ;  /* 0x0019b81401007387 */ /* 0x000fe80000100800 */
[----:B------:R1:W-:Y:S01]  /*55180*/  STL [R1+0x19bc], R0 ;  /* 0x0019bc0001007387 */ /* 0x0003e20000100800 */
[--C-:B------:R-:W-:Y:S02]  /*55190*/  IMAD.X R15, R15, 0x1, R3.reuse, P5 ;  /* 0x000000010f0f7824 */ /* 0x100fe400028e0603 */
[----:B0-----:R-:W-:Y:S01]  /*551a0*/  IMAD.X R19, R75, 0x1, R3, P3 ;  /* 0x000000014b137824 */ /* 0x001fe200018e0603 */
[----:B-1----:R-:W-:-:S04]  /*551b0*/  IADD3 R0, P3, PT, R10, R90, RZ ;  /* 0x0000005a0a007210 */ /* 0x002fc80007f7e0ff */
[----:B------:R-:W-:Y:S04]  /*551c0*/  STL [R1+0x680], R19 ;  /* 0x0006801301007387 */ /* 0x000fe80000100800 */
[----:B------:R-:W-:Y:S01]  /*551d0*/  STL [R1+0x688], R15 ;  /* 0x0006880f01007387 */ /* 0x000fe20000100800 */
[--C-:B------:R-:W-:Y:S01]  /*551e0*/  IMAD.X R10, R11, 0x1, R3.reuse, P3 ;  /* 0x000000010b0a7824 */ /* 0x100fe200018e0603 */
[-C--:B------:R-:W-:Y:S02]  /*551f0*/  IADD3 R14, P5, PT, R6, R90.reuse, RZ ;  /* 0x0000005a060e7210 */ /* 0x080fe40007fbe0ff */
[----:B------:R0:W-:Y:S03]  /*55200*/  STL [R1+0x19c0], R0 ;  /* 0x0019c00001007387 */ /* 0x0001e60000100800 */
[----:B------:R-:W-:Y:S01]  /*55210*/  IMAD.X R6, R7, 0x1, R3, P5 ;  /* 0x0000000107067824 */ /* 0x000fe200028e0603 */
[----:B0-----:R-:W4:Y:S04]  /*55220*/  LDL.LU R0, [R1+0x1e74] ;  /* 0x001e740001007983 */ /* 0x001f280000300800 */
[----:B------:R-:W-:Y:S04]  /*55230*/  STL [R1+0x19c4], R14 ;  /* 0x0019c40e01007387 */ /* 0x000fe80000100800 */
[----:B------:R-:W-:Y:S04]  /*55240*/  STL [R1+0x690], R10 ;  /* 0x0006900a01007387 */ /* 0x000fe80000100800 */
[----:B------:R-:W2:Y:S04]  /*55250*/  LDL.LU.64 R76, [R1+0x6a0] ;  /* 0x0006a000014c7983 */ /* 0x000ea80000300a00 */
[----:B------:R-:W3:Y:S04]  /*55260*/  LDL.LU.64 R74, [R1+0x6a8] ;  /* 0x0006a800014a7983 */ /* 0x000ee80000300a00 */
[----:B------:R0:W-:Y:S04]  /*55270*/  STL [R1+0x698], R6 ;  /* 0x0006980601007387 */ /* 0x0001e80000100800 */
        /* <DEDUP_REMOVED lines=18> */
[----:B----4-:R-:W-:Y:S01]  /*553a0*/  STS.U16 [R38+UR76+0x32300], R0 ;  /* 0x0323000026007988 */ /* 0x010fe2000800044c */
[----:B--2---:R-:W-:-:S02]  /*553b0*/  IADD3 R50, P3, PT, R76, R90, RZ ;  /* 0x0000005a4c327210 */ /* 0x004fc40007f7e0ff */
[----:B---3--:R-:W-:-:S03]  /*553c0*/  IADD3 R83, P5, PT, R74, R90, RZ ;  /* 0x0000005a4a537210 */ /* 0x008fc60007fbe0ff */
[----:B------:R0:W-:Y:S01]  /*553d0*/  STL [R1+0x19c8], R50 ;  /* 0x0019c83201007387 */ /* 0x0001e20000100800 */
[----:B------:R-:W-:-:S03]  /*553e0*/  IMAD.X R76, R77, 0x1, R3, P3 ;  /* 0x000000014d4c7824 */ /* 0x000fc600018e0603 */
[----:B------:R-:W-:Y:S04]  /*553f0*/  STS.U16 [R38+UR76+0x22700], R6 ;  /* 0x0227000626007988 */ /* 0x000fe8000800044c */
[----:B------:R-:W-:Y:S04]  /*55400*/  STS.U16 [R38+UR76+0x32700], R7 ;  /* 0x0327000726007988 */ /* 0x000fe8000800044c */
[----:B0-----:R-:W2:Y:S04]  /*55410*/  LDL.LU R50, [R1+0x1dd8] ;  /* 0x001dd80001327983 */ /* 0x001ea80000300800 */
[----:B------:R-:W-:Y:S04]  /*55420*/  STS.U16 [R38+UR76+0x22b00], R10 ;  /* 0x022b000a26007988 */ /* 0x000fe8000800044c */
[----:B------:R-:W3:Y:S04]  /*55430*/  LDL.LU R55, [R1+0x1dd4] ;  /* 0x001dd40001377983 */ /* 0x000ee80000300800 */
[----:B------:R-:W-:Y:S04]  /*55440*/  STS.U16 [R38+UR76+0x32b00], R84 ;  /* 0x032b005426007988 */ /* 0x000fe8000800044c */
[----:B------:R-:W4:Y:S04]  /*55450*/  LDL.LU R56, [R1+0x1dc8] ;  /* 0x001dc80001387983 */ /* 0x000f280000300800 */
[----:B------:R-:W-:Y:S04]  /*55460*/  STS.U16 [R38+UR76+0x22f00], R11 ;  /* 0x022f000b26007988 */ /* 0x000fe8000800044c */
[----:B------:R-:W4:Y:S04]  /*55470*/  LDL.LU R61, [R1+0x1dc4] ;  /* 0x001dc400013d7983 */ /* 0x000f280000300800 */
[----:B------:R-:W-:Y:S04]  /*55480*/  STS.U16 [R38+UR76+0x32f00], R14 ;  /* 0x032f000e26007988 */ /* 0x000fe8000800044c */
[----:B------:R-:W4:Y:S01]  /*55490*/  LDL.LU R62, [R1+0x1db8] ;  /* 0x001db800013e7983 */ /* 0x000f220000300800 */
[----:B------:R-:W-:-:S03]  /*554a0*/  IMAD.X R74, R75, 0x1, R3, P5 ;  /* 0x000000014b4a7824 */ /* 0x000fc600028e0603 */
[----:B------:R-:W-:Y:S04]  /*554b0*/  STS.U16 [R38+UR76+0x23300], R15 ;  /* 0x0233000f26007988 */ /* 0x000fe8000800044c */
[----:B------:R-:W4:Y:S04]  /*554c0*/  LDL.LU R67, [R1+0x1db4] ;  /* 0x001db40001437983 */ /* 0x000f280000300800 */
[----:B------:R-:W-:Y:S04]  /*554d0*/  STS.U16 [R38+UR76+0x33300], R19 ;  /* 0x0333001326007988 */ /* 0x000fe8000800044c */
[----:B------:R-:W-:Y:S04]  /*554e0*/  STL [R1+0x19cc], R83 ;  /* 0x0019cc5301007387 */ /* 0x000fe80000100800 */
[----:B------:R-:W-:Y:S04]  /*554f0*/  STS.U16 [R38+UR76+0x23700], R20 ;  /* 0x0237001426007988 */ /* 0x000fe8000800044c */
[----:B------:R-:W-:Y:S04]  /*55500*/  STL [R1+0x2558], R3 ;  /* 0x0025580301007387 */ /* 0x000fe80000100800 */
[----:B------:R-:W-:Y:S04]  /*55510*/  STS.U16 [R38+UR76+0x33700], R25 ;  /* 0x0337001926007988 */ /* 0x000fe8000800044c */
[----:B------:R-:W-:Y:S04]  /*55520*/  STL [R1+0x6a0], R76 ;  /* 0x0006a04c01007387 */ /* 0x000fe80000100800 */
[----:B------:R-:W-:Y:S04]  /*55530*/  STS.U16 [R38+UR76+0x23b00], R26 ;  /* 0x023b001a26007988 */ /* 0x000fe8000800044c */
[----:B------:R-:W-:Y:S04]  /*55540*/  STL [R1+0x6a8], R74 ;  /* 0x0006a84a01007387 */ /* 0x000fe80000100800 */
[----:B------:R-:W-:Y:S04]  /*55550*/  STS.U16 [R38+UR76+0x33b00], R31 ;  /* 0x033b001f26007988 */ /* 0x000fe8000800044c */
[----:B------:R-:W4:Y:S04]  /*55560*/  LDL.LU R0, [R1+0x1da8] ;  /* 0x001da80001007983 */ /* 0x000f280000300800 */
[----:B------:R-:W-:Y:S04]  /*55570*/  STS.U16 [R38+UR76+0x23f00], R32 ;  /* 0x023f002026007988 */ /* 0x000fe8000800044c */
[----:B------:R-:W-:Y:S04]  /*55580*/  STS.U16 [R38+UR76+0x33f00], R37 ;  /* 0x033f002526007988 */ /* 0x000fe8000800044c */
[----:B------:R-:W-:Y:S04]  /*55590*/  STS.U16 [R38+UR76+0x24300], R43 ;  /* 0x0243002b26007988 */ /* 0x000fe8000800044c */
[----:B------:R0:W-:Y:S04]  /*555a0*/  STS.U16 [R38+UR76+0x34300], R68 ;  /* 0x0343004426007988 */ /* 0x0001e8000800044c */
[----:B------:R-:W-:Y:S04]  /*555b0*/  STS.U16 [R38+UR76+0x24700], R44 ;  /* 0x0247002c26007988 */ /* 0x000fe8000800044c */
[----:B------:R1:W-:Y:S04]  /*555c0*/  STS.U16 [R38+UR76+0x34700], R49 ;  /* 0x0347003126007988 */ /* 0x0003e8000800044c */
[----:B0-----:R-:W4:Y:S04]  /*555d0*/  LDL.LU R68, [R1+0x1da4] ;  /* 0x001da40001447983 */ /* 0x001f280000300800 */
        /* <DEDUP_REMOVED lines=20> */
[----:B--2---:R-:W-:Y:S04]  /*55720*/  STS.U16 [R38+UR76+0x24b00], R50 ;  /* 0x024b003226007988 */ /* 0x004fe8000800044c */
[----:B---3--:R-:W-:Y:S04]  /*55730*/  STS.U16 [R38+UR76+0x34b00], R55 ;  /* 0x034b003726007988 */ /* 0x008fe8000800044c */
[----:B----4-:R-:W-:Y:S04]  /*55740*/  STS.U16 [R38+UR76+0x24f00], R56 ;  /* 0x024f003826007988 */ /* 0x010fe8000800044c */
[----:B------:R-:W-:Y:S04]  /*55750*/  STS.U16 [R38+UR76+0x34f00], R61 ;  /* 0x034f003d26007988 */ /* 0x000fe8000800044c */
[----:B------:R-:W-:Y:S04]  /*55760*/  STS.U16 [R38+UR76+0x25300], R62 ;  /* 0x0253003e26007988 */ /* 0x000fe8000800044c */
[----:B------:R-:W-:Y:S04]  /*55770*/  STS.U16 [R38+UR76+0x35300], R67 ;  /* 0x0353004326007988 */ /* 0x000fe8000800044c */
[----:B------:R0:W-:Y:S04]  /*55780*/  STS.U16 [R38+UR76+0x25700], R0 ;  /* 0x0257000026007988 */ /* 0x0001e8000800044c */
[----:B0-----:R-:W2:Y:S04]  /*55790*/  LDL.LU R0, [R1+0x1eb4] ;  /* 0x001eb40001007983 */ /* 0x001ea80000300800 */
[----:B------:R-:W3:Y:S04]  /*557a0*/  LDL.LU R44, [R1+0x1eb0] ;  /* 0x001eb000012c7983 */ /* 0x000ee80000300800 */
[----:B------:R-:W4:Y:S04]  /*557b0*/  LDL.LU R50, [R1+0x1eac] ;  /* 0x001eac0001327983 */ /* 0x000f280000300800 */
[----:B------:R-:W2:Y:S04]  /*557c0*/  LDL.LU R55, [R1+0x1ea8] ;  /* 0x001ea80001377983 */ /* 0x000ea80000300800 */
[----:B------:R0:W-:Y:S04]  /*557d0*/  STS.U16 [R38+UR76+0x35700], R68 ;  /* 0x0357004426007988 */ /* 0x0001e8000800044c */
[----:B------:R-:W2:Y:S04]  /*557e0*/  LDL.LU R56, [R1+0x1ea4] ;  /* 0x001ea40001387983 */ /* 0x000ea80000300800 */
[----:B------:R-:W-:Y:S04]  /*557f0*/  STS.U16 [R38+UR76+0x25b00], R76 ;  /* 0x025b004c26007988 */ /* 0x000fe8000800044c */
[----:B------:R-:W2:Y:S04]  /*55800*/  LDL.LU R61, [R1+0x1ea0] ;  /* 0x001ea000013d7983 */ /* 0x000ea80000300800 */
[----:B------:R-:W-:Y:S04]  /*55810*/  STS.U16 [R38+UR76+0x35b00], R77 ;  /* 0x035b004d26007988 */ /* 0x000fe8000800044c */
[----:B------:R-:W2:Y:S04]  /*55820*/  LDL.LU R62, [R1+0x1e9c] ;  /* 0x001e9c00013e7983 */ /* 0x000ea80000300800 */
[----:B------:R-:W-:Y:S04]  /*55830*/  STS.U16 [R38+UR76+0x25f00], R74 ;  /* 0x025f004a26007988 */ /* 0x000fe8000800044c */
[----:B------:R-:W2:Y:S04]  /*55840*/  LDL.LU R67, [R1+0x1e98] ;  /* 0x001e980001437983 */ /* 0x000ea80000300800 */
[----:B------:R-:W-:Y:S04]  /*55850*/  STS.U16 [R38+UR76+0x35f00], R75 ;  /* 0x035f004b26007988 */ /* 0x000fe8000800044c */
[----:B------:R1:W-:Y:S04]  /*55860*/  STS.U16 [R38+UR76+0x26300], R49 ;  /* 0x0263003126007988 */ /* 0x0003e8000800044c */
[----:B0-----:R-:W2:Y:S04]  /*55870*/  LDL.LU R68, [R1+0x1e94] ;  /* 0x001e940001447983 */ /* 0x001ea80000300800 */
[----:B-1----:R-:W2:Y:S04]  /*55880*/  LDL R49, [R1+0x24b8] ;  /* 0x0024b80001317983 */ /* 0x002ea80000100800 */
        /* <DEDUP_REMOVED lines=15> */
[----:B--2---:R0:W-:Y:S04]  /*55980*/  STS.U16 [R49+UR76+0x20380], R0 ;  /* 0x0203800031007988 */ /* 0x0041e8000800044c */
        /* <DEDUP_REMOVED lines=14> */
[----:B---3--:R-:W-:Y:S04]  /*55a70*/  STS.U16 [R49+UR76+0x30380], R44 ;  /* 0x0303802c31007988 */ /* 0x008fe8000800044c */
[----:B------:R-:W3:Y:S04]  /*55a80*/  LDL.LU R20, [R1+0x1e3c] ;  /* 0x001e3c0001147983 */ /* 0x000ee80000300800 */
[----:B----4-:R-:W-:Y:S04]  /*55a90*/  STS.U16 [R49+UR76+0x20780], R50 ;  /* 0x0207803231007988 */ /* 0x010fe8000800044c */
        /* <DEDUP_REMOVED lines=44> */
[----:B------:R0:W-:Y:S04]  /*55d60*/  STS.U16 [R49+UR76+0x33f80], R68 ;  /* 0x033f804431007988 */ /* 0x0001e8000800044c */
        /* <DEDUP_REMOVED lines=28> */
[----:B0-----:R-:W4:Y:S04]  /*55f30*/  LDL.LU R44, [R1+0x1d0c] ;  /* 0x001d0c00012c7983 */ /* 0x001f280000300800 */
        /* <DEDUP_REMOVED lines=17> */
[----:B---3--:R-:W3:Y:S04]  /*56050*/  LDL.LU R76, [R1+0x2cc4] ;  /* 0x002cc400014c7983 */ /* 0x008ee80000300800 */
[----:B----4-:R-:W4:Y:S04]  /*56060*/  LDL.LU R77, [R1+0x2cc0] ;  /* 0x002cc000014d7983 */ /* 0x010f280000300800 */
[----:B------:R-:W3:Y:S04]  /*56070*/  LDL.LU R74, [R1+0x2cbc] ;  /* 0x002cbc00014a7983 */ /* 0x000ee80000300800 */
[----:B------:R-:W3:Y:S04]  /*56080*/  LDL.LU R75, [R1+0x2cb8] ;  /* 0x002cb800014b7983 */ /* 0x000ee80000300800 */
[----:B------:R0:W-:Y:S04]  /*56090*/  STS.U16 [R49+UR76+0x25f80], R6 ;  /* 0x025f800631007988 */ /* 0x0001e8000800044c */
[----:B------:R1:W-:Y:S04]  /*560a0*/  STS.U16 [R49+UR76+0x35f80], R7 ;  /* 0x035f800731007988 */ /* 0x0003e8000800044c */
[----:B------:R0:W-:Y:S04]  /*560b0*/  STS.U16 [R49+UR76+0x26380], R10 ;  /* 0x0263800a31007988 */ /* 0x0001e8000800044c */
[----:B------:R0:W-:Y:S04]  /*560c0*/  STS.U16 [R49+UR76+0x36380], R11 ;  /* 0x0363800b31007988 */ /* 0x0001e8000800044c */
[----:B------:R1:W-:Y:S04]  /*560d0*/  STS.U16 [R49+UR76+0x26780], R14 ;  /* 0x0267800e31007988 */ /* 0x0003e8000800044c */
[----:B------:R1:W-:Y:S04]  /*560e0*/  STS.U16 [R49+UR76+0x36780], R15 ;  /* 0x0367800f31007988 */ /* 0x0003e8000800044c */
[----:B0-----:R-:W3:Y:S04]  /*560f0*/  LDL.LU R6, [R1+0x2cb4] ;  /* 0x002cb40001067983 */ /* 0x001ee80000300800 */
[----:B-1----:R-:W3:Y:S04]  /*56100*/  LDL.LU R7, [R1+0x2cb0] ;  /* 0x002cb00001077983 */ /* 0x002ee80000300800 */
[----:B------:R-:W3:Y:S04]  /*56110*/  LDL.LU R10, [R1+0x2cac] ;  /* 0x002cac00010a7983 */ /* 0x000ee80000300800 */
[----:B------:R-:W3:Y:S04]  /*56120*/  LDL.LU R11, [R1+0x2ca8] ;  /* 0x002ca800010b7983 */ /* 0x000ee80000300800 */
        /* <DEDUP_REMOVED lines=24> */
[----:B--2---:R0:W-:Y:S04]  /*562b0*/  STS.U16 [R49+UR76+0x37f80], R0 ;  /* 0x037f800031007988 */ /* 0x0041e8000800044c */
[----:B0-----:R-:W2:Y:S04]  /*562c0*/  LDL.LU R49, [R1+0x2c70] ;  /* 0x002c700001317983 */ /* 0x001ea80000300800 */
[----:B------:R-:W2:Y:S04]  /*562d0*/  LDL.LU R0, [R1+0x2c6c] ;  /* 0x002c6c0001007983 */ /* 0x000ea80000300800 */
[----:B--2---:R0:W-:Y:S04]  /*562e0*/  STS.U16 [R0+UR76+0x50000], R50 ;  /* 0x0500003200007988 */ /* 0x0041e8000800044c */
[----:B------:R1:W-:Y:S04]  /*562f0*/  STS.U16 [R0+UR76+0x58000], R55 ;  /* 0x0580003700007988 */ /* 0x0003e8000800044c */
[----:B------:R2:W-:Y:S04]  /*56300*/  STS.U16 [R0+UR76+0x50400], R56 ;  /* 0x0504003800007988 */ /* 0x0005e8000800044c */
[----:B------:R0:W-:Y:S04]  /*56310*/  STS.U16 [R0+UR76+0x58400], R61 ;  /* 0x0584003d00007988 */ /* 0x0001e8000800044c */
[----:B------:R1:W-:Y:S04]  /*56320*/  STS.U16 [R0+UR76+0x50800], R62 ;  /* 0x0508003e00007988 */ /* 0x0003e8000800044c */
[----:B------:R2:W-:Y:S04]  /*56330*/  STS.U16 [R0+UR76+0x58800], R67 ;  /* 0x0588004300007988 */ /* 0x0005e8000800044c */
[----:B0-----:R-:W4:Y:S04]  /*56340*/  LDL.LU R50, [R1+0x2c68] ;  /* 0x002c680001327983 */ /* 0x001f280000300800 */
[----:B-1----:R-:W4:Y:S04]  /*56350*/  LDL.LU R55, [R1+0x2c64] ;  /* 0x002c640001377983 */ /* 0x002f280000300800 */
[----:B--2---:R-:W2:Y:S04]  /*56360*/  LDL.LU R56, [R1+0x2c60] ;  /* 0x002c600001387983 */ /* 0x004ea80000300800 */
[----:B------:R-:W2:Y:S04]  /*56370*/  LDL.LU R61, [R1+0x2c5c] ;  /* 0x002c5c00013d7983 */ /* 0x000ea80000300800 */
[----:B------:R-:W2:Y:S04]  /*56380*/  LDL.LU R62, [R1+0x2c58] ;  /* 0x002c5800013e7983 */ /* 0x000ea80000300800 */
[----:B------:R-:W2:Y:S04]  /*56390*/  LDL.LU R67, [R1+0x2c54] ;  /* 0x002c540001437983 */ /* 0x000ea80000300800 */
[----:B------:R0:W-:Y:S04]  /*563a0*/  STS.U16 [R0+UR76+0x50c00], R68 ;  /* 0x050c004400007988 */ /* 0x0001e8000800044c */
[----:B0-----:R-:W2:Y:S04]  /*563b0*/  LDL.LU R68, [R1+0x2c50] ;  /* 0x002c500001447983 */ /* 0x001ea80000300800 */
[----:B------:R0:W-:Y:S04]  /*563c0*/  STS.U16 [R0+UR76+0x58c00], R84 ;  /* 0x058c005400007988 */ /* 0x0001e8000800044c */
[----:B------:R-:W-:Y:S04]  /*563d0*/  STS.U16 [R0+UR76+0x59c00], R49 ;  /* 0x059c003100007988 */ /* 0x000fe8000800044c */
[----:B---3--:R-:W-:Y:S04]  /*563e0*/  STS.U16 [R0+UR76+0x52000], R44 ;  /* 0x0520002c00007988 */ /* 0x008fe8000800044c */
        /* <DEDUP_REMOVED lines=17> */
[----:B----4-:R-:W-:Y:S04]  /*56500*/  STS.U16 [R0+UR76+0x51c00], R50 ;  /* 0x051c003200007988 */ /* 0x010fe8000800044c */
[----:B--2---:R-:W-:Y:S04]  /*56510*/  STS.U16 [R0+UR76+0x59400], R61 ;  /* 0x0594003d00007988 */ /* 0x004fe8000800044c */
        /* <DEDUP_REMOVED lines=14> */
[----:B---3--:R-:W3:Y:S04]  /*56600*/  LDL.LU R76, [R1+0x2c40] ;  /* 0x002c4000014c7983 */ /* 0x008ee80000300800 */
[----:B----4-:R-:W4:Y:S04]  /*56610*/  LDL.LU R83, [R1+0x2c3c] ;  /* 0x002c3c0001537983 */ /* 0x010f280000300800 */
[----:B------:R-:W2:Y:S04]  /*56620*/  LDL.LU R82, [R1+0x2c38] ;  /* 0x002c380001527983 */ /* 0x000ea80000300800 */
[----:B------:R0:W-:Y:S04]  /*56630*/  STS.U16 [R84+UR76+0x50c80], R85 ;  /* 0x050c805554007988 */ /* 0x0001e8000800044c */
        /* <DEDUP_REMOVED lines=28> */
[----:B--2---:R0:W-:Y:S04]  /*56800*/  STS.U16 [R92+UR76+0x50100], R2 ;  /* 0x050100025c007988 */ /* 0x0041e8000800044c */
        /* <DEDUP_REMOVED lines=20> */
[----:B-1----:R-:W3:Y:S04]  /*56950*/  LDL.LU R87, [R1+0x2c28] ;  /* 0x002c280001577983 */ /* 0x002ee80000300800 */
[----:B------:R-:W-:Y:S04]  /*56960*/  STS.U16 [R92+UR76+0x52900], R28 ;  /* 0x0529001c5c007988 */ /* 0x000fe8000800044c */
[----:B--2---:R-:W2:Y:S04]  /*56970*/  LDL.LU R86, [R1+0x2c24] ;  /* 0x002c240001567983 */ /* 0x004ea80000300800 */
[----:B------:R-:W-:Y:S04]  /*56980*/  STS.U16 [R92+UR76+0x5a900], R27 ;  /* 0x05a9001b5c007988 */ /* 0x000fe8000800044c */
[----:B------:R-:W2:Y:S04]  /*56990*/  LDL.LU R89, [R1+0x2c20] ;  /* 0x002c200001597983 */ /* 0x000ea80000300800 */
[----:B------:R-:W-:Y:S04]  /*569a0*/  STS.U16 [R92+UR76+0x52d00], R22 ;  /* 0x052d00165c007988 */ /* 0x000fe8000800044c */
[----:B------:R-:W2:Y:S04]  /*569b0*/  LDL.LU R88, [R1+0x2c1c] ;  /* 0x002c1c0001587983 */ /* 0x000ea80000300800 */
[----:B------:R-:W-:Y:S04]  /*569c0*/  STS.U16 [R92+UR76+0x5ad00], R21 ;  /* 0x05ad00155c007988 */ /* 0x000fe8000800044c */
[----:B------:R-:W2:Y:S04]  /*569d0*/  LDL.LU R91, [R1+0x2c18] ;  /* 0x002c1800015b7983 */ /* 0x000ea80000300800 */
[----:B------:R0:W-:Y:S04]  /*569e0*/  STS.U16 [R92+UR76+0x53100], R16 ;  /* 0x053100105c007988 */ /* 0x0001e8000800044c */
        /* <DEDUP_REMOVED lines=228> */
[----:B---3--:R-:W-:Y:S02]  /*57830*/  PRMT R76, RZ, 0x7610, R76 ;  /* 0x00007610ff4c7816 */ /* 0x008fe4000000004c */
        /* <DEDUP_REMOVED lines=10> */
[----:B----4-:R-:W-:Y:S02]  /*578e0*/  PRMT R83, RZ, 0x7610, R83 ;  /* 0x00007610ff537816 */ /* 0x010fe40000000053 */
        /* <DEDUP_REMOVED lines=50> */
[----:B--2---:R-:W-:-:S05]  /*57c10*/  PRMT R92, RZ, 0x7610, R92 ;  /* 0x00007610ff5c7816 */ /* 0x004fca000000005c */
[----:B------:R0:W-:Y:S04]  /*57c20*/  STL.S16 [R1+0x1830], R92 ;  /* 0x0018305c01007387 */ /* 0x0001e80000100600 */
[----:B0-----:R-:W2:Y:S04]  /*57c30*/  LDL.LU R92, [R1+0x2b10] ;  /* 0x002b1000015c7983 */ /* 0x001ea80000300800 */
[----:B------:R-:W-:Y:S04]  /*57c40*/  STL.S16 [R1+0x182c], R79 ;  /* 0x00182c4f01007387 */ /* 0x000fe80000100600 */
[----:B------:R-:W-:Y:S04]  /*57c50*/  STL.S16 [R1+0x1828], R78 ;  /* 0x0018284e01007387 */ /* 0x000fe80000100600 */
[----:B------:R-:W-:Y:S04]  /*57c60*/  STL.S16 [R1+0x1824], R73 ;  /* 0x0018244901007387 */ /* 0x000fe80000100600 */
[----:B------:R-:W-:Y:S04]  /*57c70*/  STL.S16 [R1+0x1820], R72 ;  /* 0x0018204801007387 */ /* 0x000fe80000100600 */
[----:B------:R-:W-:Y:S04]  /*57c80*/  STL.S16 [R1+0x181c], R71 ;  /* 0x00181c4701007387 */ /* 0x000fe80000100600 */
[----:B------:R-:W-:Y:S04]  /*57c90*/  STL.S16 [R1+0x1818], R70 ;  /* 0x0018184601007387 */ /* 0x000fe80000100600 */
        /* <DEDUP_REMOVED lines=67> */
[----:B------:R0:W-:Y:S04]  /*580d0*/  STL.S16 [R1+0x16ec], R10 ;  /* 0x0016ec0a01007387 */ /* 0x0001e80000100600 */
[----:B------:R-:W-:Y:S04]  /*580e0*/  STL.64 [R1+0x2730], R90 ;  /* 0x0027305a01007387 */ /* 0x000fe80000100a00 */
[----:B------:R-:W-:Y:S04]  /*580f0*/  STL.S16 [R1+0x16e0], R9 ;  /* 0x0016e00901007387 */ /* 0x000fe80000100600 */
[----:B------:R-:W-:Y:S04]  /*58100*/  STL.S16 [R1+0x16dc], R8 ;  /* 0x0016dc0801007387 */ /* 0x000fe80000100600 */
[----:B0-----:R-:W3:Y:S04]  /*58110*/  LDL.LU R10, [R1+0x19d8] ;  /* 0x0019d800010a7983 */ /* 0x001ee80000300800 */
[----:B------:R-:W-:Y:S04]  /*58120*/  STL.S16 [R1+0x16d8], R7 ;  /* 0x0016d80701007387 */ /* 0x000fe80000100600 */
[----:B------:R-:W4:Y:S04]  /*58130*/  LDL.LU R11, [R1+0x1f2c] ;  /* 0x001f2c00010b7983 */ /* 0x000f280000300800 */
[----:B------:R-:W-:Y:S04]  /*58140*/  STL.S16 [R1+0x16d4], R6 ;  /* 0x0016d40601007387 */ /* 0x000fe80000100600 */
        /* <DEDUP_REMOVED lines=20> */
[----:B------:R-:W-:-:S02]  /*58290*/  PRMT R5, RZ, 0x7610, R5 ;  /* 0x00007610ff057816 */ /* 0x000fc40000000005 */
[----:B------:R-:W-:Y:S02]  /*582a0*/  PRMT R0, RZ, 0x7610, R0 ;  /* 0x00007610ff007816 */ /* 0x000fe40000000000 */
[----:B------:R-:W-:Y:S02]  /*582b0*/  PRMT R4, RZ, 0x7610, R4 ;  /* 0x00007610ff047816 */ /* 0x000fe40000000004 */
[----:B------:R-:W-:Y:S02]  /*582c0*/  PRMT R3, RZ, 0x7610, R3 ;  /* 0x00007610ff037816 */ /* 0x000fe40000000003 */
[----:B------:R-:W-:Y:S01]  /*582d0*/  PRMT R2, RZ, 0x7610, R2 ;  /* 0x00007610ff027816 */ /* 0x000fe20000000002 */
[----:B------:R-:W-:Y:S04]  /*582e0*/  STL.S16 [R1+0x16d0], R5 ;  /* 0x0016d00501007387 */ /* 0x000fe80000100600 */
[----:B------:R0:W-:Y:S04]  /*582f0*/  STL [R1+0x2928], R0 ;  /* 0x0029280001007387 */ /* 0x0001e80000100800 */
[----:B------:R4:W-:Y:S01]  /*58300*/  STL.S16 [R1+0x16cc], R4 ;  /* 0x0016cc0401007387 */ /* 0x0009e20000100600 */
[----:B------:R-:W-:-:S03]  /*58310*/  PRMT R93, RZ, 0x7610, R93 ;  /* 0x00007610ff5d7816 */ /* 0x000fc6000000005d */
[----:B------:R-:W-:Y:S04]  /*58320*/  STL.S16 [R1+0x16c4], R3 ;  /* 0x0016c40301007387 */ /* 0x000fe80000100600 */
[----:B------:R1:W-:Y:S01]  /*58330*/  STL.S16 [R1+0x16c0], R2 ;  /* 0x0016c00201007387 */ /* 0x0003e20000100600 */
[----:B0-----:R-:W-:-:S05]  /*58340*/  PRMT R0, RZ, 0x7610, R0 ;  /* 0x00007610ff007816 */ /* 0x001fca0000000000 */
[----:B------:R-:W-:Y:S01]  /*58350*/  STL.S16 [R1+0x16b4], R0 ;  /* 0x0016b40001007387 */ /* 0x000fe20000100600 */
[----:B--2---:R-:W-:-:S05]  /*58360*/  PRMT R92, RZ, 0x7610, R92 ;  /* 0x00007610ff5c7816 */ /* 0x004fca000000005c */
[----:B------:R-:W-:Y:S01]  /*58370*/  STL.64 [R1+0x2680], R92 ;  /* 0x0026805c01007387 */ /* 0x000fe20000100a00 */
[----:B---3--:R-:W-:Y:S02]  /*58380*/  IMAD.MOV.U32 R5, RZ, RZ, R10 ;  /* 0x000000ffff057224 */ /* 0x008fe400078e000a */
[----:B----4-:R-:W-:Y:S02]  /*58390*/  IMAD.MOV.U32 R4, RZ, RZ, R11 ;  /* 0x000000ffff047224 */ /* 0x010fe400078e000b */
[----:B------:R-:W-:Y:S02]  /*583a0*/  IMAD.MOV.U32 R7, RZ, RZ, R14 ;  /* 0x000000ffff077224 */ /* 0x000fe400078e000e */
[----:B------:R-:W-:Y:S02]  /*583b0*/  IMAD.MOV.U32 R6, RZ, RZ, R15 ;  /* 0x000000ffff067224 */ /* 0x000fe400078e000f */
[----:B------:R-:W-:Y:S02]  /*583c0*/  IMAD.MOV.U32 R9, RZ, RZ, R19 ;  /* 0x000000ffff097224 */ /* 0x000fe400078e0013 */
[----:B------:R-:W-:-:S02]  /*583d0*/  IMAD.MOV.U32 R8, RZ, RZ, R20 ;  /* 0x000000ffff087224 */ /* 0x000fc400078e0014 */
[----:B------:R-:W-:Y:S02]  /*583e0*/  IMAD.MOV.U32 R11, RZ, RZ, R25 ;  /* 0x000000ffff0b7224 */ /* 0x000fe400078e0019 */
[----:B------:R-:W-:Y:S02]  /*583f0*/  IMAD.MOV.U32 R10, RZ, RZ, R26 ;  /* 0x000000ffff0a7224 */ /* 0x000fe400078e001a */
[----:B------:R-:W-:Y:S02]  /*58400*/  IMAD.MOV.U32 R13, RZ, RZ, R31 ;  /* 0x000000ffff0d7224 */ /* 0x000fe400078e001f */
[----:B------:R-:W-:Y:S01]  /*58410*/  IMAD.MOV.U32 R12, RZ, RZ, R32 ;  /* 0x000000ffff0c7224 */ /* 0x000fe200078e0020 */
[----:B------:R-:W-:Y:S01]  /*58420*/  STL.64 [R1+0x2678], R4 ;  /* 0x0026780401007387 */ /* 0x000fe20000100a00 */
[----:B------:R-:W-:Y:S02]  /*58430*/  IMAD.MOV.U32 R14, RZ, RZ, R38 ;  /* 0x000000ffff0e7224 */ /* 0x000fe400078e0026 */
[----:B------:R-:W-:Y:S01]  /*58440*/  IMAD.MOV.U32 R15, RZ, RZ, R37 ;  /* 0x000000ffff0f7224 */ /* 0x000fe200078e0025 */
[----:B------:R0:W-:Y:S01]  /*58450*/  STL.64 [R1+0x2688], R6 ;  /* 0x0026880601007387 */ /* 0x0001e20000100a00 */
[----:B------:R-:W-:Y:S01]  /*58460*/  IMAD.MOV.U32 R16, RZ, RZ, R44 ;  /* 0x000000ffff107224 */ /* 0x000fe200078e002c */
[----:B------:R-:W-:-:S02]  /*58470*/  MOV R17, R43 ;  /* 0x0000002b00117202 */ /* 0x000fc40000000f00 */
[----:B------:R2:W-:Y:S01]  /*58480*/  STL.64 [R1+0x2728], R8 ;  /* 0x0027280801007387 */ /* 0x0005e20000100a00 */
[----:B------:R-:W-:Y:S02]  /*58490*/  IMAD.MOV.U32 R18, RZ, RZ, R50 ;  /* 0x000000ffff127224 */ /* 0x000fe400078e0032 */
[----:B------:R-:W-:Y:S01]  /*584a0*/  IMAD.MOV.U32 R19, RZ, RZ, R49 ;  /* 0x000000ffff137224 */ /* 0x000fe200078e0031 */
[----:B------:R-:W-:Y:S01]  /*584b0*/  STL.64 [R1+0x2738], R10 ;  /* 0x0027380a01007387 */ /* 0x000fe20000100a00 */
[----:B------:R-:W-:Y:S02]  /*584c0*/  IMAD.MOV.U32 R20, RZ, RZ, R56 ;  /* 0x000000ffff147224 */ /* 0x000fe400078e0038 */
[----:B------:R-:W-:Y:S01]  /*584d0*/  IMAD.MOV.U32 R21, RZ, RZ, R55 ;  /* 0x000000ffff157224 */ /* 0x000fe200078e0037 */
[----:B------:R-:W-:Y:S01]  /*584e0*/  STL.64 [R1+0x27f0], R12 ;  /* 0x0027f00c01007387 */ /* 0x000fe20000100a00 */
[----:B------:R-:W-:Y:S02]  /*584f0*/  IMAD.MOV.U32 R22, RZ, RZ, R62 ;  /* 0x000000ffff167224 */ /* 0x000fe400078e003e */
[----:B------:R-:W-:Y:S01]  /*58500*/  IMAD.MOV.U32 R23, RZ, RZ, R61 ;  /* 0x000000ffff177224 */ /* 0x000fe200078e003d */
[----:B------:R-:W-:Y:S04]  /*58510*/  STL.64 [R1+0x27f8], R14 ;  /* 0x0027f80e01007387 */ /* 0x000fe80000100a00 */
[----:B------:R-:W-:Y:S04]  /*58520*/  STL.64 [R1+0x28c0], R16 ;  /* 0x0028c01001007387 */ /* 0x000fe80000100a00 */
[----:B------:R-:W-:Y:S04]  /*58530*/  STL.64 [R1+0x28c8], R18 ;  /* 0x0028c81201007387 */ /* 0x000fe80000100a00 */
[----:B------:R-:W-:Y:S04]  /*58540*/  STL.64 [R1+0x29d0], R20 ;  /* 0x0029d01401007387 */ /* 0x000fe80000100a00 */
[----:B------:R-:W-:Y:S04]  /*58550*/  STL.64 [R1+0x29d8], R22 ;  /* 0x0029d81601007387 */ /* 0x000fe80000100a00 */
[----:B------:R-:W3:Y:S04]  /*58560*/  LDL.LU R63, [R1+0x1a44] ;  /* 0x001a4400013f7983 */ /* 0x000ee80000300800 */
[----:B------:R-:W4:Y:S04]  /*58570*/  LDL.LU R26, [R1+0x1f58] ;  /* 0x001f5800011a7983 */ /* 0x000f280000300800 */
[----:B------:R-:W2:Y:S04]  /*58580*/  LDL.LU R64, [R1+0x1a68] ;  /* 0x001a680001407983 */ /* 0x000ea80000300800 */
[----:B------:R-:W2:Y:S04]  /*58590*/  LDL.LU R29, [R1+0x1f5c] ;  /* 0x001f5c00011d7983 */ /* 0x000ea80000300800 */
[----:B------:R-:W2:Y:S04]  /*585a0*/  LDL.LU R30, [R1+0x1a6c] ;  /* 0x001a6c00011e7983 */ /* 0x000ea80000300800 */
[----:B------:R-:W2:Y:S04]  /*585b0*/  LDL.LU R31, [R1+0x1f60] ;  /* 0x001f6000011f7983 */ /* 0x000ea80000300800 */
        /* <DEDUP_REMOVED lines=27> */
[----:B------:R-:W4:Y:S04]  /*58770*/  LDL.LU R68, [R1+0x1f94] ;  /* 0x001f940001447983 */ /* 0x000f280000300800 */
[----:B------:R0:W-:Y:S01]  /*58780*/  STL.64 [R1+0x2b00], R24 ;  /* 0x002b001801007387 */ /* 0x0001e20000100a00 */
[----:B--2---:R-:W-:Y:S01]  /*58790*/  LOP3.LUT R31, R31, R30, RZ, 0x3c, !PT ;  /* 0x0000001e1f1f7212 */ /* 0x004fe200078e3cff */
[----:B---3--:R-:W-:-:S02]  /*587a0*/  IMAD.MOV.U32 R27, RZ, RZ, R63 ;  /* 0x000000ffff1b7224 */ /* 0x008fc400078e003f */
[----:B------:R-:W-:Y:S01]  /*587b0*/  IMAD.MOV.U32 R28, RZ, RZ, R29 ;  /* 0x000000ffff1c7224 */ /* 0x000fe200078e001d */
[C---:B------:R-:W-:Y:S01]  /*587c0*/  LOP3.LUT R30, R31.reuse, R30, RZ, 0x3c, !PT ;  /* 0x0000001e1f1e7212 */ /* 0x040fe200078e3cff */
[----:B------:R-:W-:Y:S02]  /*587d0*/  IMAD.MOV.U32 R29, RZ, RZ, R64 ;  /* 0x000000ffff1d7224 */ /* 0x000fe400078e0040 */
[----:B----4-:R-:W-:Y:S02]  /*587e0*/  IMAD.MOV.U32 R33, RZ, RZ, R69 ;  /* 0x000000ffff217224 */ /* 0x010fe400078e0045 */
[----:B------:R-:W-:Y:S01]  /*587f0*/  IMAD.MOV.U32 R34, RZ, RZ, R36 ;  /* 0x000000ffff227224 */ /* 0x000fe200078e0024 */
[----:B------:R-:W-:Y:S01]  /*58800*/  LOP3.LUT R31, R31, R30, RZ, 0x3c, !PT ;  /* 0x0000001e1f1f7212 */ /* 0x000fe200078e3cff */
[----:B------:R-:W-:Y:S01]  /*58810*/  IMAD.MOV.U32 R36, RZ, RZ, R37 ;  /* 0x000000ffff247224 */ /* 0x000fe200078e0025 */
[----:B------:R-:W-:Y:S01]  /*58820*/  STL.64 [R1+0x2b08], R26 ;  /* 0x002b081a01007387 */ /* 0x000fe20000100a00 */
[----:B------:R-:W-:-:S03]  /*58830*/  IMAD.MOV.U32 R37, RZ, RZ, R41 ;  /* 0x000000ffff257224 */ /* 0x000fc600078e0029 */
[----:B------:R-:W-:Y:S01]  /*58840*/  STL.64 [R1+0x26a8], R28 ;  /* 0x0026a81c01007387 */ /* 0x000fe20000100a00 */
[----:B------:R-:W-:-:S03]  /*58850*/  IMAD.MOV.U32 R39, RZ, RZ, R42 ;  /* 0x000000ffff277224 */ /* 0x000fc600078e002a */
[----:B------:R-:W-:Y:S04]  /*58860*/  STL.64 [R1+0x26c0], R30 ;  /* 0x0026c01e01007387 */ /* 0x000fe80000100a00 */
[----:B------:R-:W-:Y:S04]  /*58870*/  STL.64 [R1+0x2740], R32 ;  /* 0x0027402001007387 */ /* 0x000fe80000100a00 */
[----:B------:R-:W-:Y:S01]  /*58880*/  STL.64 [R1+0x2748], R34 ;  /* 0x0027482201007387 */ /* 0x000fe20000100a00 */
[----:B------:R-:W-:Y:S02]  /*58890*/  IMAD.MOV.U32 R40, RZ, RZ, R59 ;  /* 0x000000ffff287224 */ /* 0x000fe400078e003b */
[----:B------:R-:W-:-:S02]  /*588a0*/  IMAD.MOV.U32 R41, RZ, RZ, R47 ;  /* 0x000000ffff297224 */ /* 0x000fc400078e002f */
[----:B------:R-:W-:Y:S01]  /*588b0*/  IMAD.MOV.U32 R42, RZ, RZ, R43 ;  /* 0x000000ffff2a7224 */ /* 0x000fe200078e002b */
[----:B------:R-:W-:Y:S01]  /*588c0*/  STL.64 [R1+0x2800], R36 ;  /* 0x0028002401007387 */ /* 0x000fe20000100a00 */
[----:B------:R-:W-:-:S03]  /*588d0*/  IMAD.MOV.U32 R43, RZ, RZ, R48 ;  /* 0x000000ffff2b7224 */ /* 0x000fc600078e0030 */
[----:B------:R-:W-:Y:S01]  /*588e0*/  STL.64 [R1+0x2808], R38 ;  /* 0x0028082601007387 */ /* 0x000fe20000100a00 */
[----:B------:R-:W-:-:S03]  /*588f0*/  IMAD.MOV.U32 R45, RZ, RZ, R53 ;  /* 0x000000ffff2d7224 */ /* 0x000fc600078e0035 */
[----:B------:R-:W2:Y:S01]  /*58900*/  LDL.LU R58, [R1+0x1b04] ;  /* 0x001b0400013a7983 */ /* 0x000ea20000300800 */
[----:B------:R-:W-:Y:S02]  /*58910*/  IMAD.MOV.U32 R46, RZ, RZ, R60 ;  /* 0x000000ffff2e7224 */ /* 0x000fe400078e003c */
[----:B------:R-:W-:Y:S01]  /*58920*/  IMAD.MOV.U32 R47, RZ, RZ, R54 ;  /* 0x000000ffff2f7224 */ /* 0x000fe200078e0036 */
[----:B------:R-:W2:Y:S01]  /*58930*/  LDL.LU R59, [R1+0x1f98] ;  /* 0x001f9800013b7983 */ /* 0x000ea20000300800 */
[----:B------:R-:W-:Y:S01]  /*58940*/  MOV R52, R56 ;  /* 0x0000003800347202 */ /* 0x000fe20000000f00 */
[----:B------:R-:W-:Y:S02]  /*58950*/  IMAD.MOV.U32 R53, RZ, RZ, R55 ;  /* 0x000000ffff357224 */ /* 0x000fe400078e0037 */
        /* <DEDUP_REMOVED lines=9> */
[----:B------:R-:W3:Y:S04]  /*589f0*/  LDL.LU R61, [R1+0x1f9c] ;  /* 0x001f9c00013d7983 */ /* 0x000ee80000300800 */
        /* <DEDUP_REMOVED lines=10> */
[----:B------:R-:W-:-:S03]  /*58aa0*/  IMAD.MOV.U32 R56, RZ, RZ, R68 ;  /* 0x000000ffff387224 */ /* 0x000fc600078e0044 */
[----:B------:R-:W4:Y:S04]  /*58ab0*/  LDL.LU R69, [R1+0x1b64] ;  /* 0x001b640001457983 */ /* 0x000f280000300800 */
[----:B------:R-:W4:Y:S04]  /*58ac0*/  LDL.LU R68, [R1+0x1fac] ;  /* 0x001fac0001447983 */ /* 0x000f280000300800 */
[----:B------:R-:W4:Y:S04]  /*58ad0*/  LDL.LU R82, [R1+0x1b68] ;  /* 0x001b680001527983 */ /* 0x000f280000300800 */
[----:B------:R-:W0:Y:S04]  /*58ae0*/  LDL.LU R83, [R1+0x1fb0] ;  /* 0x001fb00001537983 */ /* 0x000e280000300800 */
[----:B------:R-:W4:Y:S04]  /*58af0*/  LDL.LU R76, [R1+0x1b6c] ;  /* 0x001b6c00014c7983 */ /* 0x000f280000300800 */
[----:B------:R-:W4:Y:S04]  /*58b00*/  LDL.LU R77, [R1+0x1fb4] ;  /* 0x001fb400014d7983 */ /* 0x000f280000300800 */
[----:B------:R-:W4:Y:S04]  /*58b10*/  LDL.LU R74, [R1+0x1b70] ;  /* 0x001b7000014a7983 */ /* 0x000f280000300800 */
[----:B------:R-:W4:Y:S04]  /*58b20*/  LDL.LU R75, [R1+0x1fb8] ;  /* 0x001fb800014b7983 */ /* 0x000f280000300800 */
[----:B------:R-:W-:Y:S04]  /*58b30*/  STL.64 [R1+0x2750], R56 ;  /* 0x0027503801007387 */ /* 0x000fe80000100a00 */
        /* <DEDUP_REMOVED lines=16> */
[----:B--2---:R-:W-:-:S04]  /*58c40*/  LOP3.LUT R59, R59, R58, RZ, 0x3c, !PT ;  /* 0x0000003a3b3b7212 */ /* 0x004fc800078e3cff */
[----:B------:R-:W-:Y:S02]  /*58c50*/  LOP3.LUT R58, R59, R58, RZ, 0x3c, !PT ;  /* 0x0000003a3b3a7212 */ /* 0x000fe400078e3cff */
[----:B---3--:R-:W-:Y:S02]  /*58c60*/  LOP3.LUT R61, R61, R60, RZ, 0x3c, !PT ;  /* 0x0000003c3d3d7212 */ /* 0x008fe400078e3cff */
[----:B------:R-:W-:Y:S02]  /*58c70*/  LOP3.LUT R59, R59, R58, RZ, 0x3c, !PT ;  /* 0x0000003a3b3b7212 */ /* 0x000fe400078e3cff */
[----:B------:R-:W-:Y:S02]  /*58c80*/  LOP3.LUT R60, R61, R60, RZ, 0x3c, !PT ;  /* 0x0000003c3d3c7212 */ /* 0x000fe400078e3cff */
[----:B----4-:R-:W-:Y:S02]  /*58c90*/  LOP3.LUT R65, R65, R64, RZ, 0x3c, !PT ;  /* 0x0000004041417212 */ /* 0x010fe400078e3cff */
[----:B------:R-:W-:-:S02]  /*58ca0*/  LOP3.LUT R67, R67, R66, RZ, 0x3c, !PT ;  /* 0x0000004243437212 */ /* 0x000fc400078e3cff */
[----:B------:R-:W-:Y:S02]  /*58cb0*/  LOP3.LUT R64, R65, R64, RZ, 0x3c, !PT ;  /* 0x0000004041407212 */ /* 0x000fe400078e3cff */
[----:B------:R-:W-:Y:S02]  /*58cc0*/  LOP3.LUT R61, R61, R60, RZ, 0x3c, !PT ;  /* 0x0000003c3d3d7212 */ /* 0x000fe400078e3cff */
[----:B------:R-:W-:Y:S02]  /*58cd0*/  LOP3.LUT R66, R67, R66, RZ, 0x3c, !PT ;  /* 0x0000004243427212 */ /* 0x000fe400078e3cff */
[----:B------:R-:W-:Y:S01]  /*58ce0*/  LOP3.LUT R65, R65, R64, RZ, 0x3c, !PT ;  /* 0x0000004041417212 */ /* 0x000fe200078e3cff */
[----:B------:R-:W-:Y:S01]  /*58cf0*/  STL.64 [R1+0x2758], R58 ;  /* 0x0027583a01007387 */ /* 0x000fe20000100a00 */
[----:B------:R-:W-:-:S03]  /*58d00*/  LOP3.LUT R67, R67, R66, RZ, 0x3c, !PT ;  /* 0x0000004243437212 */ /* 0x000fc600078e3cff */
[----:B------:R-:W-:Y:S01]  /*58d10*/  STL.64 [R1+0x2810], R60 ;  /* 0x0028103c01007387 */ /* 0x000fe20000100a00 */
[----:B0-----:R-:W-:Y:S02]  /*58d20*/  IMAD.MOV.U32 R6, RZ, RZ, R83 ;  /* 0x000000ffff067224 */ /* 0x001fe400078e0053 */
[----:B------:R-:W-:Y:S01]  /*58d30*/  IMAD.MOV.U32 R7, RZ, RZ, R82 ;  /* 0x000000ffff077224 */ /* 0x000fe200078e0052 */
[----:B------:R-:W-:Y:S04]  /*58d40*/  STL.64 [R1+0x2818], R62 ;  /* 0x0028183e01007387 */ /* 0x000fe80000100a00 */
[----:B------:R-:W-:Y:S01]  /*58d50*/  STL.64 [R1+0x28e0], R64 ;  /* 0x0028e04001007387 */ /* 0x000fe20000100a00 */
[----:B------:R-:W-:Y:S02]  /*58d60*/  IMAD.MOV.U32 R4, RZ, RZ, R77 ;  /* 0x000000ffff047224 */ /* 0x000fe400078e004d */
[----:B------:R-:W-:Y:S01]  /*58d70*/  IMAD.MOV.U32 R5, RZ, RZ, R76 ;  /* 0x000000ffff057224 */ /* 0x000fe200078e004c */
[----:B------:R-:W-:Y:S04]  /*58d80*/  STL.64 [R1+0x28e8], R66 ;  /* 0x0028e84201007387 */ /* 0x000fe80000100a00 */
[----:B------:R-:W-:Y:S04]  /*58d90*/  STL.64 [R1+0x29f0], R68 ;  /* 0x0029f04401007387 */ /* 0x000fe80000100a00 */
[----:B------:R0:W-:Y:S04]  /*58da0*/  STL.64 [R1+0x20], R6 ;  /* 0x0000200601007387 */ /* 0x0001e80000100a00 */
[----:B------:R-:W2:Y:S01]  /*58db0*/  LDL.LU R84, [R1+0x1c0c] ;  /* 0x001c0c0001547983 */ /* 0x000ea20000300800 */
[----:B------:R-:W-:-:S03]  /*58dc0*/  LOP3.LUT R3, R3, R2, RZ, 0x3c, !PT ;  /* 0x0000000203037212 */ /* 0x000fc600078e3cff */
[----:B------:R1:W-:Y:S04]  /*58dd0*/  STL.64 [R1+0x28], R4 ;  /* 0x0000280401007387 */ /* 0x0003e80000100a00 */
[----:B------:R-:W3:Y:S04]  /*58de0*/  LDL.LU R85, [R1+0x1fdc] ;  /* 0x001fdc0001557983 */ /* 0x000ee80000300800 */
[----:B------:R-:W4:Y:S04]  /*58df0*/  LDL.LU R82, [R1+0x1c10] ;  /* 0x001c100001527983 */ /* 0x000f280000300800 */
[----:B------:R-:W4:Y:S01]  /*58e00*/  LDL.LU R83, [R1+0x1fe0] ;  /* 0x001fe00001537983 */ /* 0x000f220000300800 */
[----:B------:R-:W-:-:S02]  /*58e10*/  IMAD.MOV.U32 R8, RZ, RZ, R91 ;  /* 0x000000ffff087224 */ /* 0x000fc400078e005b */
[----:B------:R-:W-:Y:S01]  /*58e20*/  IMAD.MOV.U32 R9, RZ, RZ, R90 ;  /* 0x000000ffff097224 */ /* 0x000fe200078e005a */
[----:B------:R-:W-:Y:S01]  /*58e30*/  LOP3.LUT R2, R3, R2, RZ, 0x3c, !PT ;  /* 0x0000000203027212 */ /* 0x000fe200078e3cff */
[----:B------:R-:W-:Y:S02]  /*58e40*/  IMAD.MOV.U32 R24, RZ, RZ, R75 ;  /* 0x000000ffff187224 */ /* 0x000fe400078e004b */
[----:B------:R-:W-:Y:S01]  /*58e50*/  IMAD.MOV.U32 R25, RZ, RZ, R74 ;  /* 0x000000ffff197224 */ /* 0x000fe200078e004a */
[----:B------:R-:W4:Y:S04]  /*58e60*/  LDL.LU R76, [R1+0x1c14] ;  /* 0x001c1400014c7983 */ /* 0x000f280000300800 */
[----:B------:R-:W4:Y:S01]  /*58e70*/  LDL.LU R77, [R1+0x1fe4] ;  /* 0x001fe400014d7983 */ /* 0x000f220000300800 */
[----:B0-----:R-:W-:-:S02]  /*58e80*/  IMAD.MOV.U32 R6, RZ, RZ, R89 ;  /* 0x000000ffff067224 */ /* 0x001fc400078e0059 */
[----:B------:R-:W-:Y:S01]  /*58e90*/  IMAD.MOV.U32 R7, RZ, RZ, R88 ;  /* 0x000000ffff077224 */ /* 0x000fe200078e0058 */
[----:B------:R-:W4:Y:S01]  /*58ea0*/  LDL.LU R74, [R1+0x1c18] ;  /* 0x001c1800014a7983 */ /* 0x000f220000300800 */
[----:B-1----:R-:W-:Y:S02]  /*58eb0*/  IMAD.MOV.U32 R4, RZ, RZ, R87 ;  /* 0x000000ffff047224 */ /* 0x002fe400078e0057 */
[----:B------:R-:W-:Y:S01]  /*58ec0*/  IMAD.MOV.U32 R5, RZ, RZ, R86 ;  /* 0x000000ffff057224 */ /* 0x000fe200078e0056 */
[----:B------:R-:W4:Y:S01]  /*58ed0*/  LDL.LU R75, [R1+0x1fe8] ;  /* 0x001fe800014b7983 */ /* 0x000f220000300800 */
[----:B------:R-:W-:-:S03]  /*58ee0*/  LOP3.LUT R3, R3, R2, RZ, 0x3c, !PT ;  /* 0x0000000203037212 */ /* 0x000fc600078e3cff */
[----:B------:R-:W-:Y:S04]  /*58ef0*/  STL.64 [R1+0x58], R8 ;  /* 0x0000580801007387 */ /* 0x000fe80000100a00 */
[----:B------:R-:W-:Y:S04]  /*58f00*/  STL.64 [R1+0x30], R24 ;  /* 0x0000301801007387 */ /* 0x000fe80000100a00 */
[----:B------:R-:W-:Y:S04]  /*58f10*/  STL.64 [R1+0x60], R6 ;  /* 0x0000600601007387 */ /* 0x000fe80000100a00 */
[----:B------:R-:W-:Y:S04]  /*58f20*/  STL.64 [R1+0x68], R4 ;  /* 0x0000680401007387 */ /* 0x000fe80000100a00 */
[----:B------:R0:W-:Y:S04]  /*58f30*/  STL.64 [R1+0x70], R2 ;  /* 0x0000700201007387 */ /* 0x0001e80000100a00 */
[----:B0-----:R-:W4:Y:S04]  /*58f40*/  LDL.LU R2, [R1+0x1c44] ;  /* 0x001c440001027983 */ /* 0x001f280000300800 */
        /* <DEDUP_REMOVED lines=25> */
[----:B--2---:R-:W-:-:S03]  /*590e0*/  MOV R21, R84 ;  /* 0x0000005400157202 */ /* 0x004fc60000000f00 */
[----:B------:R-:W2:Y:S01]  /*590f0*/  LDL.LU R84, [R1+0x1c80] ;  /* 0x001c800001547983 */ /* 0x000ea20000300800 */
[----:B---3--:R-:W-:-:S03]  /*59100*/  IMAD.MOV.U32 R20, RZ, RZ, R85 ;  /* 0x000000ffff147224 */ /* 0x008fc600078e0055 */
[----:B------:R-:W3:Y:S01]  /*59110*/  LDL.LU R85, [R1+0x2000] ;  /* 0x0020000001557983 */ /* 0x000ee20000300800 */
[----:B----4-:R-:W-:Y:S02]  /*59120*/  IMAD.MOV.U32 R23, RZ, RZ, R82 ;  /* 0x000000ffff177224 */ /* 0x010fe400078e0052 */
[----:B------:R-:W-:Y:S02]  /*59130*/  IMAD.MOV.U32 R22, RZ, RZ, R83 ;  /* 0x000000ffff167224 */ /* 0x000fe400078e0053 */
[----:B------:R-:W-:Y:S02]  /*59140*/  IMAD.MOV.U32 R5, RZ, RZ, R74 ;  /* 0x000000ffff057224 */ /* 0x000fe400078e004a */
[----:B------:R-:W-:Y:S02]  /*59150*/  IMAD.MOV.U32 R4, RZ, RZ, R75 ;  /* 0x000000ffff047224 */ /* 0x000fe400078e004b */
[----:B------:R-:W-:Y:S02]  /*59160*/  IMAD.MOV.U32 R27, RZ, RZ, R76 ;  /* 0x000000ffff1b7224 */ /* 0x000fe400078e004c */
[----:B------:R-:W-:Y:S01]  /*59170*/  IMAD.MOV.U32 R26, RZ, RZ, R77 ;  /* 0x000000ffff1a7224 */ /* 0x000fe200078e004d */
[----:B------:R-:W-:Y:S04]  /*59180*/  STL.64 [R1+0xd8], R4 ;  /* 0x0000d80401007387 */ /* 0x000fe80000100a00 */
[----:B------:R-:W4:Y:S04]  /*59190*/  LDL.LU R82, [R1+0x1c84] ;  /* 0x001c840001527983 */ /* 0x000f280000300800 */
[----:B------:R-:W4:Y:S04]  /*591a0*/  LDL.LU R83, [R1+0x2004] ;  /* 0x0020040001537983 */ /* 0x000f280000300800 */
[----:B------:R-:W4:Y:S04]  /*591b0*/  LDL.LU R76, [R1+0x1c88] ;  /* 0x001c8800014c7983 */ /* 0x000f280000300800 */
[----:B------:R-:W4:Y:S04]  /*591c0*/  LDL.LU R77, [R1+0x2008] ;  /* 0x00200800014d7983 */ /* 0x000f280000300800 */
[----:B------:R-:W4:Y:S04]  /*591d0*/  LDL.LU R74, [R1+0x1cb4] ;  /* 0x001cb400014a7983 */ /* 0x000f280000300800 */
[----:B------:R-:W4:Y:S04]  /*591e0*/  LDL.LU R75, [R1+0x200c] ;  /* 0x00200c00014b7983 */ /* 0x000f280000300800 */
[----:B------:R-:W-:Y:S01]  /*591f0*/  STL.64 [R1+0x98], R20 ;  /* 0x0000981401007387 */ /* 0x000fe20000100a00 */
[----:B------:R-:W-:-:S04]  /*59200*/  LOP3.LUT R3, R3, R2, RZ, 0x3c, !PT ;  /* 0x0000000203037212 */ /* 0x000fc800078e3cff */
[C---:B------:R-:W-:Y:S01]  /*59210*/  LOP3.LUT R2, R3.reuse, R2, RZ, 0x3c, !PT ;  /* 0x0000000203027212 */ /* 0x040fe200078e3cff */
[----:B------:R-:W-:Y:S04]  /*59220*/  STL [R1+0x2a08], R20 ;  /* 0x002a081401007387 */ /* 0x000fe80000100800 */
[----:B------:R-:W-:Y:S01]  /*59230*/  STL.64 [R1+0xa8], R26 ;  /* 0x0000a81a01007387 */ /* 0x000fe20000100a00 */
[----:B------:R-:W-:-:S03]  /*59240*/  LOP3.LUT R3, R3, R2, RZ, 0x3c, !PT ;  /* 0x0000000203037212 */ /* 0x000fc600078e3cff */
[----:B------:R-:W-:Y:S04]  /*59250*/  STL [R1+0x29f8], R21 ;  /* 0x0029f81501007387 */ /* 0x000fe80000100800 */
        /* <DEDUP_REMOVED lines=29> */
[----:B0-----:R-:W4:Y:S04]  /*59430*/  LDL.LU R2, [R1+0x1cf4] ;  /* 0x001cf40001027983 */ /* 0x001f280000300800 */
[----:B------:R-:W4:Y:S01]  /*59440*/  LDL.LU R3, [R1+0x2024] ;  /* 0x0020240001037983 */ /* 0x000f220000300800 */
[----:B--2---:R-:W-:-:S02]  /*59450*/  IMAD.MOV.U32 R41, RZ, RZ, R84 ;  /* 0x000000ffff297224 */ /* 0x004fc400078e0054 */
[----:B---3--:R-:W-:Y:S02]  /*59460*/  IMAD.MOV.U32 R40, RZ, RZ, R85 ;  /* 0x000000ffff287224 */ /* 0x008fe400078e0055 */
[----:B----4-:R-:W-:Y:S02]  /*59470*/  IMAD.MOV.U32 R43, RZ, RZ, R82 ;  /* 0x000000ffff2b7224 */ /* 0x010fe400078e0052 */
[----:B------:R-:W-:Y:S01]  /*59480*/  IMAD.MOV.U32 R42, RZ, RZ, R83 ;  /* 0x000000ffff2a7224 */ /* 0x000fe200078e0053 */
[----:B------:R-:W2:Y:S01]  /*59490*/  LDL.LU R82, [R1+0x1cf8] ;  /* 0x001cf80001527983 */ /* 0x000ea20000300800 */
[----:B------:R-:W-:Y:S02]  /*594a0*/  IMAD.MOV.U32 R44, RZ, RZ, R77 ;  /* 0x000000ffff2c7224 */ /* 0x000fe400078e004d */
[----:B------:R-:W-:Y:S01]  /*594b0*/  IMAD.MOV.U32 R45, RZ, RZ, R76 ;  /* 0x000000ffff2d7224 */ /* 0x000fe200078e004c */
[----:B------:R-:W3:Y:S04]  /*594c0*/  LDL.LU R83, [R1+0x2028] ;  /* 0x0020280001537983 */ /* 0x000ee80000300800 */
[----:B------:R-:W4:Y:S01]  /*594d0*/  LDL.LU R76, [R1+0x1ec0] ;  /* 0x001ec000014c7983 */ /* 0x000f220000300800 */
[----:B------:R-:W-:-:S02]  /*594e0*/  IMAD.MOV.U32 R46, RZ, RZ, R75 ;  /* 0x000000ffff2e7224 */ /* 0x000fc400078e004b */
[----:B------:R-:W-:Y:S01]  /*594f0*/  IMAD.MOV.U32 R47, RZ, RZ, R74 ;  /* 0x000000ffff2f7224 */ /* 0x000fe200078e004a */
        /* <DEDUP_REMOVED lines=9> */
[----:B------:R-:W-:Y:S01]  /*59590*/  STL.64 [R1+0x2908], R42 ;  /* 0x0029082a01007387 */ /* 0x000fe20000100a00 */
[----:B------:R-:W-:Y:S01]  /*595a0*/  IMAD.MOV.U32 R11, RZ, RZ, R72 ;  /* 0x000000ffff0b7224 */ /* 0x000fe200078e0048 */
[----:B------:R-:W-:-:S02]  /*595b0*/  MOV R10, R73 ;  /* 0x00000049000a7202 */ /* 0x000fc40000000f00 */
[----:B------:R-:W4:Y:S04]  /*595c0*/  LDL.LU R72, [R1+0x1ec4] ;  /* 0x001ec40001487983 */ /* 0x000f280000300800 */
[----:B------:R-:W4:Y:S04]  /*595d0*/  LDL.LU R73, [R1+0x2030] ;  /* 0x0020300001497983 */ /* 0x000f280000300800 */
        /* <DEDUP_REMOVED lines=30> */
[----:B--2---:R-:W-:Y:S02]  /*597c0*/  IMAD.MOV.U32 R65, RZ, RZ, R82 ;  /* 0x000000ffff417224 */ /* 0x004fe400078e0052 */
[----:B---3--:R-:W-:Y:S02]  /*597d0*/  IMAD.MOV.U32 R64, RZ, RZ, R83 ;  /* 0x000000ffff407224 */ /* 0x008fe400078e0053 */
[----:B----4-:R-:W-:Y:S02]  /*597e0*/  IMAD.MOV.U32 R67, RZ, RZ, R76 ;  /* 0x000000ffff437224 */ /* 0x010fe400078e004c */
        /* <DEDUP_REMOVED lines=8> */
[----:B------:R-:W3:Y:S04]  /*59870*/  LDL.LU R3, [R1+0x2048] ;  /* 0x0020480001037983 */ /* 0x000ee80000300800 */
[----:B------:R-:W4:Y:S04]  /*59880*/  LDL.LU R82, [R1+0x1ee0] ;  /* 0x001ee00001527983 */ /* 0x000f280000300800 */
[----:B------:R-:W4:Y:S04]  /*59890*/  LDL.LU R83, [R1+0x204c] ;  /* 0x00204c0001537983 */ /* 0x000f280000300800 */
[----:B------:R-:W4:Y:S04]  /*598a0*/  LDL.LU R76, [R1+0x1ee4] ;  /* 0x001ee400014c7983 */ /* 0x000f280000300800 */
[----:B------:R-:W4:Y:S01]  /*598b0*/  LDL.LU R77, [R1+0x2050] ;  /* 0x00205000014d7983 */ /* 0x000f220000300800 */
[----:B------:R-:W-:-:S02]  /*598c0*/  IMAD.MOV.U32 R69, RZ, RZ, R72 ;  /* 0x000000ffff457224 */ /* 0x000fc400078e0048 */
[----:B------:R-:W-:Y:S02]  /*598d0*/  IMAD.MOV.U32 R68, RZ, RZ, R73 ;  /* 0x000000ffff447224 */ /* 0x000fe400078e0049 */
[----:B0-----:R-:W-:Y:S02]  /*598e0*/  IMAD.MOV.U32 R5, RZ, RZ, R84 ;  /* 0x000000ffff057224 */ /* 0x001fe400078e0054 */
[----:B------:R-:W-:Y:S01]  /*598f0*/  IMAD.MOV.U32 R4, RZ, RZ, R85 ;  /* 0x000000ffff047224 */ /* 0x000fe200078e0055 */
[----:B------:R-:W4:Y:S04]  /*59900*/  LDL.LU R72, [R1+0x1ee8] ;  /* 0x001ee80001487983 */ /* 0x000f280000300800 */
[----:B------:R-:W4:Y:S04]  /*59910*/  LDL.LU R73, [R1+0x2054] ;  /* 0x0020540001497983 */ /* 0x000f280000300800 */
[----:B------:R-:W-:Y:S04]  /*59920*/  STL.64 [R1+0x1a0], R4 ;  /* 0x0001a00401007387 */ /* 0x000fe80000100a00 */
[----:B------:R-:W-:Y:S04]  /*59930*/  STL.64 [R1+0x198], R68 ;  /* 0x0001984401007387 */ /* 0x000fe80000100a00 */
[----:B------:R-:W-:Y:S04]  /*59940*/  STL.64 [R1+0x2a20], R68 ;  /* 0x002a204401007387 */ /* 0x000fe80000100a00 */
[----:B------:R-:W4:Y:S04]  /*59950*/  LDL.LU R86, [R1+0x1eec] ;  /* 0x001eec0001567983 */ /* 0x000f280000300800 */
[----:B------:R-:W4:Y:S04]  /*59960*/  LDL.LU R87, [R1+0x2058] ;  /* 0x0020580001577983 */ /* 0x000f280000300800 */
        /* <DEDUP_REMOVED lines=26> */
[----:B--2---:R-:W-:-:S02]  /*59b10*/  IMAD.MOV.U32 R13, RZ, RZ, R2 ;  /* 0x000000ffff0d7224 */ /* 0x004fc400078e0002 */
[----:B---3--:R-:W-:Y:S01]  /*59b20*/  IMAD.MOV.U32 R12, RZ, RZ, R3 ;  /* 0x000000ffff0c7224 */ /* 0x008fe200078e0003 */
[----:B------:R-:W2:Y:S01]  /*59b30*/  LDL.LU R2, [R1+0x1f04] ;  /* 0x001f040001027983 */ /* 0x000ea20000300800 */
[----:B----4-:R-:W-:-:S03]  /*59b40*/  MOV R15, R82 ;  /* 0x00000052000f7202 */ /* 0x010fc60000000f00 */
[----:B------:R-:W3:Y:S01]  /*59b50*/  LDL.LU R3, [R1+0x2070] ;  /* 0x0020700001037983 */ /* 0x000ee20000300800 */
        /* <DEDUP_REMOVED lines=18> */
[----:B------:R-:W-:Y:S01]  /*59c80*/  STL.64 [R1+0x2930], R18 ;  /* 0x0029301201007387 */ /* 0x000fe20000100a00 */
[----:B------:R-:W-:Y:S02]  /*59c90*/  IMAD.MOV.U32 R44, RZ, RZ, R85 ;  /* 0x000000ffff2c7224 */ /* 0x000fe400078e0055 */
[----:B------:R-:W-:Y:S01]  /*59ca0*/  IMAD.MOV.U32 R45, RZ, RZ, R84 ;  /* 0x000000ffff2d7224 */ /* 0x000fe200078e0054 */
[----:B------:R-:W-:Y:S04]  /*59cb0*/  STL.64 [R1+0x200], R14 ;  /* 0x0002000e01007387 */ /* 0x000fe80000100a00 */
[----:B------:R-:W-:Y:S04]  /*59cc0*/  STL.64 [R1+0x2858], R14 ;  /* 0x0028580e01007387 */ /* 0x000fe80000100a00 */
[----:B------:R-:W-:Y:S04]  /*59cd0*/  STL.64 [R1+0x218], R22 ;  /* 0x0002181601007387 */ /* 0x000fe80000100a00 */
[----:B------:R0:W-:Y:S04]  /*59ce0*/  STL.64 [R1+0x2a30], R22 ;  /* 0x002a301601007387 */ /* 0x0001e80000100a00 */
[----:B------:R-:W-:Y:S04]  /*59cf0*/  STL.64 [R1+0x220], R44 ;  /* 0x0002202c01007387 */ /* 0x000fe80000100a00 */
[----:B------:R-:W-:Y:S01]  /*59d00*/  STL [R1+0x2a48], R44 ;  /* 0x002a482c01007387 */ /* 0x000fe20000100800 */
[----:B------:R-:W-:-:S03]  /*59d10*/  IMAD.MOV.U32 R87, RZ, RZ, R74 ;  /* 0x000000ffff577224 */ /* 0x000fc600078e004a */
[----:B------:R-:W-:Y:S01]  /*59d20*/  STL [R1+0x2a38], R45 ;  /* 0x002a382d01007387 */ /* 0x000fe20000100800 */
[----:B------:R-:W-:-:S03]  /*59d30*/  IMAD.MOV.U32 R86, RZ, RZ, R75 ;  /* 0x000000ffff567224 */ /* 0x000fc600078e004b */
[----:B------:R-:W4:Y:S04]  /*59d40*/  LDL.LU R74, [R1+0x1f14] ;  /* 0x001f1400014a7983 */ /* 0x000f280000300800 */
[----:B------:R-:W4:Y:S01]  /*59d50*/  LDL.LU R75, [R1+0x2080] ;  /* 0x00208000014b7983 */ /* 0x000f220000300800 */
[----:B------:R-:W-:Y:S02]  /*59d60*/  IMAD.MOV.U32 R9, RZ, RZ, R70 ;  /* 0x000000ffff097224 */ /* 0x000fe400078e0046 */
[----:B------:R-:W-:Y:S01]  /*59d70*/  IMAD.MOV.U32 R8, RZ, RZ, R71 ;  /* 0x000000ffff087224 */ /* 0x000fe200078e0047 */
[----:B------:R-:W0:Y:S04]  /*59d80*/  LDL.LU R70, [R1+0x1f18] ;  /* 0x001f180001467983 */ /* 0x000e280000300800 */
[----:B------:R-:W4:Y:S01]  /*59d90*/  LDL.LU R71, [R1+0x2084] ;  /* 0x0020840001477983 */ /* 0x000f220000300800 */
[----:B------:R-:W-:-:S02]  /*59da0*/  IMAD.MOV.U32 R85, RZ, RZ, R80 ;  /* 0x000000ffff557224 */ /* 0x000fc400078e0050 */
[----:B------:R-:W-:Y:S01]  /*59db0*/  IMAD.MOV.U32 R84, RZ, RZ, R81 ;  /* 0x000000ffff547224 */ /* 0x000fe200078e0051 */
        /* <DEDUP_REMOVED lines=15> */
[----:B------:R-:W4:Y:S01]  /*59eb0*/  LDL.LU R52, [R1+0x2090] ;  /* 0x0020900001347983 */ /* 0x000f220000300800 */
[----:B--2---:R-:W-:-:S02]  /*59ec0*/  IMAD.MOV.U32 R37, RZ, RZ, R2 ;  /* 0x000000ffff257224 */ /* 0x004fc400078e0002 */
[----:B---3--:R-:W-:Y:S02]  /*59ed0*/  IMAD.MOV.U32 R36, RZ, RZ, R3 ;  /* 0x000000ffff247224 */ /* 0x008fe400078e0003 */
[----:B----4-:R-:W-:Y:S02]  /*59ee0*/  IMAD.MOV.U32 R41, RZ, RZ, R76 ;  /* 0x000000ffff297224 */ /* 0x010fe400078e004c */
[----:B------:R-:W-:Y:S02]  /*59ef0*/  IMAD.MOV.U32 R40, RZ, RZ, R77 ;  /* 0x000000ffff287224 */ /* 0x000fe400078e004d */
[----:B------:R-:W-:Y:S02]  /*59f00*/  IMAD.MOV.U32 R38, RZ, RZ, R83 ;  /* 0x000000ffff267224 */ /* 0x000fe400078e0053 */
[----:B------:R-:W-:Y:S02]  /*59f10*/  IMAD.MOV.U32 R39, RZ, RZ, R82 ;  /* 0x000000ffff277224 */ /* 0x000fe400078e0052 */
[----:B------:R-:W-:-:S02]  /*59f20*/  IMAD.MOV.U32 R43, RZ, RZ, R72 ;  /* 0x000000ffff2b7224 */ /* 0x000fc400078e0048 */
[----:B------:R-:W-:Y:S01]  /*59f30*/  IMAD.MOV.U32 R42, RZ, RZ, R73 ;  /* 0x000000ffff2a7224 */ /* 0x000fe200078e0049 */
        /* <DEDUP_REMOVED lines=11> */
[----:B0-----:R-:W-:Y:S01]  /*59ff0*/  IMAD.MOV.U32 R23, RZ, RZ, R70 ;  /* 0x000000ffff177224 */ /* 0x001fe200078e0046 */
[----:B------:R-:W-:-:S02]  /*5a000*/  MOV R22, R71 ;  /* 0x0000004700167202 */ /* 0x000fc40000000f00 */
        /* <DEDUP_REMOVED lines=34> */
[----:B--2---:R-:W-:-:S02]  /*5a230*/  IMAD.MOV.U32 R11, RZ, RZ, R72 ;  /* 0x000000ffff0b7224 */ /* 0x004fc400078e0048 */
[----:B---3--:R-:W-:-:S05]  /*5a240*/  IMAD.MOV.U32 R10, RZ, RZ, R73 ;  /* 0x000000ffff0a7224 */ /* 0x008fca00078e0049 */
[----:B------:R-:W-:Y:S04]  /*5a250*/  STL.64 [R1+0x2f0], R10 ;  /* 0x0002f00a01007387 */ /* 0x000fe80000100a00 */
[----:B------:R-:W-:Y:S04]  /*5a260*/  STL.64 [R1+0x27c8], R10 ;  /* 0x0027c80a01007387 */ /* 0x000fe80000100a00 */
[----:B------:R-:W2:Y:S04]  /*5a270*/  LDL.LU R72, [R1+0x370] ;  /* 0x0003700001487983 */ /* 0x000ea80000300800 */
[----:B------:R-:W3:Y:S01]  /*5a280*/  LDL.LU R73, [R1+0x20b8] ;  /* 0x0020b80001497983 */ /* 0x000ee20000300800 */
[----:B----4-:R-:W-:-:S02]  /*5a290*/  IMAD.MOV.U32 R61, RZ, RZ, R70 ;  /* 0x000000ffff3d7224 */ /* 0x010fc400078e0046 */
[----:B------:R-:W-:Y:S01]  /*5a2a0*/  IMAD.MOV.U32 R60, RZ, RZ, R71 ;  /* 0x000000ffff3c7224 */ /* 0x000fe200078e0047 */
[----:B------:R-:W4:Y:S04]  /*5a2b0*/  LDL.LU R70, [R1+0x378] ;  /* 0x0003780001467983 */ /* 0x000f280000300800 */
[----:B------:R-:W2:Y:S01]  /*5a2c0*/  LDL.LU R71, [R1+0x20bc] ;  /* 0x0020bc0001477983 */ /* 0x000ea20000300800 */
[----:B------:R-:W-:Y:S02]  /*5a2d0*/  IMAD.MOV.U32 R64, RZ, RZ, R0 ;  /* 0x000000ffff407224 */ /* 0x000fe400078e0000 */
[----:B------:R-:W-:Y:S02]  /*5a2e0*/  IMAD.MOV.U32 R65, RZ, RZ, R31 ;  /* 0x000000ffff417224 */ /* 0x000fe400078e001f */
        /* <DEDUP_REMOVED lines=9> */
[----:B------:R-:W-:Y:S04]  /*5a380*/  STL [R1+0x2970], R66 ;  /* 0x0029704201007387 */ /* 0x000fe80000100800 */
[----:B------:R-:W-:Y:S04]  /*5a390*/  STL [R1+0x2958], R67 ;  /* 0x0029584301007387 */ /* 0x000fe80000100800 */
[----:B------:R-:W-:Y:S04]  /*5a3a0*/  STL.64 [R1+0x308], R62 ;  /* 0x0003083e01007387 */ /* 0x000fe80000100a00 */
[----:B------:R-:W-:Y:S04]  /*5a3b0*/  STL.64 [R1+0x2878], R62 ;  /* 0x0028783e01007387 */ /* 0x000fe80000100a00 */
[----:B------:R-:W3:Y:S04]  /*5a3c0*/  LDL.LU R46, [R1+0x380] ;  /* 0x00038000012e7983 */ /* 0x000ee80000300800 */
[----:B------:R-:W3:Y:S04]  /*5a3d0*/  LDL.LU R21, [R1+0x20c0] ;  /* 0x0020c00001157983 */ /* 0x000ee80000300800 */
[----:B------:R-:W3:Y:S01]  /*5a3e0*/  LDL.LU R20, [R1+0x388] ;  /* 0x0003880001147983 */ /* 0x000ee20000300800 */
[----:B0-----:R-:W-:-:S02]  /*5a3f0*/  IMAD.MOV.U32 R68, RZ, RZ, R77 ;  /* 0x000000ffff447224 */ /* 0x001fc400078e004d */
[----:B------:R-:W-:Y:S01]  /*5a400*/  IMAD.MOV.U32 R69, RZ, RZ, R76 ;  /* 0x000000ffff457224 */ /* 0x000fe200078e004c */
[----:B------:R-:W3:Y:S04]  /*5a410*/  LDL.LU R54, [R1+0x20c4] ;  /* 0x0020c40001367983 */ /* 0x000ee80000300800 */
[----:B------:R-:W3:Y:S01]  /*5a420*/  LDL.LU R55, [R1+0x390] ;  /* 0x0003900001377983 */ /* 0x000ee20000300800 */
[----:B-1----:R-:W-:Y:S02]  /*5a430*/  IMAD.MOV.U32 R22, RZ, RZ, R75 ;  /* 0x000000ffff167224 */ /* 0x002fe400078e004b */
[----:B------:R-:W-:Y:S01]  /*5a440*/  IMAD.MOV.U32 R23, RZ, RZ, R74 ;  /* 0x000000ffff177224 */ /* 0x000fe200078e004a */
[----:B------:R-:W3:Y:S04]  /*5a450*/  LDL.LU R52, [R1+0x20c8] ;  /* 0x0020c80001347983 */ /* 0x000ee80000300800 */
[----:B------:R-:W3:Y:S04]  /*5a460*/  LDL.LU R53, [R1+0x398] ;  /* 0x0003980001357983 */ /* 0x000ee80000300800 */
[----:B------:R-:W3:Y:S04]  /*5a470*/  LDL.LU R0, [R1+0x20cc] ;  /* 0x0020cc0001007983 */ /* 0x000ee80000300800 */
[----:B------:R-:W-:Y:S04]  /*5a480*/  STL.64 [R1+0x320], R68 ;  /* 0x0003204401007387 */ /* 0x000fe80000100a00 */
[----:B------:R0:W-:Y:S04]  /*5a490*/  STL.64 [R1+0x2a58], R68 ;  /* 0x002a584401007387 */ /* 0x0001e80000100a00 */
[----:B------:R-:W-:Y:S04]  /*5a4a0*/  STL.64 [R1+0x328], R22 ;  /* 0x0003281601007387 */ /* 0x000fe80000100a00 */
[----:B------:R-:W-:Y:S04]  /*5a4b0*/  STL [R1+0x2a70], R22 ;  /* 0x002a701601007387 */ /* 0x000fe80000100800 */
[----:B------:R-:W-:Y:S01]  /*5a4c0*/  STL [R1+0x2a60], R23 ;  /* 0x002a601701007387 */ /* 0x000fe20000100800 */
[----:B------:R-:W-:-:S02]  /*5a4d0*/  IMAD.MOV.U32 R77, RZ, RZ, R80 ;  /* 0x000000ffff4d7224 */ /* 0x000fc400078e0050 */
[----:B------:R-:W-:Y:S02]  /*5a4e0*/  IMAD.MOV.U32 R76, RZ, RZ, R81 ;  /* 0x000000ffff4c7224 */ /* 0x000fe400078e0051 */
[----:B------:R-:W-:Y:S02]  /*5a4f0*/  IMAD.MOV.U32 R31, RZ, RZ, R78 ;  /* 0x000000ffff1f7224 */ /* 0x000fe400078e004e */
[----:B------:R-:W-:Y:S02]  /*5a500*/  IMAD.MOV.U32 R30, RZ, RZ, R79 ;  /* 0x000000ffff1e7224 */ /* 0x000fe400078e004f */
[----:B----4-:R-:W-:Y:S02]  /*5a510*/  IMAD.MOV.U32 R35, RZ, RZ, R70 ;  /* 0x000000ffff237224 */ /* 0x010fe400078e0046 */
[----:B--2---:R-:W-:Y:S01]  /*5a520*/  IMAD.MOV.U32 R34, RZ, RZ, R71 ;  /* 0x000000ffff227224 */ /* 0x004fe200078e0047 */
[----:B------:R-:W2:Y:S04]  /*5a530*/  LDL.LU R70, [R1+0x3a0] ;  /* 0x0003a00001467983 */ /* 0x000ea80000300800 */
[----:B------:R-:W0:Y:S04]  /*5a540*/  LDL.LU R71, [R1+0x20d0] ;  /* 0x0020d00001477983 */ /* 0x000e280000300800 */
[----:B------:R-:W4:Y:S04]  /*5a550*/  LDL.LU R2, [R1+0x3a8] ;  /* 0x0003a80001027983 */ /* 0x000f280000300800 */
[----:B------:R-:W4:Y:S04]  /*5a560*/  LDL.LU R3, [R1+0x20d4] ;  /* 0x0020d40001037983 */ /* 0x000f280000300800 */
[----:B------:R-:W2:Y:S04]  /*5a570*/  LDL.LU R74, [R1+0x3e0] ;  /* 0x0003e000014a7983 */ /* 0x000ea80000300800 */
[----:B------:R-:W2:Y:S04]  /*5a580*/  LDL.LU R75, [R1+0x20d8] ;  /* 0x0020d800014b7983 */ /* 0x000ea80000300800 */
[----:B------:R-:W2:Y:S04]  /*5a590*/  LDL.LU R80, [R1+0x3e8] ;  /* 0x0003e80001507983 */ /* 0x000ea80000300800 */
[----:B------:R-:W2:Y:S04]  /*5a5a0*/  LDL.LU R81, [R1+0x20dc] ;  /* 0x0020dc0001517983 */ /* 0x000ea80000300800 */
[----:B------:R-:W2:Y:S04]  /*5a5b0*/  LDL.LU R78, [R1+0x3f0] ;  /* 0x0003f000014e7983 */ /* 0x000ea80000300800 */
[----:B------:R-:W2:Y:S01]  /*5a5c0*/  LDL.LU R79, [R1+0x20e0] ;  /* 0x0020e000014f7983 */ /* 0x000ea20000300800 */
[----:B------:R-:W-:Y:S01]  /*5a5d0*/  MOV R33, R72 ;  /* 0x0000004800217202 */ /* 0x000fe20000000f00 */
[----:B---3--:R-:W-:-:S02]  /*5a5e0*/  IMAD.MOV.U32 R32, RZ, RZ, R73 ;  /* 0x000000ffff207224 */ /* 0x008fc400078e0049 */
[----:B------:R-:W3:Y:S04]  /*5a5f0*/  LDL.LU R72, [R1+0x3f8] ;  /* 0x0003f80001487983 */ /* 0x000ee80000300800 */
[----:B------:R-:W3:Y:S04]  /*5a600*/  LDL.LU R73, [R1+0x20e4] ;  /* 0x0020e40001497983 */ /* 0x000ee80000300800 */
        /* <DEDUP_REMOVED lines=30> */
[----:B----4-:R-:W-:-:S04]  /*5a7f0*/  LOP3.LUT R3, R3, R2, RZ, 0x3c, !PT ;  /* 0x0000000203037212 */ /* 0x010fc800078e3cff */
[C---:B------:R-:W-:Y:S01]  /*5a800*/  LOP3.LUT R2, R3.reuse, R2, RZ, 0x3c, !PT ;  /* 0x0000000203027212 */ /* 0x040fe200078e3cff */
[----:B0-----:R-:W-:Y:S02]  /*5a810*/  IMAD.MOV.U32 R68, RZ, RZ, R71 ;  /* 0x000000ffff447224 */ /* 0x001fe400078e0047 */
[----:B--2---:R-:W-:Y:S01]  /*5a820*/  IMAD.MOV.U32 R69, RZ, RZ, R70 ;  /* 0x000000ffff457224 */ /* 0x004fe200078e0046 */
[----:B------:R-:W-:Y:S01]  /*5a830*/  LOP3.LUT R3, R3, R2, RZ, 0x3c, !PT ;  /* 0x0000000203037212 */ /* 0x000fe200078e3cff */
[----:B------:R-:W2:Y:S04]  /*5a840*/  LDL.LU R70, [R1+0x418] ;  /* 0x0004180001467983 */ /* 0x000ea80000300800 */
[----:B------:R-:W4:Y:S04]  /*5a850*/  LDL.LU R71, [R1+0x20f4] ;  /* 0x0020f40001477983 */ /* 0x000f280000300800 */
[----:B------:R0:W-:Y:S04]  /*5a860*/  STL.64 [R1+0x3a8], R2 ;  /* 0x0003a80201007387 */ /* 0x0001e80000100a00 */
        /* <DEDUP_REMOVED lines=11> */
[----:B------:R-:W4:Y:S01]  /*5a920*/  LDL.LU R0, [R1+0x2104] ;  /* 0x0021040001007983 */ /* 0x000f220000300800 */
[----:B------:R-:W-:-:S02]  /*5a930*/  LOP3.LUT R75, R75, R74, RZ, 0x3c, !PT ;  /* 0x0000004a4b4b7212 */ /* 0x000fc400078e3cff */
[----:B------:R-:W-:Y:S01]  /*5a940*/  LOP3.LUT R81, R81, R80, RZ, 0x3c, !PT ;  /* 0x0000005051517212 */ /* 0x000fe200078e3cff */
[----:B0-----:R-:W4:Y:S01]  /*5a950*/  LDL.LU R2, [R1+0x470] ;  /* 0x0004700001027983 */ /* 0x001f220000300800 */
[----:B---3--:R-:W-:Y:S01]  /*5a960*/  IMAD.MOV.U32 R87, RZ, RZ, R72 ;  /* 0x000000ffff577224 */ /* 0x008fe200078e0048 */
[----:B------:R-:W-:Y:S02]  /*5a970*/  LOP3.LUT R74, R75, R74, RZ, 0x3c, !PT ;  /* 0x0000004a4b4a7212 */ /* 0x000fe400078e3cff */
[----:B------:R-:W-:Y:S01]  /*5a980*/  LOP3.LUT R80, R81, R80, RZ, 0x3c, !PT ;  /* 0x0000005051507212 */ /* 0x000fe200078e3cff */
[----:B------:R-:W3:Y:S01]  /*5a990*/  LDL.LU R3, [R1+0x2108] ;  /* 0x0021080001037983 */ /* 0x000ee20000300800 */
[----:B------:R-:W-:Y:S01]  /*5a9a0*/  IMAD.MOV.U32 R86, RZ, RZ, R73 ;  /* 0x000000ffff567224 */ /* 0x000fe200078e0049 */
[----:B------:R-:W-:Y:S02]  /*5a9b0*/  LOP3.LUT R75, R75, R74, RZ, 0x3c, !PT ;  /* 0x0000004a4b4b7212 */ /* 0x000fe400078e3cff */
[----:B------:R-:W-:Y:S01]  /*5a9c0*/  LOP3.LUT R81, R81, R80, RZ, 0x3c, !PT ;  /* 0x0000005051517212 */ /* 0x000fe200078e3cff */
        /* <DEDUP_REMOVED lines=19> */
[----:B------:R-:W-:Y:S02]  /*5ab00*/  IMAD.MOV.U32 R42, RZ, RZ, R21 ;  /* 0x000000ffff2a7224 */ /* 0x000fe400078e0015 */
[----:B------:R-:W-:Y:S01]  /*5ab10*/  IMAD.MOV.U32 R43, RZ, RZ, R46 ;  /* 0x000000ffff2b7224 */ /* 0x000fe200078e002e */
[----:B------:R-:W3:Y:S01]  /*5ab20*/  LDL.LU R47, [R1+0x2118] ;  /* 0x00211800012f7983 */ /* 0x000ee20000300800 */
[----:B--2---:R-:W-:Y:S02]  /*5ab30*/  IMAD.MOV.U32 R65, RZ, RZ, R70 ;  /* 0x000000ffff417224 */ /* 0x004fe400078e0046 */
[----:B----4-:R-:W-:Y:S01]  /*5ab40*/  IMAD.MOV.U32 R64, RZ, RZ, R71 ;  /* 0x000000ffff407224 */ /* 0x010fe200078e0047 */
[----:B------:R-:W2:Y:S04]  /*5ab50*/  LDL.LU R70, [R1+0x498] ;  /* 0x0004980001467983 */ /* 0x000ea80000300800 */
        /* <DEDUP_REMOVED lines=9> */
[----:B------:R-:W-:Y:S01]  /*5abf0*/  MOV R8, R52 ;  /* 0x0000003400087202 */ /* 0x000fe20000000f00 */
[----:B------:R-:W-:Y:S02]  /*5ac00*/  IMAD.MOV.U32 R9, RZ, RZ, R55 ;  /* 0x000000ffff097224 */ /* 0x000fe400078e0037 */
[----:B------:R-:W-:Y:S04]  /*5ac10*/  STL.64 [R1+0x408], R38 ;  /* 0x0004082601007387 */ /* 0x000fe80000100a00 */
[----:B------:R-:W-:Y:S04]  /*5ac20*/  STL [R1+0x29a0], R38 ;  /* 0x0029a02601007387 */ /* 0x000fe80000100800 */
[----:B------:R-:W-:Y:S04]  /*5ac30*/  STL [R1+0x2988], R39 ;  /* 0x0029882701007387 */ /* 0x000fe80000100800 */
[----:B------:R-:W-:Y:S04]  /*5ac40*/  STL.64 [R1+0x420], R10 ;  /* 0x0004200a01007387 */ /* 0x000fe80000100a00 */
[----:B------:R0:W-:Y:S04]  /*5ac50*/  STL.64 [R1+0x428], R8 ;  /* 0x0004280801007387 */ /* 0x0001e80000100a00 */
[----:B------:R-:W4:Y:S04]  /*5ac60*/  LDL.LU R46, [R1+0x4a0] ;  /* 0x0004a000012e7983 */ /* 0x000f280000300800 */
[----:B------:R-:W0:Y:S04]  /*5ac70*/  LDL.LU R21, [R1+0x2120] ;  /* 0x0021200001157983 */ /* 0x000e280000300800 */
[----:B------:R-:W4:Y:S04]  /*5ac80*/  LDL.LU R20, [R1+0x4a8] ;  /* 0x0004a80001147983 */ /* 0x000f280000300800 */
[----:B------:R-:W4:Y:S01]  /*5ac90*/  LDL.LU R54, [R1+0x2124] ;  /* 0x0021240001367983 */ /* 0x000f220000300800 */
[----:B------:R-:W-:-:S03]  /*5aca0*/  IMAD.MOV.U32 R52, RZ, RZ, R0 ;  /* 0x000000ffff347224 */ /* 0x000fc600078e0000 */
[----:B------:R-:W4:Y:S04]  /*5acb0*/  LDL.LU R55, [R1+0x4e0] ;  /* 0x0004e00001377983 */ /* 0x000f280000300800 */
[----:B------:R-:W4:Y:S01]  /*5acc0*/  LDL.LU R0, [R1+0x2128] ;  /* 0x0021280001007983 */ /* 0x000f220000300800 */
[----:B------:R-:W-:-:S04]  /*5acd0*/  LOP3.LUT R79, R79, R78, RZ, 0x3c, !PT ;  /* 0x0000004e4f4f7212 */ /* 0x000fc800078e3cff */
[C---:B------:R-:W-:Y:S01]  /*5ace0*/  LOP3.LUT R78, R79.reuse, R78, RZ, 0x3c, !PT ;  /* 0x0000004e4f4e7212 */ /* 0x040fe200078e3cff */
[----:B---3--:R-:W-:Y:S02]  /*5acf0*/  IMAD.MOV.U32 R59, RZ, RZ, R72 ;  /* 0x000000ffff3b7224 */ /* 0x008fe400078e0048 */
[----:B------:R-:W-:Y:S01]  /*5ad00*/  IMAD.MOV.U32 R58, RZ, RZ, R73 ;  /* 0x000000ffff3a7224 */ /* 0x000fe200078e0049 */
[----:B------:R-:W3:Y:S01]  /*5ad10*/  LDL.LU R72, [R1+0x4e8] ;  /* 0x0004e80001487983 */ /* 0x000ee20000300800 */
[----:B------:R-:W-:Y:S01]  /*5ad20*/  LOP3.LUT R79, R79, R78, RZ, 0x3c, !PT ;  /* 0x0000004e4f4f7212 */ /* 0x000fe200078e3cff */
[----:B------:R-:W-:Y:S02]  /*5ad30*/  IMAD.MOV.U32 R85, RZ, RZ, R2 ;  /* 0x000000ffff557224 */ /* 0x000fe400078e0002 */
        /* <DEDUP_REMOVED lines=16> */
[----:B------:R-:W-:Y:S02]  /*5ae40*/  IMAD.MOV.U32 R16, RZ, RZ, R47 ;  /* 0x000000ffff107224 */ /* 0x000fe400078e002f */
[----:B------:R-:W-:Y:S02]  /*5ae50*/  IMAD.MOV.U32 R17, RZ, RZ, R5 ;  /* 0x000000ffff117224 */ /* 0x000fe400078e0005 */
[----:B--2---:R-:W-:-:S02]  /*5ae60*/  IMAD.MOV.U32 R19, RZ, RZ, R70 ;  /* 0x000000ffff137224 */ /* 0x004fc400078e0046 */
[----:B----4-:R-:W-:Y:S01]  /*5ae70*/  IMAD.MOV.U32 R18, RZ, RZ, R71 ;  /* 0x000000ffff127224 */ /* 0x010fe200078e0047 */
        /* <DEDUP_REMOVED lines=10> */
[----:B------:R-:W-:Y:S04]  /*5af20*/  STL.64 [R1+0x480], R60 ;  /* 0x0004803c01007387 */ /* 0x000fe80000100a00 */
[----:B------:R-:W-:Y:S04]  /*5af30*/  STL [R1+0x2a80], R60 ;  /* 0x002a803c01007387 */ /* 0x000fe80000100800 */
[----:B------:R-:W-:Y:S04]  /*5af40*/  STL [R1+0x29b8], R61 ;  /* 0x0029b83d01007387 */ /* 0x000fe80000100800 */
[----:B------:R-:W-:Y:S04]  /*5af50*/  STL.64 [R1+0x488], R62 ;  /* 0x0004883e01007387 */ /* 0x000fe80000100a00 */
[----:B------:R-:W-:Y:S01]  /*5af60*/  STL.64 [R1+0x29c0], R62 ;  /* 0x0029c03e01007387 */ /* 0x000fe20000100a00 */
[----:B0-----:R-:W-:-:S02]  /*5af70*/  IMAD.MOV.U32 R8, RZ, RZ, R21 ;  /* 0x000000ffff087224 */ /* 0x001fc400078e0015 */
        /* <DEDUP_REMOVED lines=8> */
[----:B------:R0:W-:Y:S04]  /*5b000*/  STL.64 [R1+0x4a8], R4 ;  /* 0x0004a80401007387 */ /* 0x0001e80000100a00 */
[----:B------:R-:W4:Y:S01]  /*5b010*/  LDL.LU R93, [R1+0x520] ;  /* 0x00052000015d7983 */ /* 0x000f220000300800 */
[----:B------:R-:W-:-:S03]  /*5b020*/  IMAD.MOV.U32 R54, RZ, RZ, R0 ;  /* 0x000000ffff367224 */ /* 0x000fc600078e0000 */
[----:B0-----:R-:W4:Y:S04]  /*5b030*/  LDL.LU R4, [R1+0x1950] ;  /* 0x0019500001047983 */ /* 0x001f280000300800 */
[----:B------:R-:W4:Y:S04]  /*5b040*/  LDL.LU R5, [R1+0x528] ;  /* 0x0005280001057983 */ /* 0x000f280000300800 */
[----:B------:R-:W4:Y:S04]  /*5b050*/  LDL.LU R47, [R1+0x1954] ;  /* 0x00195400012f7983 */ /* 0x000f280000300800 */
[----:B------:R-:W4:Y:S04]  /*5b060*/  LDL.LU R46, [R1+0x560] ;  /* 0x00056000012e7983 */ /* 0x000f280000300800 */
[----:B------:R-:W4:Y:S04]  /*5b070*/  LDL.LU R21, [R1+0x1958] ;  /* 0x0019580001157983 */ /* 0x000f280000300800 */
[----:B------:R-:W4:Y:S04]  /*5b080*/  LDL.LU R20, [R1+0x568] ;  /* 0x0005680001147983 */ /* 0x000f280000300800 */
[----:B------:R-:W4:Y:S01]  /*5b090*/  LDL.LU R0, [R1+0x195c] ;  /* 0x00195c0001007983 */ /* 0x000f220000300800 */
[----:B---3--:R-:W-:Y:S01]  /*5b0a0*/  LOP3.LUT R73, R73, R72, RZ, 0x3c, !PT ;  /* 0x0000004849497212 */ /* 0x008fe200078e3cff */
[----:B------:R-:W-:-:S02]  /*5b0b0*/  IMAD.MOV.U32 R9, RZ, RZ, R2 ;  /* 0x000000ffff097224 */ /* 0x000fc400078e0002 */
[----:B------:R-:W-:Y:S01]  /*5b0c0*/  IMAD.MOV.U32 R8, RZ, RZ, R3 ;  /* 0x000000ffff087224 */ /* 0x000fe200078e0003 */
[----:B------:R-:W3:Y:S01]  /*5b0d0*/  LDL.LU R2, [R1+0x570] ;  /* 0x0005700001027983 */ /* 0x000ee20000300800 */
[----:B------:R-:W-:-:S03]  /*5b0e0*/  LOP3.LUT R72, R73, R72, RZ, 0x3c, !PT ;  /* 0x0000004849487212 */ /* 0x000fc600078e3cff */
[----:B------:R-:W3:Y:S01]  /*5b0f0*/  LDL.LU R3, [R1+0x1960] ;  /* 0x0019600001037983 */ /* 0x000ee20000300800 */
[----:B------:R-:W-:Y:S01]  /*5b100*/  LOP3.LUT R73, R73, R72, RZ, 0x3c, !PT ;  /* 0x0000004849497212 */ /* 0x000fe200078e3cff */
[----:B--2---:R-:W-:Y:S02]  /*5b110*/  IMAD.MOV.U32 R29, RZ, RZ, R70 ;  /* 0x000000ffff1d7224 */ /* 0x004fe400078e0046 */
[----:B----4-:R-:W-:Y:S01]  /*5b120*/  IMAD.MOV.U32 R28, RZ, RZ, R71 ;  /* 0x000000ffff1c7224 */ /* 0x010fe200078e0047 */
[----:B------:R-:W2:Y:S04]  /*5b130*/  LDL.LU R70, [R1+0x578] ;  /* 0x0005780001467983 */ /* 0x000ea80000300800 */
[----:B------:R-:W4:Y:S04]  /*5b140*/  LDL.LU R71, [R1+0x1964] ;  /* 0x0019640001477983 */ /* 0x000f280000300800 */
[----:B------:R-:W-:Y:S04]  /*5b150*/  STL.64 [R1+0x4e0], R54 ;  /* 0x0004e03601007387 */ /* 0x000fe80000100a00 */
[----:B------:R-:W-:Y:S04]  /*5b160*/  STL.64 [R1+0x2a88], R54 ;  /* 0x002a883601007387 */ /* 0x000fe80000100a00 */
[----:B------:R-:W-:Y:S04]  /*5b170*/  STL.64 [R1+0x4e8], R72 ;  /* 0x0004e84801007387 */ /* 0x000fe80000100a00 */
[----:B------:R-:W-:Y:S04]  /*5b180*/  STL [R1+0x2aa0], R72 ;  /* 0x002aa04801007387 */ /* 0x000fe80000100800 */
[----:B------:R-:W-:Y:S01]  /*5b190*/  STL [R1+0x2a90], R73 ;  /* 0x002a904901007387 */ /* 0x000fe20000100800 */
[----:B------:R-:W-:-:S02]  /*5b1a0*/  IMAD.MOV.U32 R34, RZ, RZ, R45 ;  /* 0x000000ffff227224 */ /* 0x000fc400078e002d */
[----:B------:R-:W-:Y:S01]  /*5b1b0*/  IMAD.MOV.U32 R35, RZ, RZ, R40 ;  /* 0x000000ffff237224 */ /* 0x000fe200078e0028 */
[----:B------:R-:W-:Y:S04]  /*5b1c0*/  STL.64 [R1+0x4f0], R8 ;  /* 0x0004f00801007387 */ /* 0x000fe80000100a00 */
[----:B------:R-:W-:Y:S01]  /*5b1d0*/  STL.64 [R1+0x2a98], R8 ;  /* 0x002a980801007387 */ /* 0x000fe20000100a00 */
[----:B------:R-:W-:Y:S01]  /*5b1e0*/  IMAD.MOV.U32 R12, RZ, RZ, R88 ;  /* 0x000000ffff0c7224 */ /* 0x000fe200078e0058 */
[----:B------:R-:W-:Y:S02]  /*5b1f0*/  MOV R13, R44 ;  /* 0x0000002c000d7202 */ /* 0x000fe40000000f00 */
[----:B------:R-:W-:Y:S04]  /*5b200*/  STL.64 [R1+0x4f8], R28 ;  /* 0x0004f81c01007387 */ /* 0x000fe80000100a00 */
[----:B------:R-:W-:Y:S01]  /*5b210*/  STL.64 [R1+0x2aa8], R28 ;  /* 0x002aa81c01007387 */ /* 0x000fe20000100a00 */
[----:B------:R-:W-:-:S02]  /*5b220*/  IMAD.MOV.U32 R42, RZ, RZ, R6 ;  /* 0x000000ffff2a7224 */ /* 0x000fc400078e0006 */
[----:B------:R-:W-:Y:S01]  /*5b230*/  IMAD.MOV.U32 R43, RZ, RZ, R89 ;  /* 0x000000ffff2b7224 */ /* 0x000fe200078e0059 */
[----:B------:R-:W-:Y:S04]  /*5b240*/  STL.64 [R1+0x500], R34 ;  /* 0x0005002201007387 */ /* 0x000fe80000100a00 */
[----:B------:R0:W-:Y:S04]  /*5b250*/  STL.64 [R1+0x2ab0], R34 ;  /* 0x002ab02201007387 */ /* 0x0001e80000100a00 */
[----:B------:R-:W-:Y:S01]  /*5b260*/  STL.64 [R1+0x508], R12 ;  /* 0x0005080c01007387 */ /* 0x000fe20000100a00 */
[----:B------:R-:W-:-:S02]  /*5b270*/  IMAD.MOV.U32 R64, RZ, RZ, R92 ;  /* 0x000000ffff407224 */ /* 0x000fc400078e005c */
[----:B------:R-:W-:Y:S01]  /*5b280*/  IMAD.MOV.U32 R65, RZ, RZ, R7 ;  /* 0x000000ffff417224 */ /* 0x000fe200078e0007 */
[----:B------:R-:W-:Y:S04]  /*5b290*/  STL [R1+0x2ad0], R12 ;  /* 0x002ad00c01007387 */ /* 0x000fe80000100800 */
[----:B------:R-:W-:Y:S04]  /*5b2a0*/  STL [R1+0x2ab8], R13 ;  /* 0x002ab80d01007387 */ /* 0x000fe80000100800 */
[----:B------:R-:W-:Y:S04]  /*5b2b0*/  STL.64 [R1+0x510], R42 ;  /* 0x0005102a01007387 */ /* 0x000fe80000100a00 */
[----:B------:R1:W-:Y:S04]  /*5b2c0*/  STL.64 [R1+0x2ac0], R42 ;  /* 0x002ac02a01007387 */ /* 0x0003e80000100a00 */
[----:B------:R-:W-:Y:S01]  /*5b2d0*/  STL.64 [R1+0x518], R64 ;  /* 0x0005184001007387 */ /* 0x000fe20000100a00 */
[----:B0-----:R-:W-:-:S02]  /*5b2e0*/  IMAD.MOV.U32 R35, RZ, RZ, R93 ;  /* 0x000000ffff237224 */ /* 0x001fc400078e005d */
[----:B------:R-:W-:Y:S01]  /*5b2f0*/  IMAD.MOV.U32 R34, RZ, RZ, R4 ;  /* 0x000000ffff227224 */ /* 0x000fe200078e0004 */
[----:B------:R0:W-:Y:S01]  /*5b300*/  STL.64 [R1+0x2ac8], R64 ;  /* 0x002ac84001007387 */ /* 0x0001e20000100a00 */
[----:B-1----:R-:W-:Y:S02]  /*5b310*/  IMAD.MOV.U32 R42, RZ, RZ, R47 ;  /* 0x000000ffff2a7224 */ /* 0x002fe400078e002f */
[----:B------:R-:W-:Y:S01]  /*5b320*/  IMAD.MOV.U32 R43, RZ, RZ, R5 ;  /* 0x000000ffff2b7224 */ /* 0x000fe200078e0005 */
[----:B------:R-:W-:Y:S04]  /*5b330*/  STL.64 [R1+0x520], R34 ;  /* 0x0005202201007387 */ /* 0x000fe80000100a00 */
[----:B------:R1:W-:Y:S01]  /*5b340*/  STL.64 [R1+0x2ad8], R34 ;  /* 0x002ad82201007387 */ /* 0x0003e20000100a00 */
[----:B------:R-:W-:-:S03]  /*5b350*/  IMAD.MOV.U32 R93, RZ, RZ, R20 ;  /* 0x000000ffff5d7224 */ /* 0x000fc600078e0014 */
[----:B------:R-:W-:Y:S04]  /*5b360*/  STL.64 [R1+0x528], R42 ;  /* 0x0005282a01007387 */ /* 0x000fe80000100a00 */
[----:B------:R0:W-:Y:S04]  /*5b370*/  STL.64 [R1+0x2ae0], R42 ;  /* 0x002ae02a01007387 */ /* 0x0001e80000100a00 */
[----:B------:R-:W4:Y:S01]  /*5b380*/  LDL.LU R20, [R1+0x580] ;  /* 0x0005800001147983 */ /* 0x000f220000300800 */
[----:B------:R-:W-:-:S03]  /*5b390*/  IMAD.MOV.U32 R92, RZ, RZ, R0 ;  /* 0x000000ffff5c7224 */ /* 0x000fc600078e0000 */
        /* <DEDUP_REMOVED lines=8> */
[----:B------:R-:W0:Y:S04]  /*5b420*/  LDL.LU R10, [R1+0x1978] ;  /* 0x00197800010a7983 */ /* 0x000e280000300800 */
[----:B------:R-:W4:Y:S04]  /*5b430*/  LDL.LU R11, [R1+0x5a8] ;  /* 0x0005a800010b7983 */ /* 0x000f280000300800 */
[----:B------:R-:W1:Y:S04]  /*5b440*/  LDL.LU R41, [R1+0x197c] ;  /* 0x00197c0001297983 */ /* 0x000e680000300800 */
[----:B------:R-:W4:Y:S04]  /*5b450*/  LDL.LU R6, [R1+0x5e0] ;  /* 0x0005e00001067983 */ /* 0x000f280000300800 */
[----:B------:R-:W4:Y:S01]  /*5b460*/  LDL.LU R7, [R1+0x1980] ;  /* 0x0019800001077983 */ /* 0x000f220000300800 */
[----:B------:R-:W-:-:S02]  /*5b470*/  IMAD.MOV.U32 R4, RZ, RZ, R21 ;  /* 0x000000ffff047224 */ /* 0x000fc400078e0015 */
[----:B------:R-:W-:Y:S02]  /*5b480*/  IMAD.MOV.U32 R5, RZ, RZ, R46 ;  /* 0x000000ffff057224 */ /* 0x000fe400078e002e */
[----:B---3--:R-:W-:Y:S02]  /*5b490*/  IMAD.MOV.U32 R83, RZ, RZ, R2 ;  /* 0x000000ffff537224 */ /* 0x008fe400078e0002 */
[----:B------:R-:W-:Y:S02]  /*5b4a0*/  IMAD.MOV.U32 R82, RZ, RZ, R3 ;  /* 0x000000ffff527224 */ /* 0x000fe400078e0003 */
[----:B--2---:R-:W-:Y:S02]  /*5b4b0*/  IMAD.MOV.U32 R91, RZ, RZ, R70 ;  /* 0x000000ffff5b7224 */ /* 0x004fe400078e0046 */
[----:B----4-:R-:W-:Y:S01]  /*5b4c0*/  IMAD.MOV.U32 R90, RZ, RZ, R71 ;  /* 0x000000ffff5a7224 */ /* 0x010fe200078e0047 */
[----:B------:R-:W2:Y:S04]  /*5b4d0*/  LDL.LU R70, [R1+0x5e8] ;  /* 0x0005e80001467983 */ /* 0x000ea80000300800 */
[----:B------:R-:W2:Y:S04]  /*5b4e0*/  LDL.LU R71, [R1+0x1984] ;  /* 0x0019840001477983 */ /* 0x000ea80000300800 */
[----:B------:R-:W3:Y:S04]  /*5b4f0*/  LDL.LU R40, [R1+0x5f0] ;  /* 0x0005f00001287983 */ /* 0x000ee80000300800 */
        /* <DEDUP_REMOVED lines=10> */
[----:B------:R-:W-:Y:S04]  /*5b5a0*/  STL [R1+0x2ae8], R5 ;  /* 0x002ae80501007387 */ /* 0x000fe80000100800 */
[----:B------:R-:W-:Y:S04]  /*5b5b0*/  STL.64 [R1+0x568], R92 ;  /* 0x0005685c01007387 */ /* 0x000fe80000100a00 */
[----:B------:R0:W-:Y:S04]  /*5b5c0*/  STL.64 [R1+0x2af0], R92 ;  /* 0x002af05c01007387 */ /* 0x0001e80000100a00 */
[----:B------:R-:W-:Y:S04]  /*5b5d0*/  STL.64 [R1+0x570], R82 ;  /* 0x0005705201007387 */ /* 0x000fe80000100a00 */
[----:B------:R0:W-:Y:S04]  /*5b5e0*/  STL.64 [R1+0x2af8], R82 ;  /* 0x002af85201007387 */ /* 0x0001e80000100a00 */
[----:B------:R-:W-:Y:S01]  /*5b5f0*/  STL.64 [R1+0x578], R90 ;  /* 0x0005785a01007387 */ /* 0x000fe20000100a00 */
[----:B------:R-:W-:-:S03]  /*5b600*/  IMAD.MOV.U32 R15, RZ, RZ, R20 ;  /* 0x000000ffff0f7224 */ /* 0x000fc600078e0014 */
[----:B------:R-:W3:Y:S01]  /*5b610*/  LDL.LU R20, [R1+0x618] ;  /* 0x0006180001147983 */ /* 0x000ee20000300800 */
[----:B------:R-:W-:-:S03]  /*5b620*/  IMAD.MOV.U32 R14, RZ, RZ, R0 ;  /* 0x000000ffff0e7224 */ /* 0x000fc600078e0000 */
[----:B------:R-:W3:Y:S01]  /*5b630*/  LDL.LU R0, [R1+0x199c] ;  /* 0x00199c0001007983 */ /* 0x000ee20000300800 */
[----:B------:R-:W-:Y:S02]  /*5b640*/  IMAD.MOV.U32 R74, RZ, RZ, R76 ;  /* 0x000000ffff4a7224 */ /* 0x000fe400078e004c */
[----:B------:R-:W-:Y:S02]  /*5b650*/  IMAD.MOV.U32 R75, RZ, RZ, R31 ;  /* 0x000000ffff4b7224 */ /* 0x000fe400078e001f */
[----:B------:R-:W-:Y:S02]  /*5b660*/  IMAD.MOV.U32 R78, RZ, RZ, R23 ;  /* 0x000000ffff4e7224 */ /* 0x000fe400078e0017 */
[----:B------:R-:W-:Y:S02]  /*5b670*/  IMAD.MOV.U32 R79, RZ, RZ, R77 ;  /* 0x000000ffff4f7224 */ /* 0x000fe400078e004d */
[----:B------:R-:W-:Y:S02]  /*5b680*/  IMAD.MOV.U32 R52, RZ, RZ, R67 ;  /* 0x000000ffff347224 */ /* 0x000fe400078e0043 */
[----:B------:R-:W-:Y:S01]  /*5b690*/  IMAD.MOV.U32 R53, RZ, RZ, R22 ;  /* 0x000000ffff357224 */ /* 0x000fe200078e0016 */
[----:B------:R-:W-:Y:S01]  /*5b6a0*/  LOP3.LUT R7, R7, R6, RZ, 0x3c, !PT ;  /* 0x0000000607077212 */ /* 0x000fe200078e3cff */
[----:B0-----:R-:W-:-:S02]  /*5b6b0*/  IMAD.MOV.U32 R64, RZ, RZ, R10 ;  /* 0x000000ffff407224 */ /* 0x001fc400078e000a */
[----:B------:R-:W-:Y:S01]  /*5b6c0*/  IMAD.MOV.U32 R65, RZ, RZ, R66 ;  /* 0x000000ffff417224 */ /* 0x000fe200078e0042 */
[C---:B------:R-:W-:Y:S01]  /*5b6d0*/  LOP3.LUT R6, R7.reuse, R6, RZ, 0x3c, !PT ;  /* 0x0000000607067212 */ /* 0x040fe200078e3cff */
[----:B------:R-:W-:Y:S01]  /*5b6e0*/  STL.64 [R1+0x580], R14 ;  /* 0x0005800e01007387 */ /* 0x000fe20000100a00 */
[----:B-1----:R-:W-:Y:S01]  /*5b6f0*/  MOV R34, R41 ;  /* 0x0000002900227202 */ /* 0x002fe20000000f00 */
[----:B------:R-:W-:Y:S02]  /*5b700*/  IMAD.MOV.U32 R35, RZ, RZ, R11 ;  /* 0x000000ffff237224 */ /* 0x000fe400078e000b */
[----:B------:R-:W-:Y:S01]  /*5b710*/  STL.64 [R1+0x588], R74 ;  /* 0x0005884a01007387 */ /* 0x000fe20000100a00 */
[----:B------:R-:W-:-:S03]  /*5b720*/  LOP3.LUT R7, R7, R6, RZ, 0x3c, !PT ;  /* 0x0000000607077212 */ /* 0x000fc600078e3cff */
[----:B------:R-:W-:Y:S04]  /*5b730*/  STL.64 [R1+0x590], R78 ;  /* 0x0005904e01007387 */ /* 0x000fe80000100a00 */
[----:B------:R-:W-:Y:S04]  /*5b740*/  STL.64 [R1+0x598], R52 ;  /* 0x0005983401007387 */ /* 0x000fe80000100a00 */
[----:B------:R-:W-:Y:S04]  /*5b750*/  STL.64 [R1+0x5a0], R64 ;  /* 0x0005a04001007387 */ /* 0x000fe80000100a00 */
[----:B------:R-:W-:Y:S04]  /*5b760*/  STL.64 [R1+0x5a8], R34 ;  /* 0x0005a82201007387 */ /* 0x000fe80000100a00 */
[----:B------:R-:W-:Y:S01]  /*5b770*/  STL.64 [R1+0x5e0], R6 ;  /* 0x0005e00601007387 */ /* 0x000fe20000100a00 */
[----:B--2---:R-:W-:-:S04]  /*5b780*/  LOP3.LUT R71, R71, R70, RZ, 0x3c, !PT ;  /* 0x0000004647477212 */ /* 0x004fc800078e3cff */
[C---:B------:R-:W-:Y:S01]  /*5b790*/  LOP3.LUT R70, R71.reuse, R70, RZ, 0x3c, !PT ;  /* 0x0000004647467212 */ /* 0x040fe200078e3cff */
[----:B----4-:R-:W-:Y:S02]  /*5b7a0*/  IMAD.MOV.U32 R10, RZ, RZ, R45 ;  /* 0x000000ffff0a7224 */ /* 0x010fe400078e002d */
[----:B---3--:R-:W-:Y:S01]  /*5b7b0*/  IMAD.MOV.U32 R11, RZ, RZ, R40 ;  /* 0x000000ffff0b7224 */ /* 0x008fe200078e0028 */
[----:B------:R-:W-:Y:S01]  /*5b7c0*/  LOP3.LUT R71, R71, R70, RZ, 0x3c, !PT ;  /* 0x0000004647477212 */ /* 0x000fe200078e3cff */
[----:B------:R-:W-:Y:S02]  /*5b7d0*/  IMAD.MOV.U32 R76, RZ, RZ, R88 ;  /* 0x000000ffff4c7224 */ /* 0x000fe400078e0058 */
[----:B------:R-:W-:Y:S02]  /*5b7e0*/  IMAD.MOV.U32 R77, RZ, RZ, R44 ;  /* 0x000000ffff4d7224 */ /* 0x000fe400078e002c */
[----:B------:R-:W-:Y:S04]  /*5b7f0*/  STL.64 [R1+0x5e8], R70 ;  /* 0x0005e84601007387 */ /* 0x000fe80000100a00 */
[----:B------:R-:W-:Y:S04]  /*5b800*/  STL.64 [R1+0x5f0], R10 ;  /* 0x0005f00a01007387 */ /* 0x000fe80000100a00 */
[----:B------:R-:W-:Y:S01]  /*5b810*/  STL.64 [R1+0x5f8], R76 ;  /* 0x0005f84c01007387 */ /* 0x000fe20000100a00 */
[----:B------:R-:W-:-:S03]  /*5b820*/  IMAD.MOV.U32 R80, RZ, RZ, R47 ;  /* 0x000000ffff507224 */ /* 0x000fc600078e002f */
[----:B------:R-:W2:Y:S04]  /*5b830*/  LDL.LU R44, [R1+0x620] ;  /* 0x00062000012c7983 */ /* 0x000ea80000300800 */
[----:B------:R-:W3:Y:S01]  /*5b840*/  LDL.LU R47, [R1+0x19a0] ;  /* 0x0019a000012f7983 */ /* 0x000ee20000300800 */
        /* <DEDUP_REMOVED lines=11> */
[----:B------:R-:W4:Y:S01]  /*5b900*/  LDL.LU R31, [R1+0x670] ;  /* 0x00067000011f7983 */ /* 0x000f220000300800 */
[----:B------:R-:W-:-:S03]  /*5b910*/  IMAD.MOV.U32 R59, RZ, RZ, R20 ;  /* 0x000000ffff3b7224 */ /* 0x000fc600078e0014 */
        /* <DEDUP_REMOVED lines=16> */
[----:B------:R-:W4:Y:S04]  /*5ba20*/  LDL R66, [R1+0x176c] ;  /* 0x00176c0001427983 */ /* 0x000f280000100800 */
[----:B------:R-:W4:Y:S04]  /*5ba30*/  LDL R45, [R1+0x1740] ;  /* 0x00174000012d7983 */ /* 0x000f280000100800 */
[----:B------:R-:W-:Y:S04]  /*5ba40*/  STL.64 [R1+0x600], R80 ;  /* 0x0006005001007387 */ /* 0x000fe80000100a00 */
[----:B------:R-:W-:Y:S04]  /*5ba50*/  STL.64 [R1+0x608], R56 ;  /* 0x0006083801007387 */ /* 0x000fe80000100a00 */
[----:B------:R-:W-:Y:S04]  /*5ba60*/  STL.64 [R1+0x610], R84 ;  /* 0x0006105401007387 */ /* 0x000fe80000100a00 */
[----:B------:R-:W-:Y:S04]  /*5ba70*/  STL.64 [R1+0x618], R58 ;  /* 0x0006183a01007387 */ /* 0x000fe80000100a00 */
[----:B------:R-:W4:Y:S01]  /*5ba80*/  LDL.64 R40, [R1+0x28] ;  /* 0x0000280001287983 */ /* 0x000f220000100a00 */
[----:B--2---:R-:W-:-:S02]  /*5ba90*/  IMAD.MOV.U32 R43, RZ, RZ, R44 ;  /* 0x000000ffff2b7224 */ /* 0x004fc400078e002c */
[----:B---3--:R-:W-:Y:S01]  /*5baa0*/  IMAD.MOV.U32 R42, RZ, RZ, R47 ;  /* 0x000000ffff2a7224 */ /* 0x008fe200078e002f */
[----:B------:R-:W2:Y:S01]  /*5bab0*/  LDL R44, [R1+0x173c] ;  /* 0x00173c00012c7983 */ /* 0x000ea20000100800 */
[----:B----4-:R-:W-:-:S03]  /*5bac0*/  IMAD.MOV.U32 R93, RZ, RZ, R88 ;  /* 0x000000ffff5d7224 */ /* 0x010fc600078e0058 */
[----:B------:R-:W3:Y:S01]  /*5bad0*/  LDL R47, [R1+0x1710] ;  /* 0x00171000012f7983 */ /* 0x000ee20000100800 */
[-C--:B------:R-:W-:Y:S01]  /*5bae0*/  LOP3.LUT R3, R3, R2.reuse, RZ, 0x3c, !PT ;  /* 0x0000000203037212 */ /* 0x080fe200078e3cff */
[----:B------:R-:W-:Y:S02]  /*5baf0*/  IMAD.MOV.U32 R92, RZ, RZ, R46 ;  /* 0x000000ffff5c7224 */ /* 0x000fe400078e002e */
[----:B------:R-:W-:Y:S01]  /*5bb00*/  IMAD.MOV.U32 R88, RZ, RZ, R21 ;  /* 0x000000ffff587224 */ /* 0x000fe200078e0015 */
[C---:B------:R-:W-:Y:S01]  /*5bb10*/  LOP3.LUT R2, R3.reuse, R2, RZ, 0x3c, !PT ;  /* 0x0000000203027212 */ /* 0x040fe200078e3cff */
[----:B------:R-:W4:Y:S04]  /*5bb20*/  LDL R46, [R1+0x170c] ;  /* 0x00170c00012e7983 */ /* 0x000f280000100800 */
[----:B------:R-:W4:Y:S01]  /*5bb30*/  LDL R21, [R1+0x16e0] ;  /* 0x0016e00001157983 */ /* 0x000f220000100800 */
[----:B------:R-:W-:-:S03]  /*5bb40*/  LOP3.LUT R3, R3, R2, RZ, 0x3c, !PT ;  /* 0x0000000203037212 */ /* 0x000fc600078e3cff */
[----:B------:R-:W-:Y:S04]  /*5bb50*/  STL.64 [R1+0x620], R42 ;  /* 0x0006202a01007387 */ /* 0x000fe80000100a00 */
[----:B------:R-:W-:Y:S01]  /*5bb60*/  STL.64 [R1+0x628], R92 ;  /* 0x0006285c01007387 */ /* 0x000fe20000100a00 */
[----:B------:R-:W-:Y:S02]  /*5bb70*/  LOP3.LUT R87, R87, R86, RZ, 0x3c, !PT ;  /* 0x0000005657577212 */ /* 0x000fe400078e3cff */
[----:B------:R-:W-:Y:S02]  /*5bb80*/  LOP3.LUT R37, R37, R36, RZ, 0x3c, !PT ;  /* 0x0000002425257212 */ /* 0x000fe400078e3cff */
[----:B------:R-:W-:Y:S01]  /*5bb90*/  LOP3.LUT R86, R87, R86, RZ, 0x3c, !PT ;  /* 0x0000005657567212 */ /* 0x000fe200078e3cff */
[----:B------:R-:W-:Y:S01]  /*5bba0*/  IMAD.MOV.U32 R30, RZ, RZ, R20 ;  /* 0x000000ffff1e7224 */ /* 0x000fe200078e0014 */
[----:B------:R-:W-:Y:S01]  /*5bbb0*/  LOP3.LUT R36, R37, R36, RZ, 0x3c, !PT ;  /* 0x0000002425247212 */ /* 0x000fe200078e3cff */
[----:B------:R-:W-:Y:S01]  /*5bbc0*/  IMAD.MOV.U32 R32, RZ, RZ, R0 ;  /* 0x000000ffff207224 */ /* 0x000fe200078e0000 */
[----:B------:R-:W4:Y:S04]  /*5bbd0*/  LDL R20, [R1+0x16dc] ;  /* 0x0016dc0001147983 */ /* 0x000f280000100800 */
[----:B------:R-:W4:Y:S01]  /*5bbe0*/  LDL R0, [R1+0x194c] ;  /* 0x00194c0001007983 */ /* 0x000f220000100800 */
[----:B------:R-:W-:-:S03]  /*5bbf0*/  LOP3.LUT R87, R87, R86, RZ, 0x3c, !PT ;  /* 0x0000005657577212 */ /* 0x000fc600078e3cff */
[----:B------:R-:W-:Y:S01]  /*5bc00*/  STL.64 [R1+0x660], R2 ;  /* 0x0006600201007387 */ /* 0x000fe20000100a00 */
[----:B------:R-:W-:-:S03]  /*5bc10*/  LOP3.LUT R37, R37, R36, RZ, 0x3c, !PT ;  /* 0x0000002425257212 */ /* 0x000fc600078e3cff */
        /* <DEDUP_REMOVED lines=11> */
[----:B------:R-:W4:Y:S04]  /*5bcd0*/  @!P2 LDG.E.U16 R66, desc[UR6][R26.64] ;  /* 0x000000061a42a981 */ /* 0x000f28000c1e1500 */
[----:B------:R-:W4:Y:S04]  /*5bce0*/  @!P6 LDG.E.U16 R45, desc[UR6][R24.64] ;  /* 0x00000006182de981 */ /* 0x000f28000c1e1500 */
[----:B------:R-:W4:Y:S04]  /*5bcf0*/  LDL.LU.64 R26, [R1+0x2b08] ;  /* 0x002b0800011a7983 */ /* 0x000f280000300a00 */
[----:B------:R-:W4:Y:S01]  /*5bd00*/  LDL.LU.64 R24, [R1+0x2b00] ;  /* 0x002b000001187983 */ /* 0x000f220000300a00 */
[----:B------:R-:W-:-:S02]  /*5bd10*/  IMAD.MOV.U32 R82, RZ, RZ, R23 ;  /* 0x000000ffff527224 */ /* 0x000fc400078e0017 */
[----:B------:R-:W-:Y:S01]  /*5bd20*/  IMAD.MOV.U32 R83, RZ, RZ, R69 ;  /* 0x000000ffff537224 */ /* 0x000fe200078e0045 */
[----:B------:R-:W-:Y:S01]  /*5bd30*/  MOV R8, R67 ;  /* 0x0000004300087202 */ /* 0x000fe20000000f00 */
[----:B------:R-:W-:-:S03]  /*5bd40*/  IMAD.MOV.U32 R9, RZ, RZ, R22 ;  /* 0x000000ffff097224 */ /* 0x000fc600078e0016 */
[----:B------:R-:W-:Y:S04]  /*5bd50*/  STL.64 [R1+0x6a0], R82 ;  /* 0x0006a05201007387 */ /* 0x000fe80000100a00 */
[----:B------:R-:W-:Y:S04]  /*5bd60*/  STL.64 [R1+0x6a8], R8 ;  /* 0x0006a80801007387 */ /* 0x000fe80000100a00 */
[----:B------:R-:W-:Y:S04]  /*5bd70*/  STL [R1+0x2560], R50 ;  /* 0x0025603201007387 */ /* 0x000fe80000100800 */
[----:B------:R-:W-:Y:S04]  /*5bd80*/  STL [R1+0x255c], R51 ;  /* 0x00255c3301007387 */ /* 0x000fe80000100800 */
[----:B------:R-:W-:Y:S04]  /*5bd90*/  STL [R1+0x2568], R48 ;  /* 0x0025683001007387 */ /* 0x000fe80000100800 */
[----:B------:R-:W-:Y:S04]  /*5bda0*/  STL [R1+0x2564], R49 ;  /* 0x0025643101007387 */ /* 0x000fe80000100800 */
[----:B--2---:R-:W2:Y:S04]  /*5bdb0*/  @!P2 LDG.E.U16 R44, desc[UR6][R40.64] ;  /* 0x00000006282ca981 */ /* 0x004ea8000c1e1500 */
[----:B---3--:R-:W3:Y:S04]  /*5bdc0*/  @!P6 LDG.E.U16 R47, desc[UR6][R50.64] ;  /* 0x00000006322fe981 */ /* 0x008ee8000c1e1500 */
[----:B----4-:R-:W4:Y:S04]  /*5bdd0*/  @!P2 LDG.E.U16 R46, desc[UR6][R48.64] ;  /* 0x00000006302ea981 */ /* 0x010f28000c1e1500 */
[----:B------:R-:W2:Y:S04]  /*5bde0*/  @!P6 LDG.E.U16 R0, desc[UR6][R8.64] ;  /* 0x000000060800e981 */ /* 0x000ea8000c1e1500 */
[----:B------:R-:W-:Y:S04]  /*5bdf0*/  STL [R1+0x2570], R26 ;  /* 0x0025701a01007387 */ /* 0x000fe80000100800 */
[----:B------:R-:W-:Y:S04]  /*5be00*/  STL [R1+0x256c], R27 ;  /* 0x00256c1b01007387 */ /* 0x000fe80000100800 */
[----:B------:R-:W-:Y:S04]  /*5be10*/  STL [R1+0x2578], R24 ;  /* 0x0025781801007387 */ /* 0x000fe80000100800 */
[----:B------:R-:W-:Y:S04]  /*5be20*/  STL [R1+0x2574], R25 ;  /* 0x0025741901007387 */ /* 0x000fe80000100800 */
[----:B------:R-:W2:Y:S04]  /*5be30*/  LDL R67, [R1+0x1948] ;  /* 0x0019480001437983 */ /* 0x000ea80000100800 */
[----:B------:R-:W3:Y:S04]  /*5be40*/  LDL R5, [R1+0x1924] ;  /* 0x0019240001057983 */ /* 0x000ee80000100800 */
[----:B------:R0:W-:Y:S04]  /*5be50*/  @!P2 STL [R1+0x176c], R66 ;  /* 0x00176c420100a387 */ /* 0x0001e80000100800 */
[----:B------:R-:W4:Y:S04]  /*5be60*/  @!P2 LDG.E.U16 R20, desc[UR6][R24.64] ;  /* 0x000000061814a981 */ /* 0x000f28000c1e1500 */
[----:B------:R-:W4:Y:S04]  /*5be70*/  @!P6 LDG.E.U16 R21, desc[UR6][R26.64] ;  /* 0x000000061a15e981 */ /* 0x000f28000c1e1500 */
[----:B------:R-:W4:Y:S04]  /*5be80*/  LDL R12, [R1+0x18fc] ;  /* 0x0018fc00010c7983 */ /* 0x000f280000100800 */
[----:B------:R-:W4:Y:S04]  /*5be90*/  LDL R41, [R1+0x18f8] ;  /* 0x0018f80001297983 */ /* 0x000f280000100800 */
[----:B------:R-:W4:Y:S04]  /*5bea0*/  LDL R13, [R1+0x18d4] ;  /* 0x0018d400010d7983 */ /* 0x000f280000100800 */
[----:B------:R-:W4:Y:S04]  /*5beb0*/  LDL R40, [R1+0x18d0] ;  /* 0x0018d00001287983 */ /* 0x000f280000100800 */
[----:B------:R-:W4:Y:S04]  /*5bec0*/  LDL.64 R28, [R1+0x4a8] ;  /* 0x0004a800011c7983 */ /* 0x000f280000100a00 */
[----:B0-----:R-:W4:Y:S04]  /*5bed0*/  LDL R66, [R1+0x1920] ;  /* 0x0019200001427983 */ /* 0x001f280000100800 */
[----:B------:R-:W4:Y:S04]  /*5bee0*/  LDL R72, [R1+0x18ac] ;  /* 0x0018ac0001487983 */ /* 0x000f280000100800 */
[----:B------:R-:W4:Y:S04]  /*5bef0*/  LDL.64 R8, [R1+0x4a0] ;  /* 0x0004a00001087983 */ /* 0x000f280000100a00 */
[----:B------:R-:W4:Y:S04]  /*5bf00*/  LDL R73, [R1+0x18a8] ;  /* 0x0018a80001497983 */ /* 0x000f280000100800 */
[----:B------:R-:W4:Y:S04]  /*5bf10*/  LDL.64 R54, [R1+0x428] ;  /* 0x0004280001367983 */ /* 0x000f280000100a00 */
[----:B------:R-:W4:Y:S04]  /*5bf20*/  LDL R60, [R1+0x1884] ;  /* 0x00188400013c7983 */ /* 0x000f280000100800 */
[----:B------:R-:W4:Y:S04]  /*5bf30*/  LDL.64 R18, [R1+0x420] ;  /* 0x0004200001127983 */ /* 0x000f280000100a00 */
[----:B------:R-:W4:Y:S04]  /*5bf40*/  LDL R22, [R1+0x1880] ;  /* 0x0018800001167983 */ /* 0x000f280000100800 */
[----:B--2---:R-:W2:Y:S04]  /*5bf50*/  @!P2 LDG.E.U16 R67, desc[UR6][R82.64] ;  /* 0x000000065243a981 */ /* 0x004ea8000c1e1500 */
[----:B---3--:R-:W3:Y:S04]  /*5bf60*/  @!P6 LDG.E.U16 R5, desc[UR6][R92.64] ;  /* 0x000000065c05e981 */ /* 0x008ee8000c1e1500 */
[----:B----4-:R-:W4:Y:S04]  /*5bf70*/  @!P6 LDG.E.U16 R12, desc[UR6][R34.64] ;  /* 0x00000006220ce981 */ /* 0x010f28000c1e1500 */
[----:B------:R-:W4:Y:S04]  /*5bf80*/  @!P2 LDG.E.U16 R41, desc[UR6][R64.64] ;  /* 0x000000064029a981 */ /* 0x000f28000c1e1500 */
[----:B------:R-:W4:Y:S04]  /*5bf90*/  @!P2 LDG.E.U16 R66, desc[UR6][R42.64] ;  /* 0x000000062a42a981 */ /* 0x000f28000c1e1500 */
[----:B------:R-:W-:Y:S04]  /*5bfa0*/  @!P6 STL [R1+0x1740], R45 ;  /* 0x0017402d0100e387 */ /* 0x000fe80000100800 */
[----:B------:R-:W4:Y:S04]  /*5bfb0*/  LDL.64 R68, [R1+0x3a8] ;  /* 0x0003a80001447983 */ /* 0x000f280000100a00 */
[----:B------:R-:W4:Y:S04]  /*5bfc0*/  LDL R23, [R1+0x185c] ;  /* 0x00185c0001177983 */ /* 0x000f280000100800 */
[----:B------:R0:W-:Y:S04]  /*5bfd0*/  @!P6 STL [R1+0x194c], R0 ;  /* 0x00194c000100e387 */ /* 0x0001e80000100800 */
[----:B------:R1:W-:Y:S04]  /*5bfe0*/  @!P2 STL [R1+0x173c], R44 ;  /* 0x00173c2c0100a387 */ /* 0x0003e80000100800 */
[----:B------:R-:W4:Y:S04]  /*5bff0*/  @!P6 LDG.E.U16 R72, desc[UR6][R28.64] ;  /* 0x000000061c48e981 */ /* 0x000f28000c1e1500 */
[----:B------:R-:W4:Y:S04]  /*5c000*/  @!P2 LDG.E.U16 R73, desc[UR6][R8.64] ;  /* 0x000000060849a981 */ /* 0x000f28000c1e1500 */
[----:B------:R-:W4:Y:S04]  /*5c010*/  @!P6 LDG.E.U16 R60, desc[UR6][R54.64] ;  /* 0x00000006363ce981 */ /* 0x000f28000c1e1500 */
[----:B------:R-:W4:Y:S04]  /*5c020*/  @!P2 LDG.E.U16 R22, desc[UR6][R18.64] ;  /* 0x000000061216a981 */ /* 0x000f28000c1e1500 */
[----:B0-----:R-:W4:Y:S04]  /*5c030*/  LDL R0, [R1+0x1858] ;  /* 0x0018580001007983 */ /* 0x001f280000100800 */
[----:B------:R0:W-:Y:S04]  /*5c040*/  @!P6 STL [R1+0x1710], R47 ;  /* 0x0017102f0100e387 */ /* 0x0001e80000100800 */
[----:B-1----:R-:W4:Y:S04]  /*5c050*/  LDL R44, [R1+0x1834] ;  /* 0x00183400012c7983 */ /* 0x002f280000100800 */
[----:B------:R-:W4:Y:S04]  /*5c060*/  LDL R45, [R1+0x1830] ;  /* 0x00183000012d7983 */ /* 0x000f280000100800 */
[----:B------:R1:W-:Y:S04]  /*5c070*/  @!P2 STL [R1+0x170c], R46 ;  /* 0x00170c2e0100a387 */ /* 0x0003e80000100800 */
[----:B0-----:R-:W4:Y:S04]  /*5c080*/  LDL R47, [R1+0x1808] ;  /* 0x00180800012f7983 */ /* 0x001f280000100800 */
[----:B-1----:R-:W4:Y:S04]  /*5c090*/  LDL R46, [R1+0x180c] ;  /* 0x00180c00012e7983 */ /* 0x002f280000100800 */
[----:B------:R0:W-:Y:S04]  /*5c0a0*/  @!P2 STL [R1+0x16dc], R20 ;  /* 0x0016dc140100a387 */ /* 0x0001e80000100800 */
[----:B0-----:R-:W4:Y:S04]  /*5c0b0*/  LDL R20, [R1+0x17e4] ;  /* 0x0017e40001147983 */ /* 0x001f280000100800 */
[----:B------:R0:W-:Y:S04]  /*5c0c0*/  @!P6 STL [R1+0x16e0], R21 ;  /* 0x0016e0150100e387 */ /* 0x0001e80000100800 */
[----:B------:R-:W4:Y:S04]  /*5c0d0*/  LDL.64 R24, [R1+0x1a0] ;  /* 0x0001a00001187983 */ /* 0x000f280000100a00 */
[----:B------:R-:W4:Y:S04]  /*5c0e0*/  LDL R27, [R1+0x17bc] ;  /* 0x0017bc00011b7983 */ /* 0x000f280000100800 */
[----:B------:R-:W4:Y:S04]  /*5c0f0*/  LDL R26, [R1+0x17b8] ;  /* 0x0017b800011a7983 */ /* 0x000f280000100800 */
[----:B------:R-:W4:Y:S04]  /*5c100*/  LDL R49, [R1+0x1794] ;  /* 0x0017940001317983 */ /* 0x000f280000100800 */
[----:B------:R-:W4:Y:S04]  /*5c110*/  LDL R48, [R1+0x1790] ;  /* 0x0017900001307983 */ /* 0x000f280000100800 */
[----:B------:R-:W4:Y:S04]  /*5c120*/  LDL R61, [R1+0x1768] ;  /* 0x00176800013d7983 */ /* 0x000f280000100800 */
[----:B------:R-:W4:Y:S04]  /*5c130*/  LDL R39, [R1+0x1764] ;  /* 0x0017640001277983 */ /* 0x000f280000100800 */
[----:B0-----:R-:W4:Y:S04]  /*5c140*/  LDL R21, [R1+0x17e0] ;  /* 0x0017e00001157983 */ /* 0x001f280000100800 */
[----:B------:R-:W4:Y:S04]  /*5c150*/  LDL.64 R50, [R1+0x20] ;  /* 0x0000200001327983 */ /* 0x000f280000100a00 */
[----:B------:R-:W4:Y:S04]  /*5c160*/  LDL R38, [R1+0x1738] ;  /* 0x0017380001267983 */ /* 0x000f280000100800 */
[----:B------:R-:W4:Y:S04]  /*5c170*/  LDL.LU.64 R82, [R1+0x2af8] ;  /* 0x002af80001527983 */ /* 0x000f280000300a00 */
[----:B--2---:R0:W-:Y:S04]  /*5c180*/  @!P2 STL [R1+0x1948], R67 ;  /* 0x001948430100a387 */ /* 0x0041e80000100800 */
[----:B0-----:R-:W2:Y:S04]  /*5c190*/  LDL R67, [R1+0x1734] ;  /* 0x0017340001437983 */ /* 0x001ea80000100800 */
[----:B------:R-:W2:Y:S04]  /*5c1a0*/  LDL.LU.64 R92, [R1+0x2af0] ;  /* 0x002af000015c7983 */ /* 0x000ea80000300a00 */
[----:B---3--:R0:W-:Y:S04]  /*5c1b0*/  @!P6 STL [R1+0x1924], R5 ;  /* 0x001924050100e387 */ /* 0x0081e80000100800 */
[----:B----4-:R-:W3:Y:S04]  /*5c1c0*/  @!P6 LDG.E.U16 R23, desc[UR6][R68.64] ;  /* 0x000000064417e981 */ /* 0x010ee8000c1e1500 */
[----:B0-----:R-:W4:Y:S04]  /*5c1d0*/  LDL.LU R5, [R1+0x2ae8] ;  /* 0x002ae80001057983 */ /* 0x001f280000300800 */
[----:B------:R-:W2:Y:S04]  /*5c1e0*/  LDL.LU.64 R42, [R1+0x2ae0] ;  /* 0x002ae000012a7983 */ /* 0x000ea80000300a00 */
[----:B------:R0:W-:Y:S04]  /*5c1f0*/  @!P2 STL [R1+0x1920], R66 ;  /* 0x001920420100a387 */ /* 0x0001e80000100800 */
[----:B0-----:R-:W3:Y:S04]  /*5c200*/  LDL R66, [R1+0x1708] ;  /* 0x0017080001427983 */ /* 0x001ee80000100800 */
[----:B------:R-:W3:Y:S04]  /*5c210*/  LDL.LU.64 R34, [R1+0x2ad8] ;  /* 0x002ad80001227983 */ /* 0x000ee80000300a00 */
[----:B------:R-:W4:Y:S04]  /*5c220*/  @!P6 LDG.E.U16 R27, desc[UR6][R24.64] ;  /* 0x00000006181be981 */ /* 0x000f28000c1e1500 */
[----:B------:R-:W4:Y:S04]  /*5c230*/  @!P6 LDG.E.U16 R38, desc[UR6][R50.64] ;  /* 0x000000063226e981 */ /* 0x000f28000c1e1500 */
[----:B--2---:R-:W2:Y:S04]  /*5c240*/  @!P6 LDG.E.U16 R13, desc[UR6][R42.64] ;  /* 0x000000062a0de981 */ /* 0x004ea8000c1e1500 */
[----:B---3--:R-:W3:Y:S04]  /*5c250*/  @!P2 LDG.E.U16 R40, desc[UR6][R34.64] ;  /* 0x000000062228a981 */ /* 0x008ee8000c1e1500 */
[----:B------:R0:W-:Y:S04]  /*5c260*/  @!P6 STL [R1+0x18fc], R12 ;  /* 0x0018fc0c0100e387 */ /* 0x0001e80000100800 */
[----:B0-----:R-:W4:Y:S04]  /*5c270*/  LDL.LU R12, [R1+0x2ad0] ;  /* 0x002ad000010c7983 */ /* 0x001f280000300800 */
[----:B------:R-:W4:Y:S04]  /*5c280*/  LDL.LU.64 R64, [R1+0x2ac8] ;  /* 0x002ac80001407983 */ /* 0x000f280000300a00 */
[----:B------:R0:W-:Y:S04]  /*5c290*/  @!P2 STL [R1+0x18f8], R41 ;  /* 0x0018f8290100a387 */ /* 0x0001e80000100800 */
[----:B0-----:R-:W4:Y:S04]  /*5c2a0*/  LDL R41, [R1+0x1704] ;  /* 0x0017040001297983 */ /* 0x001f280000100800 */
[----:B------:R-:W4:Y:S04]  /*5c2b0*/  LDL.LU.64 R42, [R1+0x2ac0] ;  /* 0x002ac000012a7983 */ /* 0x000f280000300a00 */
[----:B--2---:R0:W-:Y:S04]  /*5c2c0*/  @!P6 STL [R1+0x18d4], R13 ;  /* 0x0018d40d0100e387 */ /* 0x0041e80000100800 */
[----:B0-----:R-:W2:Y:S04]  /*5c2d0*/  LDL.LU R13, [R1+0x2ab8] ;  /* 0x002ab800010d7983 */ /* 0x001ea80000300800 */
[----:B------:R-:W2:Y:S04]  /*5c2e0*/  LDL.LU.64 R34, [R1+0x2ab0] ;  /* 0x002ab00001227983 */ /* 0x000ea80000300a00 */
[----:B---3--:R0:W-:Y:S04]  /*5c2f0*/  @!P2 STL [R1+0x18d0], R40 ;  /* 0x0018d0280100a387 */ /* 0x0081e80000100800 */
[----:B0-----:R-:W3:Y:S04]  /*5c300*/  LDL R40, [R1+0x16d8] ;  /* 0x0016d80001287983 */ /* 0x001ee80000100800 */
        /* <DEDUP_REMOVED lines=15> */
[----:B--2---:R-:W2:Y:S04]  /*5c400*/  @!P2 LDG.E.U16 R0, desc[UR6][R68.64] ;  /* 0x000000064400a981 */ /* 0x004ea8000c1e1500 */
[----:B------:R-:W4:Y:S04]  /*5c410*/  LDL.LU.64 R68, [R1+0x2a58] ;  /* 0x002a580001447983 */ /* 0x000f280000300a00 */
[----:B---3--:R-:W3:Y:S04]  /*5c420*/  @!P6 LDG.E.U16 R44, desc[UR6][R22.64] ;  /* 0x00000006162ce981 */ /* 0x008ee8000c1e1500 */
[----:B--2---:R0:W-:Y:S04]  /*5c430*/  @!P2 STL [R1+0x1858], R0 ;  /* 0x001858000100a387 */ /* 0x0041e80000100800 */
[----:B----4-:R-:W2:Y:S04]  /*5c440*/  @!P2 LDG.E.U16 R45, desc[UR6][R68.64] ;  /* 0x00000006442da981 */ /* 0x010ea8000c1e1500 */
[----:B0-----:R-:W4:Y:S04]  /*5c450*/  LDL R0, [R1+0x16d4] ;  /* 0x0016d40001007983 */ /* 0x001f280000100800 */
[----:B------:R-:W4:Y:S04]  /*5c460*/  LDL.LU.64 R22, [R1+0x2a50] ;  /* 0x002a500001167983 */ /* 0x000f280000300a00 */
[----:B---3--:R0:W-:Y:S04]  /*5c470*/  @!P6 STL [R1+0x1834], R44 ;  /* 0x0018342c0100e387 */ /* 0x0081e80000100800 */
[----:B0-----:R-:W3:Y:S04]  /*5c480*/  LDL.LU R44, [R1+0x2a48] ;  /* 0x002a4800012c7983 */ /* 0x001ee80000300800 */
[----:B------:R-:W3:Y:S04]  /*5c490*/  LDL.LU.64 R68, [R1+0x2a40] ;  /* 0x002a400001447983 */ /* 0x000ee80000300a00 */
[----:B--2---:R0:W-:Y:S04]  /*5c4a0*/  @!P2 STL [R1+0x1830], R45 ;  /* 0x0018302d0100a387 */ /* 0x0041e80000100800 */
[----:B----4-:R-:W2:Y:S04]  /*5c4b0*/  @!P6 LDG.E.U16 R46, desc[UR6][R22.64] ;  /* 0x00000006162ee981 */ /* 0x010ea8000c1e1500 */
[----:B0-----:R-:W4:Y:S04]  /*5c4c0*/  LDL.LU R45, [R1+0x2a38] ;  /* 0x002a3800012d7983 */ /* 0x001f280000300800 */
[----:B------:R-:W2:Y:S04]  /*5c4d0*/  LDL.LU.64 R22, [R1+0x2a30] ;  /* 0x002a300001167983 */ /* 0x000ea80000300a00 */
[----:B---3--:R-:W3:Y:S04]  /*5c4e0*/  @!P2 LDG.E.U16 R47, desc[UR6][R68.64] ;  /* 0x00000006442fa981 */ /* 0x008ee8000c1e1500 */
[----:B----4-:R-:W4:Y:S04]  /*5c4f0*/  @!P6 LDG.E.U16 R20, desc[UR6][R44.64] ;  /* 0x000000062c14e981 */ /* 0x010f28000c1e1500 */
[----:B--2---:R-:W2:Y:S04]  /*5c500*/  @!P2 LDG.E.U16 R21, desc[UR6][R22.64] ;  /* 0x000000061615a981 */ /* 0x004ea8000c1e1500 */
[----:B------:R0:W-:Y:S04]  /*5c510*/  @!P6 STL [R1+0x180c], R46 ;  /* 0x00180c2e0100e387 */ /* 0x0001e80000100800 */
[----:B0-----:R-:W2:Y:S04]  /*5c520*/  LDL.LU R46, [R1+0x2a28] ;  /* 0x002a2800012e7983 */ /* 0x001ea80000300800 */
[----:B------:R-:W2:Y:S04]  /*5c530*/  LDL.LU.64 R68, [R1+0x2a20] ;  /* 0x002a200001447983 */ /* 0x000ea80000300a00 */
[----:B---3--:R0:W-:Y:S04]  /*5c540*/  @!P2 STL [R1+0x1808], R47 ;  /* 0x0018082f0100a387 */ /* 0x0081e80000100800 */
[----:B0-----:R-:W3:Y:S04]  /*5c550*/  LDL.LU R47, [R1+0x2a18] ;  /* 0x002a1800012f7983 */ /* 0x001ee80000300800 */
[----:B------:R-:W3:Y:S04]  /*5c560*/  LDL.LU.64 R44, [R1+0x2a10] ;  /* 0x002a1000012c7983 */ /* 0x000ee80000300a00 */
[----:B----4-:R0:W-:Y:S04]  /*5c570*/  @!P6 STL [R1+0x17e4], R20 ;  /* 0x0017e4140100e387 */ /* 0x0101e80000100800 */
[----:B0-----:R-:W4:Y:S04]  /*5c580*/  LDL.LU R20, [R1+0x2a08] ;  /* 0x002a080001147983 */ /* 0x001f280000300800 */
[----:B------:R-:W4:Y:S04]  /*5c590*/  LDL.LU.64 R22, [R1+0x2a00] ;  /* 0x002a000001167983 */ /* 0x000f280000300a00 */
[----:B--2---:R0:W-:Y:S04]  /*5c5a0*/  @!P2 STL [R1+0x17e0], R21 ;  /* 0x0017e0150100a387 */ /* 0x0041e80000100800 */
[----:B------:R-:W2:Y:S04]  /*5c5b0*/  @!P2 LDG.E.U16 R26, desc[UR6][R68.64] ;  /* 0x00000006441aa981 */ /* 0x000ea8000c1e1500 */
[----:B0-----:R-:W2:Y:S04]  /*5c5c0*/  LDL.LU R21, [R1+0x29f8] ;  /* 0x0029f80001157983 */ /* 0x001ea80000300800 */
[----:B------:R-:W2:Y:S04]  /*5c5d0*/  LDL.LU.64 R68, [R1+0x29f0] ;  /* 0x0029f00001447983 */ /* 0x000ea80000300a00 */
[----:B---3--:R-:W3:Y:S04]  /*5c5e0*/  @!P6 LDG.E.U16 R49, desc[UR6][R46.64] ;  /* 0x000000062e31e981 */ /* 0x008ee8000c1e1500 */
[----:B------:R-:W3:Y:S04]  /*5c5f0*/  @!P2 LDG.E.U16 R48, desc[UR6][R44.64] ;  /* 0x000000062c30a981 */ /* 0x000ee8000c1e1500 */
[----:B------:R-:W3:Y:S04]  /*5c600*/  LDL.LU.64 R46, [R1+0x29e8] ;  /* 0x0029e800012e7983 */ /* 0x000ee80000300a00 */
[----:B------:R-:W3:Y:S04]  /*5c610*/  LDL.LU.64 R44, [R1+0x29e0] ;  /* 0x0029e000012c7983 */ /* 0x000ee80000300a00 */
[----:B----4-:R-:W4:Y:S04]  /*5c620*/  @!P6 LDG.E.U16 R61, desc[UR6][R22.64] ;  /* 0x00000006163de981 */ /* 0x010f28000c1e1500 */
[----:B------:R-:W4:Y:S04]  /*5c630*/  LDL.LU.64 R22, [R1+0x29d8] ;  /* 0x0029d80001167983 */ /* 0x000f280000300a00 */
[----:B--2---:R-:W2:Y:S04]  /*5c640*/  @!P2 LDG.E.U16 R39, desc[UR6][R20.64] ;  /* 0x000000061427a981 */ /* 0x004ea8000c1e1500 */
[----:B------:R-:W2:Y:S04]  /*5c650*/  @!P2 LDG.E.U16 R67, desc[UR6][R68.64] ;  /* 0x000000064443a981 */ /* 0x000ea8000c1e1500 */
[----:B------:R-:W2:Y:S04]  /*5c660*/  LDL.LU.64 R20, [R1+0x29d0] ;  /* 0x0029d00001147983 */ /* 0x000ea80000300a00 */
[----:B------:R0:W-:Y:S04]  /*5c670*/  @!P6 STL [R1+0x17bc], R27 ;  /* 0x0017bc1b0100e387 */ /* 0x0001e80000100800 */
[----:B---3--:R-:W3:Y:S04]  /*5c680*/  @!P6 LDG.E.U16 R66, desc[UR6][R46.64] ;  /* 0x000000062e42e981 */ /* 0x008ee8000c1e1500 */
[----:B------:R-:W3:Y:S04]  /*5c690*/  @!P2 LDG.E.U16 R41, desc[UR6][R44.64] ;  /* 0x000000062c29a981 */ /* 0x000ee8000c1e1500 */
[----:B0-----:R-:W3:Y:S04]  /*5c6a0*/  LDL R27, [R1+0x1944] ;  /* 0x00194400011b7983 */ /* 0x001ee80000100800 */
[----:B------:R-:W-:Y:S04]  /*5c6b0*/  STL [R1+0x2580], R68 ;  /* 0x0025804401007387 */ /* 0x000fe80000100800 */
[----:B------:R-:W-:Y:S04]  /*5c6c0*/  STL [R1+0x257c], R69 ;  /* 0x00257c4501007387 */ /* 0x000fe80000100800 */
[----:B------:R-:W-:Y:S04]  /*5c6d0*/  STL [R1+0x2588], R46 ;  /* 0x0025882e01007387 */ /* 0x000fe80000100800 */
[----:B------:R-:W-:Y:S04]  /*5c6e0*/  STL [R1+0x2584], R47 ;  /* 0x0025842f01007387 */ /* 0x000fe80000100800 */
[----:B------:R-:W-:Y:S04]  /*5c6f0*/  STL [R1+0x2590], R44 ;  /* 0x0025902c01007387 */ /* 0x000fe80000100800 */
[----:B------:R-:W-:Y:S04]  /*5c700*/  STL [R1+0x258c], R45 ;  /* 0x00258c2d01007387 */ /* 0x000fe80000100800 */
[----:B----4-:R0:W-:Y:S04]  /*5c710*/  @!P6 STL [R1+0x1768], R61 ;  /* 0x0017683d0100e387 */ /* 0x0101e80000100800 */
[----:B0-----:R-:W4:Y:S04]  /*5c720*/  LDL R61, [R1+0x1940] ;  /* 0x00194000013d7983 */ /* 0x001f280000100800 */
[----:B------:R0:W-:Y:S04]  /*5c730*/  @!P2 STL [R1+0x17b8], R26 ;  /* 0x0017b81a0100a387 */ /* 0x0001e80000100800 */
[----:B------:R-:W4:Y:S04]  /*5c740*/  @!P6 LDG.E.U16 R40, desc[UR6][R22.64] ;  /* 0x000000061628e981 */ /* 0x000f28000c1e1500 */
[----:B0-----:R-:W4:Y:S04]  /*5c750*/  LDL R26, [R1+0x191c] ;  /* 0x00191c00011a7983 */ /* 0x001f280000100800 */
[----:B------:R0:W-:Y:S04]  /*5c760*/  @!P6 STL [R1+0x1738], R38 ;  /* 0x001738260100e387 */ /* 0x0001e80000100800 */
[----:B--2---:R-:W2:Y:S04]  /*5c770*/  @!P2 LDG.E.U16 R0, desc[UR6][R20.64] ;  /* 0x000000061400a981 */ /* 0x004ea8000c1e1500 */
[----:B0-----:R-:W2:Y:S04]  /*5c780*/  LDL R38, [R1+0x1918] ;  /* 0x0019180001267983 */ /* 0x001ea80000100800 */
[----:B------:R0:W-:Y:S04]  /*5c790*/  @!P6 STL [R1+0x1794], R49 ;  /* 0x001794310100e387 */ /* 0x0001e80000100800 */
[----:B---3--:R-:W3:Y:S04]  /*5c7a0*/  @!P6 LDG.E.U16 R27, desc[UR6][R16.64] ;  /* 0x00000006101be981 */ /* 0x008ee8000c1e1500 */
[----:B0-----:R-:W3:Y:S04]  /*5c7b0*/  LDL R49, [R1+0x18f4] ;  /* 0x0018f40001317983 */ /* 0x001ee80000100800 */
[----:B------:R-:W-:Y:S04]  /*5c7c0*/  STL [R1+0x2598], R22 ;  /* 0x0025981601007387 */ /* 0x000fe80000100800 */
[----:B------:R-:W-:Y:S04]  /*5c7d0*/  STL [R1+0x2594], R23 ;  /* 0x0025941701007387 */ /* 0x000fe80000100800 */
[----:B------:R0:W-:Y:S04]  /*5c7e0*/  @!P2 STL [R1+0x1764], R39 ;  /* 0x001764270100a387 */ /* 0x0001e80000100800 */
[----:B0-----:R-:W3:Y:S04]  /*5c7f0*/  LDL R39, [R1+0x18f0] ;  /* 0x0018f00001277983 */ /* 0x001ee80000100800 */
[----:B------:R0:W-:Y:S04]  /*5c800*/  @!P2 STL [R1+0x1790], R48 ;  /* 0x001790300100a387 */ /* 0x0001e80000100800 */
[----:B0-----:R-:W3:Y:S04]  /*5c810*/  LDL R48, [R1+0x18cc] ;  /* 0x0018cc0001307983 */ /* 0x001ee80000100800 */
[----:B------:R0:W-:Y:S04]  /*5c820*/  @!P6 STL [R1+0x1708], R66 ;  /* 0x001708420100e387 */ /* 0x0001e80000100800 */
[----:B------:R-:W3:Y:S04]  /*5c830*/  LDL R51, [R1+0x18a4] ;  /* 0x0018a40001337983 */ /* 0x000ee80000100800 */
[----:B0-----:R-:W3:Y:S04]  /*5c840*/  LDL R66, [R1+0x18c8] ;  /* 0x0018c80001427983 */ /* 0x001ee80000100800 */
[----:B------:R0:W-:Y:S04]  /*5c850*/  @!P2 STL [R1+0x1734], R67 ;  /* 0x001734430100a387 */ /* 0x0001e80000100800 */
[----:B0-----:R-:W3:Y:S04]  /*5c860*/  LDL R67, [R1+0x18a0] ;  /* 0x0018a00001437983 */ /* 0x001ee80000100800 */
[----:B----4-:R-:W4:Y:S04]  /*5c870*/  @!P2 LDG.E.U16 R61, desc[UR6][R62.64] ;  /* 0x000000063e3da981 */ /* 0x010f28000c1e1500 */
[----:B------:R0:W-:Y:S04]  /*5c880*/  @!P6 STL [R1+0x16d8], R40 ;  /* 0x0016d8280100e387 */ /* 0x0001e80000100800 */
[----:B------:R-:W4:Y:S04]  /*5c890*/  @!P6 LDG.E.U16 R26, desc[UR6][R58.64] ;  /* 0x000000063a1ae981 */ /* 0x000f28000c1e1500 */
[----:B0-----:R-:W4:Y:S04]  /*5c8a0*/  LDL R40, [R1+0x187c] ;  /* 0x00187c0001287983 */ /* 0x001f280000100800 */
[----:B------:R0:W-:Y:S04]  /*5c8b0*/  @!P2 STL [R1+0x1704], R41 ;  /* 0x001704290100a387 */ /* 0x0001e80000100800 */
[----:B--2---:R-:W2:Y:S04]  /*5c8c0*/  @!P2 LDG.E.U16 R38, desc[UR6][R84.64] ;  /* 0x000000065426a981 */ /* 0x004ea8000c1e1500 */
[----:B0-----:R-:W2:Y:S04]  /*5c8d0*/  LDL R41, [R1+0x1878] ;  /* 0x0018780001297983 */ /* 0x001ea80000100800 */
[----:B------:R0:W-:Y:S04]  /*5c8e0*/  @!P2 STL [R1+0x16d4], R0 ;  /* 0x0016d4000100a387 */ /* 0x0001e80000100800 */
[----:B------:R-:W2:Y:S04]  /*5c8f0*/  LDL R50, [R1+0x1828] ;  /* 0x0018280001327983 */ /* 0x000ea80000100800 */
[----:B---3--:R-:W3:Y:S04]  /*5c900*/  @!P6 LDG.E.U16 R49, desc[UR6][R52.64] ;  /* 0x000000063431e981 */ /* 0x008ee8000c1e1500 */
[----:B0-----:R-:W3:Y:S04]  /*5c910*/  LDL R0, [R1+0x1854] ;  /* 0x0018540001007983 */ /* 0x001ee80000100800 */
[----:B------:R0:W-:Y:S04]  /*5c920*/  STL [R1+0x25a0], R20 ;  /* 0x0025a01401007387 */ /* 0x0001e80000100800 */
[----:B0-----:R-:W3:Y:S04]  /*5c930*/  LDL R20, [R1+0x182c] ;  /* 0x00182c0001147983 */ /* 0x001ee80000100800 */
[----:B------:R0:W-:Y:S04]  /*5c940*/  STL [R1+0x259c], R21 ;  /* 0x00259c1501007387 */ /* 0x0001e80000100800 */
[----:B------:R-:W3:Y:S04]  /*5c950*/  @!P2 LDG.E.U16 R39, desc[UR6][R78.64] ;  /* 0x000000064e27a981 */ /* 0x000ee8000c1e1500 */
[----:B0-----:R-:W3:Y:S04]  /*5c960*/  LDL R21, [R1+0x1850] ;  /* 0x0018500001157983 */ /* 0x001ee80000100800 */
[----:B------:R-:W3:Y:S04]  /*5c970*/  LDL.LU.64 R16, [R1+0x29c8] ;  /* 0x0029c80001107983 */ /* 0x000ee80000300a00 */
[----:B------:R-:W3:Y:S04]  /*5c980*/  @!P6 LDG.E.U16 R48, desc[UR6][R64.64] ;  /* 0x000000064030e981 */ /* 0x000ee8000c1e1500 */
        /* <DEDUP_REMOVED lines=10> */
[----:B------:R0:W-:Y:S04]  /*5ca30*/  @!P6 STL [R1+0x1944], R27 ;  /* 0x0019441b0100e387 */ /* 0x0001e80000100800 */
[----:B------:R-:W3:Y:S04]  /*5ca40*/  @!P2 LDG.E.U16 R66, desc[UR6][R42.64] ;  /* 0x000000062a42a981 */ /* 0x000ee8000c1e1500 */
[----:B------:R-:W3:Y:S04]  /*5ca50*/  @!P6 LDG.E.U16 R51, desc[UR6][R18.64] ;  /* 0x000000061233e981 */ /* 0x000ee8000c1e1500 */
[----:B0-----:R-:W3:Y:S04]  /*5ca60*/  LDL R27, [R1+0x1730] ;  /* 0x00173000011b7983 */ /* 0x001ee80000100800 */
[----:B------:R-:W3:Y:S04]  /*5ca70*/  LDL.LU.64 R62, [R1+0x29c0] ;  /* 0x0029c000013e7983 */ /* 0x000ee80000300a00 */
[----:B----4-:R0:W-:Y:S04]  /*5ca80*/  @!P2 STL [R1+0x1940], R61 ;  /* 0x0019403d0100a387 */ /* 0x0101e80000100800 */
        /* <DEDUP_REMOVED lines=12> */
[----:B------:R-:W2:Y:S04]  /*5cb50*/  @!P2 LDG.E.U16 R67, desc[UR6][R16.64] ;  /* 0x000000061043a981 */ /* 0x000ea8000c1e1500 */
[----:B0-----:R-:W3:Y:S04]  /*5cb60*/  LDL.LU R39, [R1+0x2988] ;  /* 0x0029880001277983 */ /* 0x001ee80000300800 */
[----:B------:R-:W3:Y:S04]  /*5cb70*/  LDL.LU.64 R64, [R1+0x2980] ;  /* 0x0029800001407983 */ /* 0x000ee80000300a00 */
[----:B------:R0:W-:Y:S04]  /*5cb80*/  @!P6 STL [R1+0x18cc], R48 ;  /* 0x0018cc300100e387 */ /* 0x0001e80000100800 */
[----:B0-----:R-:W4:Y:S04]  /*5cb90*/  LDL R48, [R1+0x16fc] ;  /* 0x0016fc0001307983 */ /* 0x001f280000100800 */
[----:B------:R-:W4:Y:S04]  /*5cba0*/  LDL.LU.64 R42, [R1+0x2978] ;  /* 0x00297800012a7983 */ /* 0x000f280000300a00 */
[----:B------:R0:W-:Y:S04]  /*5cbb0*/  @!P2 STL [R1+0x18c8], R66 ;  /* 0x0018c8420100a387 */ /* 0x0001e80000100800 */
[----:B0-----:R-:W4:Y:S04]  /*5cbc0*/  LDL.LU R66, [R1+0x2970] ;  /* 0x0029700001427983 */ /* 0x001f280000300800 */
[----:B------:R-:W4:Y:S04]  /*5cbd0*/  LDL.LU.64 R18, [R1+0x2968] ;  /* 0x0029680001127983 */ /* 0x000f280000300a00 */
[----:B------:R0:W-:Y:S04]  /*5cbe0*/  @!P6 STL [R1+0x18a4], R51 ;  /* 0x0018a4330100e387 */ /* 0x0001e80000100800 */
[----:B0-----:R-:W4:Y:S04]  /*5cbf0*/  LDL R51, [R1+0x16d0] ;  /* 0x0016d00001337983 */ /* 0x001f280000100800 */
[----:B------:R-:W4:Y:S04]  /*5cc00*/  LDL.LU.64 R16, [R1+0x2960] ;  /* 0x0029600001107983 */ /* 0x000f280000300a00 */
[----:B--2---:R0:W-:Y:S04]  /*5cc10*/  @!P2 STL [R1+0x18a0], R67 ;  /* 0x0018a0430100a387 */ /* 0x0041e80000100800 */
[----:B---3--:R-:W2:Y:S04]  /*5cc20*/  @!P6 LDG.E.U16 R40, desc[UR6][R64.64] ;  /* 0x000000064028e981 */ /* 0x008ea8000c1e1500 */
[----:B0-----:R-:W3:Y:S04]  /*5cc30*/  LDL.LU R67, [R1+0x2958] ;  /* 0x0029580001437983 */ /* 0x001ee80000300800 */
[----:B------:R-:W3:Y:S04]  /*5cc40*/  LDL.LU.64 R64, [R1+0x2950] ;  /* 0x0029500001407983 */ /* 0x000ee80000300a00 */
[----:B----4-:R-:W4:Y:S04]  /*5cc50*/  @!P2 LDG.E.U16 R41, desc[UR6][R42.64] ;  /* 0x000000062a29a981 */ /* 0x010f28000c1e1500 */
[----:B------:R-:W4:Y:S04]  /*5cc60*/  @!P6 LDG.E.U16 R0, desc[UR6][R18.64] ;  /* 0x000000061200e981 */ /* 0x000f28000c1e1500 */
[----:B------:R-:W4:Y:S04]  /*5cc70*/  @!P2 LDG.E.U16 R21, desc[UR6][R16.64] ;  /* 0x000000061015a981 */ /* 0x000f28000c1e1500 */
[----:B--2---:R0:W-:Y:S04]  /*5cc80*/  @!P6 STL [R1+0x187c], R40 ;  /* 0x00187c280100e387 */ /* 0x0041e80000100800 */
[----:B---3--:R-:W2:Y:S04]  /*5cc90*/  @!P6 LDG.E.U16 R20, desc[UR6][R66.64] ;  /* 0x000000064214e981 */ /* 0x008ea8000c1e1500 */
[----:B0-----:R-:W3:Y:S04]  /*5cca0*/  LDL.LU R40, [R1+0x2948] ;  /* 0x0029480001287983 */ /* 0x001ee80000300800 */
[----:B------:R-:W2:Y:S04]  /*5ccb0*/  LDL.LU.64 R42, [R1+0x2940] ;  /* 0x00294000012a7983 */ /* 0x000ea80000300a00 */
[----:B------:R-:W3:Y:S04]  /*5ccc0*/  @!P2 LDG.E.U16 R50, desc[UR6][R64.64] ;  /* 0x000000064032a981 */ /* 0x000ee8000c1e1500 */
[----:B----4-:R0:W-:Y:S04]  /*5ccd0*/  @!P2 STL [R1+0x1878], R41 ;  /* 0x001878290100a387 */ /* 0x0101e80000100800 */
[----:B0-----:R-:W4:Y:S04]  /*5cce0*/  LDL.LU R41, [R1+0x2938] ;  /* 0x0029380001297983 */ /* 0x001f280000300800 */
[----:B------:R-:W4:Y:S04]  /*5ccf0*/  LDL.LU.64 R18, [R1+0x2930] ;  /* 0x0029300001127983 */ /* 0x000f280000300a00 */
[----:B------:R0:W-:Y:S04]  /*5cd00*/  @!P6 STL [R1+0x1854], R0 ;  /* 0x001854000100e387 */ /* 0x0001e80000100800 */
[----:B0-----:R-:W4:Y:S04]  /*5cd10*/  LDL.LU R0, [R1+0x2928] ;  /* 0x0029280001007983 */ /* 0x001f280000300800 */
[----:B------:R-:W4:Y:S04]  /*5cd20*/  LDL.LU.64 R16, [R1+0x2920] ;  /* 0x0029200001107983 */ /* 0x000f280000300a00 */
[----:B------:R-:W4:Y:S04]  /*5cd30*/  LDL.LU.64 R66, [R1+0x2918] ;  /* 0x0029180001427983 */ /* 0x000f280000300a00 */
[----:B------:R-:W4:Y:S04]  /*5cd40*/  LDL.LU.64 R64, [R1+0x2910] ;  /* 0x0029100001407983 */ /* 0x000f280000300a00 */
[----:B--2---:R-:W2:Y:S04]  /*5cd50*/  @!P6 LDG.E.U16 R23, desc[UR6][R42.64] ;  /* 0x000000062a17e981 */ /* 0x004ea8000c1e1500 */
[----:B---3--:R0:W-:Y:S04]  /*5cd60*/  @!P2 STL [R1+0x1828], R50 ;  /* 0x001828320100a387 */ /* 0x0081e80000100800 */
[----:B0-----:R-:W3:Y:S04]  /*5cd70*/  LDL R50, [R1+0x16cc] ;  /* 0x0016cc0001327983 */ /* 0x001ee80000100800 */
[----:B------:R-:W2:Y:S04]  /*5cd80*/  LDL.LU.64 R42, [R1+0x2908] ;  /* 0x00290800012a7983 */ /* 0x000ea80000300a00 */
[----:B----4-:R-:W4:Y:S04]  /*5cd90*/  @!P2 LDG.E.U16 R22, desc[UR6][R40.64] ;  /* 0x000000062816a981 */ /* 0x010f28000c1e1500 */
[----:B------:R-:W3:Y:S04]  /*5cda0*/  @!P6 LDG.E.U16 R45, desc[UR6][R18.64] ;  /* 0x00000006122de981 */ /* 0x000ee8000c1e1500 */
[----:B------:R-:W3:Y:S04]  /*5cdb0*/  LDL.LU.64 R40, [R1+0x2900] ;  /* 0x0029000001287983 */ /* 0x000ee80000300a00 */
[----:B------:R-:W4:Y:S04]  /*5cdc0*/  LDL.LU.64 R18, [R1+0x28f8] ;  /* 0x0028f80001127983 */ /* 0x000f280000300a00 */
[----:B------:R-:W4:Y:S04]  /*5cdd0*/  @!P2 LDG.E.U16 R44, desc[UR6][R16.64] ;  /* 0x00000006102ca981 */ /* 0x000f28000c1e1500 */
[----:B------:R-:W4:Y:S04]  /*5cde0*/  @!P6 LDG.E.U16 R47, desc[UR6][R66.64] ;  /* 0x00000006422fe981 */ /* 0x000f28000c1e1500 */
[----:B------:R-:W4:Y:S04]  /*5cdf0*/  @!P2 LDG.E.U16 R46, desc[UR6][R64.64] ;  /* 0x00000006402ea981 */ /* 0x000f28000c1e1500 */
[----:B------:R-:W4:Y:S04]  /*5ce00*/  LDL.LU.64 R16, [R1+0x28f0] ;  /* 0x0028f00001107983 */ /* 0x000f280000300a00 */
[----:B------:R-:W4:Y:S04]  /*5ce10*/  LDL.LU.64 R66, [R1+0x28e8] ;  /* 0x0028e80001427983 */ /* 0x000f280000300a00 */
[----:B------:R-:W4:Y:S04]  /*5ce20*/  LDL.LU.64 R64, [R1+0x28e0] ;  /* 0x0028e00001407983 */ /* 0x000f280000300a00 */
[----:B--2---:R-:W2:Y:S04]  /*5ce30*/  @!P6 LDG.E.U16 R69, desc[UR6][R42.64] ;  /* 0x000000062a45e981 */ /* 0x004ea8000c1e1500 */
[----:B------:R-:W2:Y:S04]  /*5ce40*/  LDL.LU.64 R42, [R1+0x28d8] ;  /* 0x0028d800012a7983 */ /* 0x000ea80000300a00 */
[----:B---3--:R-:W3:Y:S04]  /*5ce50*/  @!P2 LDG.E.U16 R68, desc[UR6][R40.64] ;  /* 0x000000062844a981 */ /* 0x008ee8000c1e1500 */
[----:B----4-:R-:W4:Y:S04]  /*5ce60*/  @!P6 LDG.E.U16 R25, desc[UR6][R18.64] ;  /* 0x000000061219e981 */ /* 0x010f28000c1e1500 */
[----:B------:R-:W3:Y:S04]  /*5ce70*/  LDL.LU.64 R40, [R1+0x28d0] ;  /* 0x0028d00001287983 */ /* 0x000ee80000300a00 */
[----:B------:R-:W4:Y:S04]  /*5ce80*/  LDL.LU.64 R18, [R1+0x28c8] ;  /* 0x0028c80001127983 */ /* 0x000f280000300a00 */
[----:B------:R-:W4:Y:S04]  /*5ce90*/  @!P2 LDG.E.U16 R24, desc[UR6][R16.64] ;  /* 0x000000061018a981 */ /* 0x000f28000c1e1500 */
[----:B------:R-:W4:Y:S04]  /*5cea0*/  @!P6 LDG.E.U16 R27, desc[UR6][R66.64] ;  /* 0x00000006421be981 */ /* 0x000f28000c1e1500 */
[----:B------:R-:W4:Y:S04]  /*5ceb0*/  @!P2 LDG.E.U16 R26, desc[UR6][R64.64] ;  /* 0x00000006401aa981 */ /* 0x000f28000c1e1500 */
[----:B------:R-:W4:Y:S04]  /*5cec0*/  LDL.LU.64 R16, [R1+0x28c0] ;  /* 0x0028c00001107983 */ /* 0x000f280000300a00 */
[----:B--2---:R-:W2:Y:S04]  /*5ced0*/  @!P6 LDG.E.U16 R49, desc[UR6][R42.64] ;  /* 0x000000062a31e981 */ /* 0x004ea8000c1e1500 */
[----:B---3--:R-:W3:Y:S04]  /*5cee0*/  @!P2 LDG.E.U16 R48, desc[UR6][R40.64] ;  /* 0x000000062830a981 */ /* 0x008ee8000c1e1500 */
[----:B----4-:R-:W4:Y:S04]  /*5cef0*/  @!P6 LDG.E.U16 R51, desc[UR6][R18.64] ;  /* 0x000000061233e981 */ /* 0x010f28000c1e1500 */
[----:B------:R-:W-:Y:S04]  /*5cf00*/  STL [R1+0x25a8], R66 ;  /* 0x0025a84201007387 */ /* 0x000fe80000100800 */
[----:B------:R-:W-:Y:S04]  /*5cf10*/  STL [R1+0x25a4], R67 ;  /* 0x0025a44301007387 */ /* 0x000fe80000100800 */
[----:B------:R-:W-:Y:S04]  /*5cf20*/  STL [R1+0x25b0], R64 ;  /* 0x0025b04001007387 */ /* 0x000fe80000100800 */
[----:B------:R-:W-:Y:S04]  /*5cf30*/  @!P2 STL [R1+0x1850], R21 ;  /* 0x001850150100a387 */ /* 0x000fe80000100800 */
[----:B------:R-:W-:Y:S04]  /*5cf40*/  STL [R1+0x25ac], R65 ;  /* 0x0025ac4101007387 */ /* 0x000fe80000100800 */
[----:B------:R-:W-:Y:S04]  /*5cf50*/  @!P6 STL [R1+0x182c], R20 ;  /* 0x00182c140100e387 */ /* 0x000fe80000100800 */
[----:B------:R-:W-:Y:S04]  /*5cf60*/  STL [R1+0x25b8], R42 ;  /* 0x0025b82a01007387 */ /* 0x000fe80000100800 */
[----:B------:R-:W-:Y:S04]  /*5cf70*/  STL [R1+0x25b4], R43 ;  /* 0x0025b42b01007387 */ /* 0x000fe80000100800 */
[----:B------:R-:W-:Y:S04]  /*5cf80*/  STL [R1+0x25c0], R40 ;  /* 0x0025c02801007387 */ /* 0x000fe80000100800 */
[----:B------:R-:W-:Y:S04]  /*5cf90*/  STL [R1+0x25bc], R41 ;  /* 0x0025bc2901007387 */ /* 0x000fe80000100800 */
[----:B------:R-:W-:Y:S04]  /*5cfa0*/  @!P6 STL [R1+0x1804], R23 ;  /* 0x001804170100e387 */ /* 0x000fe80000100800 */
[----:B------:R-:W2:Y:S04]  /*5cfb0*/  @!P2 LDG.E.U16 R50, desc[UR6][R16.64] ;  /* 0x000000061032a981 */ /* 0x000ea8000c1e1500 */
[----:B----4-:R0:W-:Y:S04]  /*5cfc0*/  @!P6 STL [R1+0x16d0], R51 ;  /* 0x0016d0330100e387 */ /* 0x0101e80000100800 */
[----:B0-----:R-:W4:Y:S04]  /*5cfd0*/  LDL R51, [R1+0x1938] ;  /* 0x0019380001337983 */ /* 0x001f280000100800 */
[----:B------:R-:W-:Y:S04]  /*5cfe0*/  @!P2 STL [R1+0x1800], R22 ;  /* 0x001800160100a387 */ /* 0x000fe80000100800 */
[----:B------:R-:W3:Y:S04]  /*5cff0*/  LDL R41, [R1+0x1914] ;  /* 0x0019140001297983 */ /* 0x000ee80000100800 */
[----:B------:R-:W3:Y:S04]  /*5d000*/  LDL R40, [R1+0x1910] ;  /* 0x0019100001287983 */ /* 0x000ee80000100800 */
[----:B------:R-:W-:Y:S04]  /*5d010*/  @!P6 STL [R1+0x17dc], R45 ;  /* 0x0017dc2d0100e387 */ /* 0x000fe80000100800 */
[----:B------:R0:W-:Y:S04]  /*5d020*/  @!P6 STL [R1+0x178c], R69 ;  /* 0x00178c450100e387 */ /* 0x0001e80000100800 */
[----:B0-----:R-:W3:Y:S04]  /*5d030*/  LDL R69, [R1+0x18ec] ;  /* 0x0018ec0001457983 */ /* 0x001ee80000100800 */
[----:B------:R-:W-:Y:S04]  /*5d040*/  @!P2 STL [R1+0x17d8], R44 ;  /* 0x0017d82c0100a387 */ /* 0x000fe80000100800 */
[----:B------:R0:W-:Y:S04]  /*5d050*/  STL [R1+0x25c8], R18 ;  /* 0x0025c81201007387 */ /* 0x0001e80000100800 */
[----:B0-----:R-:W3:Y:S04]  /*5d060*/  LDL R18, [R1+0x193c] ;  /* 0x00193c0001127983 */ /* 0x001ee80000100800 */
[----:B------:R-:W-:Y:S04]  /*5d070*/  @!P6 STL [R1+0x17b4], R47 ;  /* 0x0017b42f0100e387 */ /* 0x000fe80000100800 */
[----:B------:R-:W-:Y:S04]  /*5d080*/  STL [R1+0x25c4], R19 ;  /* 0x0025c41301007387 */ /* 0x000fe80000100800 */
[----:B------:R-:W-:Y:S04]  /*5d090*/  @!P2 STL [R1+0x17b0], R46 ;  /* 0x0017b02e0100a387 */ /* 0x000fe80000100800 */
[----:B------:R-:W3:Y:S04]  /*5d0a0*/  LDL R43, [R1+0x18e8] ;  /* 0x0018e800012b7983 */ /* 0x000ee80000100800 */
[----:B------:R-:W3:Y:S04]  /*5d0b0*/  LDL R42, [R1+0x18c4] ;  /* 0x0018c400012a7983 */ /* 0x000ee80000100800 */
[----:B------:R-:W3:Y:S04]  /*5d0c0*/  LDL R65, [R1+0x18c0] ;  /* 0x0018c00001417983 */ /* 0x000ee80000100800 */
[----:B------:R-:W3:Y:S04]  /*5d0d0*/  LDL R64, [R1+0x189c] ;  /* 0x00189c0001407983 */ /* 0x000ee80000100800 */
[----:B------:R-:W3:Y:S04]  /*5d0e0*/  LDL R67, [R1+0x1898] ;  /* 0x0018980001437983 */ /* 0x000ee80000100800 */
[----:B------:R-:W-:Y:S04]  /*5d0f0*/  @!P2 STL [R1+0x1788], R68 ;  /* 0x001788440100a387 */ /* 0x000fe80000100800 */
[----:B--2---:R0:W-:Y:S04]  /*5d100*/  @!P2 STL [R1+0x16cc], R50 ;  /* 0x0016cc320100a387 */ /* 0x0041e80000100800 */
[----:B0-----:R-:W2:Y:S04]  /*5d110*/  LDL R50, [R1+0x1874] ;  /* 0x0018740001327983 */ /* 0x001ea80000100800 */
[----:B----4-:R-:W4:Y:S04]  /*5d120*/  @!P2 LDG.E.U16 R51, desc[UR6][R86.64] ;  /* 0x000000065633a981 */ /* 0x010f28000c1e1500 */
[----:B---3--:R-:W3:Y:S04]  /*5d130*/  @!P6 LDG.E.U16 R41, desc[UR6][R56.64] ;  /* 0x000000063829e981 */ /* 0x008ee8000c1e1500 */
[----:B------:R-:W3:Y:S04]  /*5d140*/  @!P2 LDG.E.U16 R40, desc[UR6][R80.64] ;  /* 0x000000065028a981 */ /* 0x000ee8000c1e1500 */
[----:B------:R-:W3:Y:S04]  /*5d150*/  @!P6 LDG.E.U16 R69, desc[UR6][R74.64] ;  /* 0x000000064a45e981 */ /* 0x000ee8000c1e1500 */
[----:B------:R0:W-:Y:S04]  /*5d160*/  @!P6 STL [R1+0x1760], R25 ;  /* 0x001760190100e387 */ /* 0x0001e80000100800 */
[----:B------:R-:W3:Y:S04]  /*5d170*/  LDL R66, [R1+0x1870] ;  /* 0x0018700001427983 */ /* 0x000ee80000100800 */
[----:B------:R-:W3:Y:S04]  /*5d180*/  LDL R21, [R1+0x184c] ;  /* 0x00184c0001157983 */ /* 0x000ee80000100800 */
[----:B------:R1:W-:Y:S04]  /*5d190*/  @!P2 STL [R1+0x175c], R24 ;  /* 0x00175c180100a387 */ /* 0x0003e80000100800 */
[----:B------:R-:W3:Y:S04]  /*5d1a0*/  LDL R20, [R1+0x1848] ;  /* 0x0018480001147983 */ /* 0x000ee80000100800 */
[----:B------:R0:W-:Y:S04]  /*5d1b0*/  @!P6 STL [R1+0x1730], R27 ;  /* 0x0017301b0100e387 */ /* 0x0001e80000100800 */
[----:B------:R-:W3:Y:S04]  /*5d1c0*/  LDL R23, [R1+0x1824] ;  /* 0x0018240001177983 */ /* 0x000ee80000100800 */
[----:B------:R-:W3:Y:S04]  /*5d1d0*/  LDL R22, [R1+0x1820] ;  /* 0x0018200001167983 */ /* 0x000ee80000100800 */
[----:B------:R-:W3:Y:S04]  /*5d1e0*/  LDL R45, [R1+0x17fc] ;  /* 0x0017fc00012d7983 */ /* 0x000ee80000100800 */
[----:B------:R0:W-:Y:S04]  /*5d1f0*/  @!P2 STL [R1+0x172c], R26 ;  /* 0x00172c1a0100a387 */ /* 0x0001e80000100800 */
[----:B------:R-:W3:Y:S04]  /*5d200*/  LDL R44, [R1+0x17f8] ;  /* 0x0017f800012c7983 */ /* 0x000ee80000100800 */
[----:B------:R-:W3:Y:S04]  /*5d210*/  LDL R47, [R1+0x17d4] ;  /* 0x0017d400012f7983 */ /* 0x000ee80000100800 */
[----:B------:R-:W3:Y:S04]  /*5d220*/  LDL R46, [R1+0x17d0] ;  /* 0x0017d000012e7983 */ /* 0x000ee80000100800 */
[----:B------:R1:W-:Y:S04]  /*5d230*/  @!P6 STL [R1+0x1700], R49 ;  /* 0x001700310100e387 */ /* 0x0003e80000100800 */
[----:B------:R-:W3:Y:S04]  /*5d240*/  LDL R68, [R1+0x17ac] ;  /* 0x0017ac0001447983 */ /* 0x000ee80000100800 */
[----:B0-----:R-:W3:Y:S04]  /*5d250*/  LDL R25, [R1+0x17a8] ;  /* 0x0017a80001197983 */ /* 0x001ee80000100800 */
[----:B-1----:R-:W3:Y:S04]  /*5d260*/  LDL R24, [R1+0x1784] ;  /* 0x0017840001187983 */ /* 0x002ee80000100800 */
[----:B------:R0:W-:Y:S04]  /*5d270*/  @!P2 STL [R1+0x16fc], R48 ;  /* 0x0016fc300100a387 */ /* 0x0001e80000100800 */
[----:B------:R-:W3:Y:S04]  /*5d280*/  LDL R27, [R1+0x1780] ;  /* 0x00178000011b7983 */ /* 0x000ee80000100800 */
[----:B------:R-:W3:Y:S04]  /*5d290*/  LDL R26, [R1+0x1758] ;  /* 0x00175800011a7983 */ /* 0x000ee80000100800 */
[----:B------:R-:W3:Y:S04]  /*5d2a0*/  @!P6 LDG.E.U16 R18, desc[UR6][R36.64] ;  /* 0x000000062412e981 */ /* 0x000ee8000c1e1500 */
[----:B------:R-:W3:Y:S04]  /*5d2b0*/  LDL R49, [R1+0x1754] ;  /* 0x0017540001317983 */ /* 0x000ee80000100800 */
[----:B------:R-:W3:Y:S04]  /*5d2c0*/  @!P2 LDG.E.U16 R43, desc[UR6][R14.64] ;  /* 0x000000060e2ba981 */ /* 0x000ee8000c1e1500 */
[----:B------:R-:W3:Y:S04]  /*5d2d0*/  @!P6 LDG.E.U16 R42, desc[UR6][R12.64] ;  /* 0x000000060c2ae981 */ /* 0x000ee8000c1e1500 */
[----:B------:R-:W3:Y:S04]  /*5d2e0*/  @!P2 LDG.E.U16 R65, desc[UR6][R34.64] ;  /* 0x000000062241a981 */ /* 0x000ee8000c1e1500 */
[----:B0-----:R-:W3:Y:S04]  /*5d2f0*/  LDL R48, [R1+0x1728] ;  /* 0x0017280001307983 */ /* 0x001ee80000100800 */
[----:B------:R-:W-:Y:S04]  /*5d300*/  STL [R1+0x25d0], R16 ;  /* 0x0025d01001007387 */ /* 0x000fe80000100800 */
[----:B------:R-:W-:Y:S04]  /*5d310*/  STL [R1+0x25cc], R17 ;  /* 0x0025cc1101007387 */ /* 0x000fe80000100800 */
[----:B------:R-:W3:Y:S04]  /*5d320*/  @!P6 LDG.E.U16 R64, desc[UR6][R62.64] ;  /* 0x000000063e40e981 */ /* 0x000ee8000c1e1500 */
[----:B------:R-:W3:Y:S04]  /*5d330*/  LDL.LU.64 R36, [R1+0x28b8] ;  /* 0x0028b80001247983 */ /* 0x000ee80000300a00 */
[----:B------:R-:W3:Y:S04]  /*5d340*/  LDL.LU.64 R86, [R1+0x28b0] ;  /* 0x0028b00001567983 */ /* 0x000ee80000300a00 */
[----:B--2---:R-:W2:Y:S04]  /*5d350*/  @!P6 LDG.E.U16 R50, desc[UR6][R38.64] ;  /* 0x000000062632e981 */ /* 0x004ea8000c1e1500 */
[----:B------:R-:W2:Y:S04]  /*5d360*/  @!P2 LDG.E.U16 R67, desc[UR6][R60.64] ;  /* 0x000000063c43a981 */ /* 0x000ea8000c1e1500 */
[----:B----4-:R0:W-:Y:S04]  /*5d370*/  @!P2 STL [R1+0x1938], R51 ;  /* 0x001938330100a387 */ /* 0x0101e80000100800 */
[----:B0-----:R-:W4:Y:S04]  /*5d380*/  LDL R51, [R1+0x1724] ;  /* 0x0017240001337983 */ /* 0x001f280000100800 */
[----:B------:R-:W4:Y:S04]  /*5d390*/  LDL.LU.64 R56, [R1+0x28a8] ;  /* 0x0028a80001387983 */ /* 0x000f280000300a00 */
[----:B------:R-:W4:Y:S04]  /*5d3a0*/  LDL.LU.64 R80, [R1+0x28a0] ;  /* 0x0028a00001507983 */ /* 0x000f280000300a00 */
[----:B------:R-:W4:Y:S04]  /*5d3b0*/  LDL.LU.64 R74, [R1+0x2898] ;  /* 0x00289800014a7983 */ /* 0x000f280000300a00 */
[----:B---3--:R0:W-:Y:S04]  /*5d3c0*/  @!P6 STL [R1+0x18ec], R69 ;  /* 0x0018ec450100e387 */ /* 0x0081e80000100800 */
[----:B0-----:R-:W3:Y:S04]  /*5d3d0*/  LDL.LU R69, [R1+0x16f8] ;  /* 0x0016f80001457983 */ /* 0x001ee80000300800 */
[----:B------:R-:W3:Y:S04]  /*5d3e0*/  LDL.LU.64 R14, [R1+0x2890] ;  /* 0x00289000010e7983 */ /* 0x000ee80000300a00 */
[----:B------:R-:W4:Y:S04]  /*5d3f0*/  LDL.LU.64 R12, [R1+0x2888] ;  /* 0x00288800010c7983 */ /* 0x000f280000300a00 */
[----:B------:R-:W4:Y:S04]  /*5d400*/  LDL.LU.64 R34, [R1+0x2880] ;  /* 0x0028800001227983 */ /* 0x000f280000300a00 */
[----:B------:R-:W4:Y:S04]  /*5d410*/  LDL.LU.64 R62, [R1+0x2878] ;  /* 0x00287800013e7983 */ /* 0x000f280000300a00 */
[----:B------:R-:W4:Y:S04]  /*5d420*/  LDL.LU.64 R60, [R1+0x2870] ;  /* 0x00287000013c7983 */ /* 0x000f280000300a00 */
[----:B------:R-:W4:Y:S04]  /*5d430*/  LDL.LU.64 R38, [R1+0x2868] ;  /* 0x0028680001267983 */ /* 0x000f280000300a00 */
[----:B------:R-:W4:Y:S04]  /*5d440*/  @!P2 LDG.E.U16 R66, desc[UR6][R36.64] ;  /* 0x000000062442a981 */ /* 0x000f28000c1e1500 */
[----:B--2---:R0:W-:Y:S04]  /*5d450*/  @!P6 STL [R1+0x1874], R50 ;  /* 0x001874320100e387 */ /* 0x0041e80000100800 */
[----:B0-----:R-:W2:Y:S04]  /*5d460*/  LDL R50, [R1+0x16f4] ;  /* 0x0016f40001327983 */ /* 0x001ea80000100800 */
[----:B------:R-:W2:Y:S04]  /*5d470*/  LDL.LU.64 R36, [R1+0x2860] ;  /* 0x0028600001247983 */ /* 0x000ea80000300a00 */
[----:B---3--:R-:W3:Y:S04]  /*5d480*/  @!P6 LDG.E.U16 R21, desc[UR6][R14.64] ;  /* 0x000000060e15e981 */ /* 0x008ee8000c1e1500 */
[----:B----4-:R-:W4:Y:S04]  /*5d490*/  @!P2 LDG.E.U16 R20, desc[UR6][R12.64] ;  /* 0x000000060c14a981 */ /* 0x010f28000c1e1500 */
[----:B------:R-:W3:Y:S04]  /*5d4a0*/  @!P6 LDG.E.U16 R23, desc[UR6][R62.64] ;  /* 0x000000063e17e981 */ /* 0x000ee8000c1e1500 */
[----:B------:R-:W3:Y:S04]  /*5d4b0*/  @!P2 LDG.E.U16 R22, desc[UR6][R60.64] ;  /* 0x000000063c16a981 */ /* 0x000ee8000c1e1500 */
[----:B------:R-:W3:Y:S04]  /*5d4c0*/  @!P6 LDG.E.U16 R45, desc[UR6][R38.64] ;  /* 0x00000006262de981 */ /* 0x000ee8000c1e1500 */
[----:B------:R-:W3:Y:S04]  /*5d4d0*/  LDL.LU.64 R14, [R1+0x2858] ;  /* 0x00285800010e7983 */ /* 0x000ee80000300a00 */
[----:B------:R-:W-:Y:S04]  /*5d4e0*/  @!P6 STL [R1+0x193c], R18 ;  /* 0x00193c120100e387 */ /* 0x000fe80000100800 */
[----:B------:R-:W4:Y:S04]  /*5d4f0*/  LDL.LU.64 R12, [R1+0x2850] ;  /* 0x00285000010c7983 */ /* 0x000f280000300a00 */
[----:B------:R-:W4:Y:S04]  /*5d500*/  LDL.LU.64 R62, [R1+0x2848] ;  /* 0x00284800013e7983 */ /* 0x000f280000300a00 */
[----:B------:R-:W4:Y:S04]  /*5d510*/  LDL.LU.64 R60, [R1+0x2840] ;  /* 0x00284000013c7983 */ /* 0x000f280000300a00 */
[----:B------:R-:W-:Y:S04]  /*5d520*/  @!P6 STL [R1+0x1914], R41 ;  /* 0x001914290100e387 */ /* 0x000fe80000100800 */
[----:B------:R-:W4:Y:S04]  /*5d530*/  LDL.LU.64 R38, [R1+0x2838] ;  /* 0x0028380001267983 */ /* 0x000f280000300a00 */
[----:B------:R-:W-:Y:S04]  /*5d540*/  @!P2 STL [R1+0x1910], R40 ;  /* 0x001910280100a387 */ /* 0x000fe80000100800 */
[----:B--2---:R-:W2:Y:S04]  /*5d550*/  @!P2 LDG.E.U16 R44, desc[UR6][R36.64] ;  /* 0x00000006242ca981 */ /* 0x004ea8000c1e1500 */
[----:B------:R-:W2:Y:S04]  /*5d560*/  LDL.LU.64 R36, [R1+0x2830] ;  /* 0x0028300001247983 */ /* 0x000ea80000300a00 */
[----:B---3--:R-:W3:Y:S04]  /*5d570*/  @!P6 LDG.E.U16 R47, desc[UR6][R14.64] ;  /* 0x000000060e2fe981 */ /* 0x008ee8000c1e1500 */
[----:B----4-:R-:W4:Y:S04]  /*5d580*/  @!P2 LDG.E.U16 R46, desc[UR6][R12.64] ;  /* 0x000000060c2ea981 */ /* 0x010f28000c1e1500 */
[----:B------:R-:W3:Y:S04]  /*5d590*/  @!P6 LDG.E.U16 R68, desc[UR6][R62.64] ;  /* 0x000000063e44e981 */ /* 0x000ee8000c1e1500 */
[----:B------:R-:W3:Y:S04]  /*5d5a0*/  @!P2 LDG.E.U16 R25, desc[UR6][R60.64] ;  /* 0x000000063c19a981 */ /* 0x000ee8000c1e1500 */
[----:B------:R-:W3:Y:S04]  /*5d5b0*/  @!P6 LDG.E.U16 R24, desc[UR6][R38.64] ;  /* 0x000000062618e981 */ /* 0x000ee8000c1e1500 */
[----:B------:R-:W3:Y:S04]  /*5d5c0*/  LDL.LU.64 R14, [R1+0x2828] ;  /* 0x00282800010e7983 */ /* 0x000ee80000300a00 */
[----:B------:R-:W4:Y:S04]  /*5d5d0*/  LDL.LU.64 R12, [R1+0x2820] ;  /* 0x00282000010c7983 */ /* 0x000f280000300a00 */
[----:B------:R-:W-:Y:S04]  /*5d5e0*/  @!P2 STL [R1+0x18e8], R43 ;  /* 0x0018e82b0100a387 */ /* 0x000fe80000100800 */
[----:B------:R-:W4:Y:S04]  /*5d5f0*/  LDL.LU.64 R62, [R1+0x2818] ;  /* 0x00281800013e7983 */ /* 0x000f280000300a00 */
[----:B------:R-:W-:Y:S04]  /*5d600*/  @!P6 STL [R1+0x18c4], R42 ;  /* 0x0018c42a0100e387 */ /* 0x000fe80000100800 */
[----:B------:R-:W4:Y:S04]  /*5d610*/  LDL.LU.64 R60, [R1+0x2810] ;  /* 0x00281000013c7983 */ /* 0x000f280000300a00 */
[----:B------:R-:W-:Y:S04]  /*5d620*/  @!P2 STL [R1+0x18c0], R65 ;  /* 0x0018c0410100a387 */ /* 0x000fe80000100800 */
[----:B------:R-:W4:Y:S04]  /*5d630*/  LDL.LU.64 R38, [R1+0x2808] ;  /* 0x0028080001267983 */ /* 0x000f280000300a00 */
[----:B------:R-:W-:Y:S04]  /*5d640*/  @!P6 STL [R1+0x189c], R64 ;  /* 0x00189c400100e387 */ /* 0x000fe80000100800 */
[----:B--2---:R-:W2:Y:S04]  /*5d650*/  @!P2 LDG.E.U16 R27, desc[UR6][R36.64] ;  /* 0x00000006241ba981 */ /* 0x004ea8000c1e1500 */
[----:B------:R-:W2:Y:S04]  /*5d660*/  LDL.LU.64 R36, [R1+0x2800] ;  /* 0x0028000001247983 */ /* 0x000ea80000300a00 */
[----:B------:R-:W-:Y:S04]  /*5d670*/  @!P2 STL [R1+0x1898], R67 ;  /* 0x001898430100a387 */ /* 0x000fe80000100800 */
[----:B---3--:R-:W3:Y:S04]  /*5d680*/  @!P6 LDG.E.U16 R26, desc[UR6][R14.64] ;  /* 0x000000060e1ae981 */ /* 0x008ee8000c1e1500 */
[----:B----4-:R-:W4:Y:S04]  /*5d690*/  @!P2 LDG.E.U16 R49, desc[UR6][R12.64] ;  /* 0x000000060c31a981 */ /* 0x010f28000c1e1500 */
[----:B------:R-:W3:Y:S04]  /*5d6a0*/  @!P6 LDG.E.U16 R48, desc[UR6][R62.64] ;  /* 0x000000063e30e981 */ /* 0x000ee8000c1e1500 */
[----:B------:R-:W3:Y:S04]  /*5d6b0*/  @!P2 LDG.E.U16 R51, desc[UR6][R60.64] ;  /* 0x000000063c33a981 */ /* 0x000ee8000c1e1500 */
[----:B------:R-:W3:Y:S04]  /*5d6c0*/  @!P6 LDG.E.U16 R69, desc[UR6][R38.64] ;  /* 0x000000062645e981 */ /* 0x000ee8000c1e1500 */
[----:B------:R-:W3:Y:S04]  /*5d6d0*/  LDL.LU.64 R14, [R1+0x27f8] ;  /* 0x0027f800010e7983 */ /* 0x000ee80000300a00 */
[----:B------:R-:W4:Y:S04]  /*5d6e0*/  LDL.LU.64 R12, [R1+0x27f0] ;  /* 0x0027f000010c7983 */ /* 0x000f280000300a00 */
[----:B------:R0:W-:Y:S04]  /*5d6f0*/  STL [R1+0x25d8], R62 ;  /* 0x0025d83e01007387 */ /* 0x0001e80000100800 */
[----:B0-----:R-:W4:Y:S04]  /*5d700*/  LDL.LU R62, [R1+0x18b8] ;  /* 0x0018b800013e7983 */ /* 0x001f280000300800 */
[----:B------:R-:W-:Y:S04]  /*5d710*/  @!P2 STL [R1+0x1870], R66 ;  /* 0x001870420100a387 */ /* 0x000fe80000100800 */
[----:B------:R-:W-:Y:S04]  /*5d720*/  STL [R1+0x25d4], R63 ;  /* 0x0025d43f01007387 */ /* 0x000fe80000100800 */
[----:B------:R-:W-:Y:S04]  /*5d730*/  @!P6 STL [R1+0x184c], R21 ;  /* 0x00184c150100e387 */ /* 0x000fe80000100800 */
[----:B------:R0:W-:Y:S04]  /*5d740*/  STL [R1+0x25e0], R60 ;  /* 0x0025e03c01007387 */ /* 0x0001e80000100800 */
[----:B--2---:R-:W2:Y:S04]  /*5d750*/  @!P2 LDG.E.U16 R50, desc[UR6][R36.64] ;  /* 0x000000062432a981 */ /* 0x004ea8000c1e1500 */
[----:B0-----:R-:W2:Y:S04]  /*5d760*/  LDL.LU R60, [R1+0x18e0] ;  /* 0x0018e000013c7983 */ /* 0x001ea80000300800 */
[----:B---3--:R-:W3:Y:S04]  /*5d770*/  @!P6 LDG.E.U16 R0, desc[UR6][R14.64] ;  /* 0x000000060e00e981 */ /* 0x008ee8000c1e1500 */
[----:B------:R-:W-:Y:S04]  /*5d780*/  @!P2 STL [R1+0x1848], R20 ;  /* 0x001848140100a387 */ /* 0x000fe80000100800 */
[----:B------:R0:W-:Y:S04]  /*5d790*/  STL [R1+0x25dc], R61 ;  /* 0x0025dc3d01007387 */ /* 0x0001e80000100800 */
[----:B0-----:R-:W3:Y:S04]  /*5d7a0*/  LDL.LU R61, [R1+0x18bc] ;  /* 0x0018bc00013d7983 */ /* 0x001ee80000300800 */
[----:B------:R-:W-:Y:S04]  /*5d7b0*/  @!P6 STL [R1+0x1824], R23 ;  /* 0x001824170100e387 */ /* 0x000fe80000100800 */
[----:B------:R-:W-:Y:S04]  /*5d7c0*/  STL [R1+0x2608], R69 ;  /* 0x0026084501007387 */ /* 0x000fe80000100800 */
[----:B------:R-:W-:Y:S04]  /*5d7d0*/  @!P2 STL [R1+0x1820], R22 ;  /* 0x001820160100a387 */ /* 0x000fe80000100800 */
[----:B------:R0:W-:Y:S04]  /*5d7e0*/  STL [R1+0x25e8], R38 ;  /* 0x0025e82601007387 */ /* 0x0001e80000100800 */
[----:B----4-:R-:W4:Y:S04]  /*5d7f0*/  @!P2 LDG.E.U16 R62, desc[UR6][R8.64] ;  /* 0x00000006083ea981 */ /* 0x010f28000c1e1500 */
[----:B--2---:R-:W2:Y:S04]  /*5d800*/  @!P2 LDG.E.U16 R60, desc[UR6][R82.64] ;  /* 0x00000006523ca981 */ /* 0x004ea8000c1e1500 */
[----:B0-----:R-:W2:Y:S04]  /*5d810*/  LDL.LU R38, [R1+0x1908] ;  /* 0x0019080001267983 */ /* 0x001ea80000300800 */
[----:B------:R-:W-:Y:S04]  /*5d820*/  @!P6 STL [R1+0x17fc], R45 ;  /* 0x0017fc2d0100e387 */ /* 0x000fe80000100800 */
[----:B------:R0:W-:Y:S04]  /*5d830*/  STL [R1+0x25e4], R39 ;  /* 0x0025e42701007387 */ /* 0x0001e80000100800 */
[----:B0-----:R-:W4:Y:S04]  /*5d840*/  LDL.LU R39, [R1+0x18e4] ;  /* 0x0018e40001277983 */ /* 0x001f280000300800 */
[----:B------:R-:W-:Y:S04]  /*5d850*/  @!P2 STL [R1+0x17f8], R44 ;  /* 0x0017f82c0100a387 */ /* 0x000fe80000100800 */
[----:B------:R0:W-:Y:S04]  /*5d860*/  STL [R1+0x25f0], R36 ;  /* 0x0025f02401007387 */ /* 0x0001e80000100800 */
[----:B------:R-:W-:Y:S04]  /*5d870*/  @!P6 STL [R1+0x17d4], R47 ;  /* 0x0017d42f0100e387 */ /* 0x000fe80000100800 */
[----:B0-----:R-:W4:Y:S04]  /*5d880*/  LDL.LU R36, [R1+0x1930] ;  /* 0x0019300001247983 */ /* 0x001f280000300800 */
[----:B------:R0:W-:Y:S04]  /*5d890*/  STL [R1+0x25ec], R37 ;  /* 0x0025ec2501007387 */ /* 0x0001e80000100800 */
[----:B------:R-:W-:Y:S04]  /*5d8a0*/  @!P2 STL [R1+0x17d0], R46 ;  /* 0x0017d02e0100a387 */ /* 0x000fe80000100800 */
[----:B0-----:R-:W4:Y:S04]  /*5d8b0*/  LDL.LU R37, [R1+0x190c] ;  /* 0x00190c0001257983 */ /* 0x001f280000300800 */
[----:B------:R-:W-:Y:S04]  /*5d8c0*/  @!P6 STL [R1+0x17ac], R68 ;  /* 0x0017ac440100e387 */ /* 0x000fe80000100800 */
[----:B---3--:R0:W-:Y:S04]  /*5d8d0*/  STL [R1+0x16c8], R0 ;  /* 0x0016c80001007387 */ /* 0x0081e80000100800 */
[----:B0-----:R-:W3:Y:S04]  /*5d8e0*/  LDL.LU R0, [R1+0x27e8] ;  /* 0x0027e80001007983 */ /* 0x001ee80000300800 */
[----:B------:R-:W-:Y:S04]  /*5d8f0*/  @!P2 STL [R1+0x17a8], R25 ;  /* 0x0017a8190100a387 */ /* 0x000fe80000100800 */
[----:B------:R0:W-:Y:S04]  /*5d900*/  STL [R1+0x25f8], R14 ;  /* 0x0025f80e01007387 */ /* 0x0001e80000100800 */
[----:B------:R-:W3:Y:S04]  /*5d910*/  @!P6 LDG.E.U16 R61, desc[UR6][R28.64] ;  /* 0x000000061c3de981 */ /* 0x000ee8000c1e1500 */
[----:B0-----:R-:W3:Y:S04]  /*5d920*/  LDL.LU R14, [R1+0x16c4] ;  /* 0x0016c400010e7983 */ /* 0x001ee80000300800 */
[----:B------:R-:W-:Y:S04]  /*5d930*/  @!P6 STL [R1+0x1784], R24 ;  /* 0x001784180100e387 */ /* 0x000fe80000100800 */
[----:B------:R0:W-:Y:S04]  /*5d940*/  STL [R1+0x25f4], R15 ;  /* 0x0025f40f01007387 */ /* 0x0001e80000100800 */
[----:B--2---:R-:W2:Y:S04]  /*5d950*/  @!P2 LDG.E.U16 R38, desc[UR6][R10.64] ;  /* 0x000000060a26a981 */ /* 0x004ea8000c1e1500 */
[----:B0-----:R-:W2:Y:S04]  /*5d960*/  LDL.LU R15, [R1+0x1934] ;  /* 0x00193400010f7983 */ /* 0x001ea80000300800 */
[----:B----4-:R-:W4:Y:S04]  /*5d970*/  @!P6 LDG.E.U16 R39, desc[UR6][R90.64] ;  /* 0x000000065a27e981 */ /* 0x010f28000c1e1500 */
[----:B------:R-:W4:Y:S04]  /*5d980*/  @!P2 LDG.E.U16 R36, desc[UR6][R30.64] ;  /* 0x000000061e24a981 */ /* 0x000f28000c1e1500 */
[----:B------:R-:W4:Y:S04]  /*5d990*/  @!P6 LDG.E.U16 R37, desc[UR6][R76.64] ;  /* 0x000000064c25e981 */ /* 0x000f28000c1e1500 */
[----:B---3--:R-:W3:Y:S04]  /*5d9a0*/  @!P2 LDG.E.U16 R14, desc[UR6][R12.64] ;  /* 0x000000060c0ea981 */ /* 0x008ee8000c1e1500 */
[----:B--2---:R-:W2:Y:S04]  /*5d9b0*/  @!P6 LDG.E.U16 R15, desc[UR6][R32.64] ;  /* 0x00000006200fe981 */ /* 0x004ea8000c1e1500 */
[----:B------:R-:W-:Y:S04]  /*5d9c0*/  @!P2 STL [R1+0x1780], R27 ;  /* 0x0017801b0100a387 */ /* 0x000fe80000100800 */
[----:B---3--:R-:W-:Y:S04]  /*5d9d0*/  STL [R1+0x2604], R14 ;  /* 0x0026040e01007387 */ /* 0x008fe80000100800 */
[----:B------:R0:W-:Y:S04]  /*5d9e0*/  @!P6 STL [R1+0x1758], R26 ;  /* 0x0017581a0100e387 */ /* 0x0001e80000100800 */
[----:B------:R-:W-:Y:S04]  /*5d9f0*/  STL [R1+0x2600], R12 ;  /* 0x0026000c01007387 */ /* 0x000fe80000100800 */
[----:B------:R-:W-:Y:S04]  /*5da00*/  STL [R1+0x25fc], R13 ;  /* 0x0025fc0d01007387 */ /* 0x000fe80000100800 */
[----:B------:R-:W-:Y:S04]  /*5da10*/  @!P2 STL [R1+0x1754], R49 ;  /* 0x001754310100a387 */ /* 0x000fe80000100800 */
[----:B------:R1:W-:Y:S04]  /*5da20*/  @!P6 STL [R1+0x1728], R48 ;  /* 0x001728300100e387 */ /* 0x0003e80000100800 */
[----:B------:R-:W3:Y:S04]  /*5da30*/  LDL.LU.64 R32, [R1+0x27e0] ;  /* 0x0027e00001207983 */ /* 0x000ee80000300a00 */
[----:B--2---:R-:W-:Y:S04]  /*5da40*/  STL [R1+0x260c], R15 ;  /* 0x00260c0f01007387 */ /* 0x004fe80000100800 */
[----:B------:R-:W2:Y:S04]  /*5da50*/  LDL.LU.64 R30, [R1+0x27d8] ;  /* 0x0027d800011e7983 */ /* 0x000ea80000300a00 */
[----:B------:R-:W-:Y:S04]  /*5da60*/  @!P2 STL [R1+0x1724], R51 ;  /* 0x001724330100a387 */ /* 0x000fe80000100800 */
[----:B----4-:R-:W-:Y:S04]  /*5da70*/  STL [R1+0x2610], R36 ;  /* 0x0026102401007387 */ /* 0x010fe80000100800 */
[----:B------:R-:W4:Y:S04]  /*5da80*/  LDL.LU.64 R76, [R1+0x27d0] ;  /* 0x0027d000014c7983 */ /* 0x000f280000300a00 */
[----:B------:R-:W-:Y:S04]  /*5da90*/  STL [R1+0x2614], R37 ;  /* 0x0026142501007387 */ /* 0x000fe80000100800 */
[----:B------:R-:W2:Y:S04]  /*5daa0*/  LDL.LU.64 R10, [R1+0x27c8] ;  /* 0x0027c800010a7983 */ /* 0x000ea80000300a00 */
[----:B------:R-:W-:Y:S04]  /*5dab0*/  STL [R1+0x2618], R38 ;  /* 0x0026182601007387 */ /* 0x000fe80000100800 */
[----:B------:R-:W2:Y:S04]  /*5dac0*/  LDL.LU.64 R90, [R1+0x27c0] ;  /* 0x0027c000015a7983 */ /* 0x000ea80000300a00 */
[----:B------:R-:W-:Y:S04]  /*5dad0*/  STL [R1+0x261c], R39 ;  /* 0x00261c2701007387 */ /* 0x000fe80000100800 */
[----:B------:R0:W-:Y:S04]  /*5dae0*/  @!P2 STL [R1+0x16f4], R50 ;  /* 0x0016f4320100a387 */ /* 0x0001e80000100800 */
[----:B------:R-:W2:Y:S04]  /*5daf0*/  LDL.LU.64 R82, [R1+0x27b8] ;  /* 0x0027b80001527983 */ /* 0x000ea80000300a00 */
[----:B------:R-:W-:Y:S04]  /*5db00*/  STL [R1+0x2620], R60 ;  /* 0x0026203c01007387 */ /* 0x000fe80000100800 */
[----:B------:R-:W2:Y:S04]  /*5db10*/  LDL.LU.64 R28, [R1+0x27b0] ;  /* 0x0027b000011c7983 */ /* 0x000ea80000300a00 */
[----:B------:R-:W-:Y:S04]  /*5db20*/  STL [R1+0x2624], R61 ;  /* 0x0026243d01007387 */ /* 0x000fe80000100800 */
        /* <DEDUP_REMOVED lines=20> */
[----:B------:R-:W4:Y:S04]  /*5dc70*/  LDL.LU.64 R8, [R1+0x27a8] ;  /* 0x0027a80001087983 */ /* 0x000f280000300a00 */
[----:B--2---:R-:W2:Y:S04]  /*5dc80*/  @!P6 LDG.E.U16 R63, desc[UR6][R58.64] ;  /* 0x000000063a3fe981 */ /* 0x004ea8000c1e1500 */
[----:B---3--:R-:W3:Y:S04]  /*5dc90*/  @!P2 LDG.E.U16 R16, desc[UR6][R84.64] ;  /* 0x000000065410a981 */ /* 0x008ee8000c1e1500 */
[----:B----4-:R-:W4:Y:S04]  /*5dca0*/  @!P6 LDG.E.U16 R17, desc[UR6][R86.64] ;  /* 0x000000065611e981 */ /* 0x010f28000c1e1500 */
[----:B------:R-:W3:Y:S04]  /*5dcb0*/  @!P2 LDG.E.U16 R18, desc[UR6][R56.64] ;  /* 0x000000063812a981 */ /* 0x000ee8000c1e1500 */
[----:B------:R-:W3:Y:S04]  /*5dcc0*/  @!P6 LDG.E.U16 R19, desc[UR6][R34.64] ;  /* 0x000000062213e981 */ /* 0x000ee8000c1e1500 */
[----:B------:R-:W4:Y:S04]  /*5dcd0*/  @!P2 LDG.E.U16 R40, desc[UR6][R32.64] ;  /* 0x000000062028a981 */ /* 0x000f28000c1e1500 */
[----:B------:R-:W4:Y:S04]  /*5dce0*/  @!P6 LDG.E.U16 R41, desc[UR6][R10.64] ;  /* 0x000000060a29e981 */ /* 0x000f28000c1e1500 */
[----:B------:R-:W4:Y:S04]  /*5dcf0*/  @!P2 LDG.E.U16 R42, desc[UR6][R90.64] ;  /* 0x000000065a2aa981 */ /* 0x000f28000c1e1500 */
[----:B------:R-:W-:Y:S04]  /*5dd00*/  STL [R1+0x2628], R62 ;  /* 0x0026283e01007387 */ /* 0x000fe80000100800 */
[----:B------:R-:W4:Y:S04]  /*5dd10*/  LDL.LU R47, [R1+0x16ec] ;  /* 0x0016ec00012f7983 */ /* 0x000f280000300800 */
[----:B------:R-:W4:Y:S04]  /*5dd20*/  LDL.LU R68, [R1+0x16c0] ;  /* 0x0016c00001447983 */ /* 0x000f280000300800 */
[----:B------:R-:W4:Y:S04]  /*5dd30*/  LDL.LU R24, [R1+0x16b4] ;  /* 0x0016b40001187983 */ /* 0x000f280000300800 */
[----:B------:R-:W4:Y:S04]  /*5dd40*/  LDL.LU R25, [R1+0x192c] ;  /* 0x00192c0001197983 */ /* 0x000f280000300800 */
[----:B0-----:R-:W4:Y:S04]  /*5dd50*/  LDL.LU R26, [R1+0x1928] ;  /* 0x00192800011a7983 */ /* 0x001f280000300800 */
[----:B------:R-:W4:Y:S04]  /*5dd60*/  LDL.LU R27, [R1+0x1904] ;  /* 0x00190400011b7983 */ /* 0x000f280000300800 */
[----:B-1----:R-:W4:Y:S04]  /*5dd70*/  LDL.LU R48, [R1+0x1900] ;  /* 0x0019000001307983 */ /* 0x002f280000300800 */
[----:B------:R-:W4:Y:S04]  /*5dd80*/  LDL.LU R49, [R1+0x18dc] ;  /* 0x0018dc0001317983 */ /* 0x000f280000300800 */
[----:B------:R-:W4:Y:S04]  /*5dd90*/  LDL.LU R50, [R1+0x18d8] ;  /* 0x0018d80001327983 */ /* 0x000f280000300800 */
[----:B------:R-:W4:Y:S04]  /*5dda0*/  LDL.LU R51, [R1+0x18b4] ;  /* 0x0018b40001337983 */ /* 0x000f280000300800 */
[----:B------:R-:W4:Y:S04]  /*5ddb0*/  LDL.LU.64 R58, [R1+0x27a0] ;  /* 0x0027a000013a7983 */ /* 0x000f280000300a00 */
[----:B------:R-:W4:Y:S04]  /*5ddc0*/  @!P6 LDG.E.U16 R43, desc[UR6][R8.64] ;  /* 0x00000006082be981 */ /* 0x000f28000c1e1500 */
[----:B--2---:R-:W-:Y:S04]  /*5ddd0*/  STL [R1+0x262c], R63 ;  /* 0x00262c3f01007387 */ /* 0x004fe80000100800 */
[----:B------:R-:W2:Y:S04]  /*5dde0*/  LDL.LU.64 R84, [R1+0x2798] ;  /* 0x0027980001547983 */ /* 0x000ea80000300a00 */
[----:B------:R-:W2:Y:S04]  /*5ddf0*/  LDL.64 R14, [R1+0x70] ;  /* 0x00007000010e7983 */ /* 0x000ea80000100a00 */
[----:B------:R-:W2:Y:S04]  /*5de00*/  LDL.64 R12, [R1+0x68] ;  /* 0x00006800010c7983 */ /* 0x000ea80000100a00 */
[----:B---3--:R-:W-:Y:S04]  /*5de10*/  STL [R1+0x2630], R16 ;  /* 0x0026301001007387 */ /* 0x008fe80000100800 */
[----:B------:R-:W3:Y:S04]  /*5de20*/  LDL.LU.64 R86, [R1+0x2790] ;  /* 0x0027900001567983 */ /* 0x000ee80000300a00 */
[----:B----4-:R-:W-:Y:S04]  /*5de30*/  STL [R1+0x2634], R17 ;  /* 0x0026341101007387 */ /* 0x010fe80000100800 */
[----:B------:R-:W4:Y:S04]  /*5de40*/  LDL.LU.64 R56, [R1+0x2788] ;  /* 0x0027880001387983 */ /* 0x000f280000300a00 */
[----:B------:R-:W-:Y:S04]  /*5de50*/  STL [R1+0x2638], R18 ;  /* 0x0026381201007387 */ /* 0x000fe80000100800 */
[----:B------:R-:W3:Y:S04]  /*5de60*/  LDL.LU.64 R34, [R1+0x2780] ;  /* 0x0027800001227983 */ /* 0x000ee80000300a00 */
[----:B------:R0:W-:Y:S04]  /*5de70*/  STL [R1+0x263c], R19 ;  /* 0x00263c1301007387 */ /* 0x0001e80000100800 */
[----:B------:R-:W3:Y:S04]  /*5de80*/  LDL.LU.64 R32, [R1+0x2778] ;  /* 0x0027780001207983 */ /* 0x000ee80000300a00 */
[----:B------:R-:W-:Y:S04]  /*5de90*/  STL [R1+0x2640], R40 ;  /* 0x0026402801007387 */ /* 0x000fe80000100800 */
[----:B------:R-:W3:Y:S04]  /*5dea0*/  LDL.LU.64 R10, [R1+0x2770] ;  /* 0x00277000010a7983 */ /* 0x000ee80000300a00 */
[----:B------:R-:W-:Y:S04]  /*5deb0*/  STL [R1+0x2644], R41 ;  /* 0x0026442901007387 */ /* 0x000fe80000100800 */
[----:B------:R-:W3:Y:S04]  /*5dec0*/  LDL.LU.64 R90, [R1+0x2768] ;  /* 0x00276800015a7983 */ /* 0x000ee80000300a00 */
[----:B------:R-:W-:Y:S04]  /*5ded0*/  STL [R1+0x2648], R42 ;  /* 0x0026482a01007387 */ /* 0x000fe80000100800 */
[----:B------:R-:W3:Y:S04]  /*5dee0*/  LDL.LU.64 R8, [R1+0x2760] ;  /* 0x0027600001087983 */ /* 0x000ee80000300a00 */
[----:B------:R-:W3:Y:S04]  /*5def0*/  @!P2 LDG.E.U16 R64, desc[UR6][R58.64] ;  /* 0x000000063a40a981 */ /* 0x000ee8000c1e1500 */
[----:B------:R-:W-:Y:S04]  /*5df00*/  STL [R1+0x264c], R43 ;  /* 0x00264c2b01007387 */ /* 0x000fe80000100800 */
[----:B------:R-:W3:Y:S04]  /*5df10*/  @!P6 LDG.E.U16 R25, desc[UR6][R88.64] ;  /* 0x000000065819e981 */ /* 0x000ee8000c1e1500 */
[----:B------:R-:W3:Y:S04]  /*5df20*/  @!P2 LDG.E.U16 R26, desc[UR6][R2.64] ;  /* 0x00000006021aa981 */ /* 0x000ee8000c1e1500 */
[----:B------:R-:W3:Y:S04]  /*5df30*/  @!P6 LDG.E.U16 R27, desc[UR6][R70.64] ;  /* 0x00000006461be981 */ /* 0x000ee8000c1e1500 */
[----:B------:R-:W3:Y:S04]  /*5df40*/  @!P2 LDG.E.U16 R48, desc[UR6][R6.64] ;  /* 0x000000060630a981 */ /* 0x000ee8000c1e1500 */
[----:B------:R-:W3:Y:S04]  /*5df50*/  @!P6 LDG.E.U16 R49, desc[UR6][R92.64] ;  /* 0x000000065c31e981 */ /* 0x000ee8000c1e1500 */
[----:B------:R-:W3:Y:S04]  /*5df60*/  @!P2 LDG.E.U16 R50, desc[UR6][R4.64] ;  /* 0x000000060432a981 */ /* 0x000ee8000c1e1500 */
[----:B------:R-:W3:Y:S04]  /*5df70*/  LDL.LU.64 R58, [R1+0x2758] ;  /* 0x00275800013a7983 */ /* 0x000ee80000300a00 */
[----:B------:R-:W3:Y:S04]  /*5df80*/  @!P6 LDG.E.U16 R51, desc[UR6][R72.64] ;  /* 0x000000064833e981 */ /* 0x000ee8000c1e1500 */
[----:B--2---:R-:W2:Y:S04]  /*5df90*/  @!P6 LDG.E.U16 R23, desc[UR6][R14.64] ;  /* 0x000000060e17e981 */ /* 0x004ea8000c1e1500 */
[----:B------:R-:W2:Y:S04]  /*5dfa0*/  @!P2 LDG.E.U16 R44, desc[UR6][R12.64] ;  /* 0x000000060c2ca981 */ /* 0x000ea8000c1e1500 */
[----:B----4-:R-:W4:Y:S04]  /*5dfb0*/  @!P6 LDG.E.U16 R65, desc[UR6][R56.64] ;  /* 0x000000063841e981 */ /* 0x010f28000c1e1500 */
[----:B---3--:R-:W3:Y:S04]  /*5dfc0*/  @!P2 LDG.E.U16 R66, desc[UR6][R34.64] ;  /* 0x000000062242a981 */ /* 0x008ee8000c1e1500 */
[----:B------:R-:W2:Y:S04]  /*5dfd0*/  @!P6 LDG.E.U16 R67, desc[UR6][R32.64] ;  /* 0x000000062043e981 */ /* 0x000ea8000c1e1500 */
[----:B------:R-:W2:Y:S04]  /*5dfe0*/  @!P2 LDG.E.U16 R20, desc[UR6][R10.64] ;  /* 0x000000060a14a981 */ /* 0x000ea8000c1e1500 */
[----:B------:R-:W2:Y:S04]  /*5dff0*/  @!P6 LDG.E.U16 R21, desc[UR6][R90.64] ;  /* 0x000000065a15e981 */ /* 0x000ea8000c1e1500 */
[----:B------:R-:W2:Y:S04]  /*5e000*/  @!P2 LDG.E.U16 R22, desc[UR6][R8.64] ;  /* 0x000000060816a981 */ /* 0x000ea8000c1e1500 */
[----:B------:R-:W-:Y:S04]  /*5e010*/  STL [R1+0x2650], R64 ;  /* 0x0026504001007387 */ /* 0x000fe80000100800 */
[----:B------:R-:W2:Y:S01]  /*5e020*/  LDL.LU.64 R56, [R1+0x2750] ;  /* 0x0027500001387983 */ /* 0x000ea20000300a00 */
[----:B------:R-:W-:-:S03]  /*5e030*/  LOP3.LUT R37, R0, 0x20, RZ, 0x3c, !PT ;  /* 0x0000002000257812 */ /* 0x000fc600078e3cff */
[----:B------:R1:W2:Y:S04]  /*5e040*/  @!P6 LDG.E.U16 R45, desc[UR6][R58.64] ;  /* 0x000000063a2de981 */ /* 0x0002a8000c1e1500 */
[----:B----4-:R-:W-:Y:S04]  /*5e050*/  STL [R1+0x2654], R65 ;  /* 0x0026544101007387 */ /* 0x010fe80000100800 */
[----:B------:R-:W4:Y:S04]  /*5e060*/  LDL.LU.64 R34, [R1+0x2748] ;  /* 0x0027480001227983 */ /* 0x000f280000300a00 */
[----:B---3--:R-:W-:Y:S04]  /*5e070*/  STL [R1+0x2658], R66 ;  /* 0x0026584201007387 */ /* 0x008fe80000100800 */
[----:B------:R-:W3:Y:S04]  /*5e080*/  LDL.LU.64 R32, [R1+0x2740] ;  /* 0x0027400001207983 */ /* 0x000ee80000300a00 */
[----:B--2---:R-:W-:Y:S04]  /*5e090*/  STL [R1+0x265c], R67 ;  /* 0x00265c4301007387 */ /* 0x004fe80000100800 */
[----:B------:R-:W2:Y:S04]  /*5e0a0*/  LDL.LU.64 R10, [R1+0x2738] ;  /* 0x00273800010a7983 */ /* 0x000ea80000300a00 */
[----:B------:R-:W-:Y:S04]  /*5e0b0*/  STL [R1+0x2660], R20 ;  /* 0x0026601401007387 */ /* 0x000fe80000100800 */
[----:B------:R0:W4:Y:S04]  /*5e0c0*/  LDL.LU.64 R90, [R1+0x2730] ;  /* 0x00273000015a7983 */ /* 0x0001280000300a00 */
[----:B------:R-:W-:Y:S04]  /*5e0d0*/  STL [R1+0x2664], R21 ;  /* 0x0026641501007387 */ /* 0x000fe80000100800 */
[----:B------:R-:W4:Y:S04]  /*5e0e0*/  LDL.LU.64 R8, [R1+0x2728] ;  /* 0x0027280001087983 */ /* 0x000f280000300a00 */
[----:B------:R-:W-:Y:S04]  /*5e0f0*/  STL [R1+0x2668], R22 ;  /* 0x0026681601007387 */ /* 0x000fe80000100800 */
[----:B------:R-:W-:Y:S04]  /*5e100*/  STL [R1+0x266c], R23 ;  /* 0x00266c1701007387 */ /* 0x000fe80000100800 */
[----:B------:R-:W-:Y:S04]  /*5e110*/  STL [R1+0x2670], R44 ;  /* 0x0026702c01007387 */ /* 0x000fe80000100800 */
[----:B------:R1:W-:Y:S04]  /*5e120*/  STL [R1+0x2674], R59 ;  /* 0x0026743b01007387 */ /* 0x0003e80000100800 */
[----:B------:R-:W4:Y:S04]  /*5e130*/  LDL.LU.64 R88, [R1+0x2720] ;  /* 0x0027200001587983 */ /* 0x000f280000300a00 */
[----:B------:R0:W4:Y:S04]  /*5e140*/  LDL.LU.64 R2, [R1+0x2718] ;  /* 0x0027180001027983 */ /* 0x0001280000300a00 */
[----:B------:R1:W4:Y:S04]  /*5e150*/  LDL.LU.64 R70, [R1+0x2710] ;  /* 0x0027100001467983 */ /* 0x0003280000300a00 */
[----:B0-----:R-:W4:Y:S04]  /*5e160*/  LDL.64 R18, [R1+0xe0] ;  /* 0x0000e00001127983 */ /* 0x001f280000100a00 */
[----:B------:R-:W4:Y:S04]  /*5e170*/  LDL.64 R16, [R1+0xd8] ;  /* 0x0000d80001107983 */ /* 0x000f280000100a00 */
[----:B------:R-:W4:Y:S04]  /*5e180*/  LDL.64 R62, [R1+0x60] ;  /* 0x00006000013e7983 */ /* 0x000f280000100a00 */
[----:B------:R-:W4:Y:S04]  /*5e190*/  LDL.64 R60, [R1+0x58] ;  /* 0x00005800013c7983 */ /* 0x000f280000100a00 */
[----:B------:R-:W4:Y:S04]  /*5e1a0*/  LDL.LU.64 R6, [R1+0x2708] ;  /* 0x0027080001067983 */ /* 0x000f280000300a00 */
[----:B------:R-:W4:Y:S04]  /*5e1b0*/  LDL.LU.64 R92, [R1+0x2700] ;  /* 0x00270000015c7983 */ /* 0x000f280000300a00 */
[----:B------:R-:W4:Y:S04]  /*5e1c0*/  LDL.LU.64 R4, [R1+0x26f8] ;  /* 0x0026f80001047983 */ /* 0x000f280000300a00 */
[----:B------:R0:W4:Y:S04]  /*5e1d0*/  LDL.LU.64 R72, [R1+0x26f0] ;  /* 0x0026f00001487983 */ /* 0x0001280000300a00 */
[----:B------:R-:W4:Y:S04]  /*5e1e0*/  @!P2 LDG.E.U16 R46, desc[UR6][R56.64] ;  /* 0x00000006382ea981 */ /* 0x000f28000c1e1500 */
[----:B---3--:R-:W3:Y:S04]  /*5e1f0*/  @!P2 LDG.E.U16 R47, desc[UR6][R32.64] ;  /* 0x00000006202fa981 */ /* 0x008ee8000c1e1500 */
[----:B--2---:R-:W2:Y:S04]  /*5e200*/  @!P6 LDG.E.U16 R68, desc[UR6][R10.64] ;  /* 0x000000060a44e981 */ /* 0x004ea8000c1e1500 */
[----:B----4-:R-:W4:Y:S04]  /*5e210*/  @!P6 LDG.E.U16 R90, desc[UR6][R34.64] ;  /* 0x00000006225ae981 */ /* 0x010f28000c1e1500 */
[----:B------:R-:W2:Y:S04]  /*5e220*/  @!P2 LDG.E.U16 R24, desc[UR6][R8.64] ;  /* 0x000000060818a981 */ /* 0x000ea8000c1e1500 */
[----:B------:R-:W2:Y:S04]  /*5e230*/  @!P2 LDG.E.U16 R3, desc[UR6][R54.64] ;  /* 0x000000063603a981 */ /* 0x000ea8000c1e1500 */
[----:B------:R-:W2:Y:S04]  /*5e240*/  @!P6 LDG.E.U16 R70, desc[UR6][R52.64] ;  /* 0x000000063446e981 */ /* 0x000ea8000c1e1500 */
[----:B------:R-:W2:Y:S04]  /*5e250*/  @!P2 LDG.E.U16 R71, desc[UR6][R78.64] ;  /* 0x000000064e47a981 */ /* 0x000ea8000c1e1500 */
[----:B------:R-:W2:Y:S04]  /*5e260*/  @!P6 LDG.E.U16 R2, desc[UR6][R62.64] ;  /* 0x000000063e02e981 */ /* 0x000ea8000c1e1500 */
[----:B------:R-:W2:Y:S04]  /*5e270*/  @!P6 LDG.E.U16 R72, desc[UR6][R80.64] ;  /* 0x000000065048e981 */ /* 0x000ea8000c1e1500 */
[----:B------:R-:W2:Y:S04]  /*5e280*/  LDL.LU.64 R54, [R1+0x26e8] ;  /* 0x0026e80001367983 */ /* 0x000ea80000300a00 */
[----:B------:R-:W2:Y:S04]  /*5e290*/  LDL.LU.64 R52, [R1+0x26e0] ;  /* 0x0026e00001347983 */ /* 0x000ea80000300a00 */
[----:B------:R0:W2:Y:S04]  /*5e2a0*/  LDL.LU.64 R78, [R1+0x26d8] ;  /* 0x0026d800014e7983 */ /* 0x0000a80000300a00 */
[----:B------:R-:W3:Y:S04]  /*5e2b0*/  LDL.LU R39, [R1+0x176c] ;  /* 0x00176c0001277983 */ /* 0x000ee80000300800 */
[----:B------:R-:W3:Y:S04]  /*5e2c0*/  LDL.LU R38, [R1+0x1740] ;  /* 0x0017400001267983 */ /* 0x000ee80000300800 */
[----:B------:R-:W3:Y:S04]  /*5e2d0*/  LDL.LU R13, [R1+0x173c] ;  /* 0x00173c00010d7983 */ /* 0x000ee80000300800 */
[----:B------:R-:W3:Y:S04]  /*5e2e0*/  LDL.LU R12, [R1+0x1710] ;  /* 0x00171000010c7983 */ /* 0x000ee80000300800 */
[----:B------:R-:W3:Y:S04]  /*5e2f0*/  @!P2 LDG.E.U16 R73, desc[UR6][R74.64] ;  /* 0x000000064a49a981 */ /* 0x000ee8000c1e1500 */
[----:B------:R0:W3:Y:S04]  /*5e300*/  LDL.LU.64 R80, [R1+0x26d0] ;  /* 0x0026d00001507983 */ /* 0x0000e80000300a00 */
[----:B------:R-:W4:Y:S04]  /*5e310*/  LDL.LU R69, [R1+0x170c] ;  /* 0x00170c0001457983 */ /* 0x000f280000300800 */
[----:B------:R0:W4:Y:S04]  /*5e320*/  LDL.LU.64 R74, [R1+0x26c8] ;  /* 0x0026c800014a7983 */ /* 0x0001280000300a00 */
[----:B------:R-:W4:Y:S04]  /*5e330*/  LDL.LU R14, [R1+0x16e0] ;  /* 0x0016e000010e7983 */ /* 0x000f280000300800 */
[----:B--2---:R-:W2:Y:S04]  /*5e340*/  @!P6 LDG.E.U16 R78, desc[UR6][R30.64] ;  /* 0x000000061e4ee981 */ /* 0x004ea8000c1e1500 */
[----:B------:R-:W2:Y:S04]  /*5e350*/  @!P2 LDG.E.U16 R79, desc[UR6][R76.64] ;  /* 0x000000064c4fa981 */ /* 0x000ea8000c1e1500 */
[----:B---3--:R-:W3:Y:S04]  /*5e360*/  @!P6 LDG.E.U16 R80, desc[UR6][R82.64] ;  /* 0x000000065250e981 */ /* 0x008ee8000c1e1500 */
[----:B------:R-:W2:Y:S04]  /*5e370*/  @!P2 LDG.E.U16 R81, desc[UR6][R28.64] ;  /* 0x000000061c51a981 */ /* 0x000ea8000c1e1500 */
[----:B------:R-:W2:Y:S04]  /*5e380*/  LDL.LU.64 R30, [R1+0x26c0] ;  /* 0x0026c000011e7983 */ /* 0x000ea80000300a00 */
[----:B------:R0:W2:Y:S04]  /*5e390*/  LDL.LU.64 R76, [R1+0x26b8] ;  /* 0x0026b800014c7983 */ /* 0x0000a80000300a00 */
[----:B------:R-:W3:Y:S04]  /*5e3a0*/  LDL.LU R36, [R1+0x16dc] ;  /* 0x0016dc0001247983 */ /* 0x000ee80000300800 */
[----:B------:R-:W3:Y:S04]  /*5e3b0*/  LDL.LU R15, [R1+0x194c] ;  /* 0x00194c00010f7983 */ /* 0x000ee80000300800 */
[----:B----4-:R-:W4:Y:S04]  /*5e3c0*/  @!P6 LDG.E.U16 R74, desc[UR6][R84.64] ;  /* 0x00000006544ae981 */ /* 0x010f28000c1e1500 */
[----:B------:R0:W3:Y:S04]  /*5e3d0*/  LDL.LU.64 R82, [R1+0x26b0] ;  /* 0x0026b00001527983 */ /* 0x0000e80000300a00 */
[----:B------:R-:W4:Y:S04]  /*5e3e0*/  LDL.LU.64 R28, [R1+0x26a8] ;  /* 0x0026a800011c7983 */ /* 0x000f280000300a00 */
[----:B------:R-:W4:Y:S04]  /*5e3f0*/  @!P2 LDG.E.U16 R75, desc[UR6][R86.64] ;  /* 0x00000006564ba981 */ /* 0x000f28000c1e1500 */
[----:B------:R0:W4:Y:S04]  /*5e400*/  LDL.LU.64 R84, [R1+0x26a0] ;  /* 0x0026a00001547983 */ /* 0x0001280000300a00 */
[----:B------:R0:W4:Y:S04]  /*5e410*/  LDL.LU.64 R86, [R1+0x2698] ;  /* 0x0026980001567983 */ /* 0x0001280000300a00 */
[----:B------:R-:W-:Y:S04]  /*5e420*/  STS.U16 [R37+UR76+0x5b100], R39 ;  /* 0x05b1002725007988 */ /* 0x000fe8000800044c */
[----:B------:R-:W-:Y:S04]  /*5e430*/  STS.U16 [R37+UR76+0x53500], R38 ;  /* 0x0535002625007988 */ /* 0x000fe8000800044c */
[----:B------:R-:W-:Y:S04]  /*5e440*/  STS.U16 [R37+UR76+0x5b500], R13 ;  /* 0x05b5000d25007988 */ /* 0x000fe8000800044c */
[----:B------:R-:W-:Y:S04]  /*5e450*/  STS.U16 [R37+UR76+0x53900], R12 ;  /* 0x0539000c25007988 */ /* 0x000fe8000800044c */
[----:B------:R0:W-:Y:S04]  /*5e460*/  STS.U16 [R37+UR76+0x5b900], R69 ;  /* 0x05b9004525007988 */ /* 0x0001e8000800044c */
[----:B------:R0:W-:Y:S04]  /*5e470*/  STS.U16 [R37+UR76+0x53d00], R14 ;  /* 0x053d000e25007988 */ /* 0x0001e8000800044c */
[----:B--2---:R-:W2:Y:S04]  /*5e480*/  @!P6 LDG.E.U16 R76, desc[UR6][R88.64] ;  /* 0x00000006584ce981 */ /* 0x004ea8000c1e1500 */
[----:B------:R-:W2:Y:S04]  /*5e490*/  @!P2 LDG.E.U16 R77, desc[UR6][R6.64] ;  /* 0x00000006064da981 */ /* 0x000ea8000c1e1500 */
[----:B---3--:R-:W3:Y:S04]  /*5e4a0*/  @!P6 LDG.E.U16 R82, desc[UR6][R92.64] ;  /* 0x000000065c52e981 */ /* 0x008ee8000c1e1500 */
[----:B------:R0:W2:Y:S04]  /*5e4b0*/  LDL.LU.64 R88, [R1+0x2690] ;  /* 0x0026900001587983 */ /* 0x0000a80000300a00 */
[----:B------:R-:W3:Y:S04]  /*5e4c0*/  LDL.LU.64 R6, [R1+0x2688] ;  /* 0x0026880001067983 */ /* 0x000ee80000300a00 */
[----:B------:R-:W3:Y:S01]  /*5e4d0*/  @!P2 LDG.E.U16 R83, desc[UR6][R4.64] ;  /* 0x000000060453a981 */ /* 0x000ee2000c1e1500 */
[----:B-1----:R-:W-:-:S03]  /*5e4e0*/  LOP3.LUT R59, R0, 0x40, RZ, 0x3c, !PT ;  /* 0x00000040003b7812 */ /* 0x002fc600078e3cff */
[----:B----4-:R-:W4:Y:S04]  /*5e4f0*/  @!P2 LDG.E.U16 R91, desc[UR6][R28.64] ;  /* 0x000000061c5ba981 */ /* 0x010f28000c1e1500 */
[----:B------:R-:W3:Y:S04]  /*5e500*/  @!P6 LDG.E.U16 R84, desc[UR6][R18.64] ;  /* 0x000000061254e981 */ /* 0x000ee8000c1e1500 */
[----:B------:R1:W3:Y:S04]  /*5e510*/  LDL.LU.64 R92, [R1+0x2680] ;  /* 0x00268000015c7983 */ /* 0x0002e80000300a00 */
[----:B------:R-:W4:Y:S04]  /*5e520*/  LDL.LU.64 R4, [R1+0x2678] ;  /* 0x0026780001047983 */ /* 0x000f280000300a00 */
        /* <DEDUP_REMOVED lines=16> */
[----:B------:R-:W4:Y:S04]  /*5e630*/  @!P2 LDG.E.U16 R85, desc[UR6][R16.64] ;  /* 0x000000061055a981 */ /* 0x000f28000c1e1500 */
[----:B------:R-:W4:Y:S04]  /*5e640*/  LDL.LU R18, [R1+0x1808] ;  /* 0x0018080001127983 */ /* 0x000f280000300800 */
[----:B------:R-:W4:Y:S01]  /*5e650*/  @!P2 LDG.E.U16 R86, desc[UR6][R60.64] ;  /* 0x000000063c56a981 */ /* 0x000f22000c1e1500 */
[----:B------:R-:W-:-:S03]  /*5e660*/  LOP3.LUT R12, R0, 0x30, RZ, 0x3c, !PT ;  /* 0x00000030000c7812 */ /* 0x000fc600078e3cff */
[----:B------:R-:W4:Y:S04]  /*5e670*/  @!P6 LDG.E.U16 R87, desc[UR6][R54.64] ;  /* 0x000000063657e981 */ /* 0x000f28000c1e1500 */
        /* <DEDUP_REMOVED lines=10> */
[----:B0-----:R-:W4:Y:S04]  /*5e720*/  LDL.LU R37, [R1+0x1738] ;  /* 0x0017380001257983 */ /* 0x001f280000300800 */
[----:B------:R-:W4:Y:S04]  /*5e730*/  LDL.LU R36, [R1+0x1734] ;  /* 0x0017340001247983 */ /* 0x000f280000300800 */
[----:B-1----:R-:W4:Y:S04]  /*5e740*/  LDL.LU R15, [R1+0x1708] ;  /* 0x00170800010f7983 */ /* 0x002f280000300800 */
[----:B--2---:R-:W2:Y:S04]  /*5e750*/  @!P2 LDG.E.U16 R88, desc[UR6][R52.64] ;  /* 0x000000063458a981 */ /* 0x004ea8000c1e1500 */
[----:B------:R-:W2:Y:S04]  /*5e760*/  @!P6 LDG.E.U16 R89, desc[UR6][R30.64] ;  /* 0x000000061e59e981 */ /* 0x000ea8000c1e1500 */
[----:B---3--:R-:W3:Y:S04]  /*5e770*/  @!P6 LDG.E.U16 R92, desc[UR6][R6.64] ;  /* 0x00000006065ce981 */ /* 0x008ee8000c1e1500 */
[----:B----4-:R0:W-:Y:S04]  /*5e780*/  STS.U16 [R12+UR76+0x58180], R69 ;  /* 0x058180450c007988 */ /* 0x0101e8000800044c */
[----:B------:R-:W4:Y:S04]  /*5e790*/  @!P2 LDG.E.U16 R93, desc[UR6][R4.64] ;  /* 0x00000006045da981 */ /* 0x000f28000c1e1500 */
[----:B0-----:R-:W2:Y:S04]  /*5e7a0*/  LDL.LU R69, [R1+0x1704] ;  /* 0x0017040001457983 */ /* 0x001ea80000300800 */
[----:B------:R-:W-:Y:S04]  /*5e7b0*/  STS.U16 [R12+UR76+0x50580], R23 ;  /* 0x050580170c007988 */ /* 0x000fe8000800044c */
[----:B------:R0:W-:Y:S04]  /*5e7c0*/  STS.U16 [R12+UR76+0x58580], R13 ;  /* 0x0585800d0c007988 */ /* 0x0001e8000800044c */
[----:B------:R1:W-:Y:S04]  /*5e7d0*/  STS.U16 [R12+UR76+0x50980], R14 ;  /* 0x0509800e0c007988 */ /* 0x0003e8000800044c */
[----:B------:R-:W-:Y:S04]  /*5e7e0*/  STS.U16 [R12+UR76+0x58980], R22 ;  /* 0x058980160c007988 */ /* 0x000fe8000800044c */
[----:B------:R-:W-:Y:S04]  /*5e7f0*/  STS.U16 [R12+UR76+0x50d80], R21 ;  /* 0x050d80150c007988 */ /* 0x000fe8000800044c */
[----:B0-----:R-:W3:Y:S04]  /*5e800*/  LDL.LU R13, [R1+0x16d8] ;  /* 0x0016d800010d7983 */ /* 0x001ee80000300800 */
[----:B-1----:R-:W3:Y:S04]  /*5e810*/  LDL.LU R14, [R1+0x16d4] ;  /* 0x0016d400010e7983 */ /* 0x002ee80000300800 */
        /* <DEDUP_REMOVED lines=21> */
[----:B------:R-:W4:Y:S04]  /*5e970*/  LDL.LU R23, [R1+0x1944] ;  /* 0x0019440001177983 */ /* 0x000f280000300800 */
[----:B------:R0:W-:Y:S04]  /*5e980*/  STS.U16 [R12+UR76+0x53980], R15 ;  /* 0x0539800f0c007988 */ /* 0x0001e8000800044c */
        /* <DEDUP_REMOVED lines=26> */
[----:B------:R-:W3:Y:S04]  /*5eb30*/  LDL.LU R36, [R1+0x175c] ;  /* 0x00175c0001247983 */ /* 0x000ee80000300800 */
[----:B------:R1:W-:Y:S04]  /*5eb40*/  STS.U16 [R12+UR76+0x5bd80], R14 ;  /* 0x05bd800e0c007988 */ /* 0x0003e8000800044c */
[----:B0-----:R-:W3:Y:S04]  /*5eb50*/  LDL.LU R13, [R1+0x1730] ;  /* 0x00173000010d7983 */ /* 0x001ee80000300800 */
[----:B-1----:R-:W3:Y:S04]  /*5eb60*/  LDL.LU R12, [R1+0x172c] ;  /* 0x00172c00010c7983 */ /* 0x002ee80000300800 */
[----:B------:R-:W3:Y:S04]  /*5eb70*/  LDL.LU R14, [R1+0x1700] ;  /* 0x00170000010e7983 */ /* 0x000ee80000300800 */
[----:B----4-:R-:W-:Y:S04]  /*5eb80*/  STS.U16 [R59+UR76+0x50200], R23 ;  /* 0x050200173b007988 */ /* 0x010fe8000800044c */
[----:B------:R0:W-:Y:S04]  /*5eb90*/  STS.U16 [R59+UR76+0x58200], R15 ;  /* 0x0582000f3b007988 */ /* 0x0001e8000800044c */
[----:B0-----:R-:W4:Y:S04]  /*5eba0*/  LDL.LU R15, [R1+0x16fc] ;  /* 0x0016fc00010f7983 */ /* 0x001f280000300800 */
        /* <DEDUP_REMOVED lines=54> */
[----:B----4-:R0:W-:Y:S04]  /*5ef10*/  STS.U16 [R59+UR76+0x5ba00], R15 ;  /* 0x05ba000f3b007988 */ /* 0x0101e8000800044c */
[----:B------:R-:W4:Y:S04]  /*5ef20*/  LDL.LU R36, [R1+0x1754] ;  /* 0x0017540001247983 */ /* 0x000f280000300800 */
[----:B0-----:R-:W4:Y:S04]  /*5ef30*/  LDL.LU R15, [R1+0x1728] ;  /* 0x00172800010f7983 */ /* 0x001f280000300800 */
[----:B--2---:R0:W-:Y:S04]  /*5ef40*/  STS.U16 [R59+UR76+0x53e00], R69 ;  /* 0x053e00453b007988 */ /* 0x0041e8000800044c */
[----:B0-----:R-:W2:Y:S01]  /*5ef50*/  LDL.LU R69, [R1+0x1724] ;  /* 0x0017240001457983 */ /* 0x001ea20000300800 */
[----:B------:R-:W-:-:S03]  /*5ef60*/  LOP3.LUT R13, R0, 0x50, RZ, 0x3c, !PT ;  /* 0x00000050000d7812 */ /* 0x000fc600078e3cff */
[----:B---3--:R0:W-:Y:S04]  /*5ef70*/  STS.U16 [R59+UR76+0x5be00], R12 ;  /* 0x05be000c3b007988 */ /* 0x0081e8000800044c */
[----:B------:R1:W-:Y:S04]  /*5ef80*/  STS.U16 [R13+UR76+0x50280], R14 ;  /* 0x0502800e0d007988 */ /* 0x0003e8000800044c */
[----:B------:R3:W-:Y:S04]  /*5ef90*/  STS.U16 [R13+UR76+0x58280], R44 ;  /* 0x0582802c0d007988 */ /* 0x0007e8000800044c */
[----:B------:R0:W-:Y:S04]  /*5efa0*/  STS.U16 [R13+UR76+0x50680], R23 ;  /* 0x050680170d007988 */ /* 0x0001e8000800044c */
[----:B------:R1:W-:Y:S04]  /*5efb0*/  STS.U16 [R13+UR76+0x58680], R22 ;  /* 0x058680160d007988 */ /* 0x0003e8000800044c */
[----:B------:R3:W-:Y:S04]  /*5efc0*/  STS.U16 [R13+UR76+0x50a80], R21 ;  /* 0x050a80150d007988 */ /* 0x0007e8000800044c */
[----:B0-----:R0:W5:Y:S04]  /*5efd0*/  LDL.LU R59, [R1+0x2674] ;  /* 0x00267400013b7983 */ /* 0x0011680000300800 */
[----:B-1----:R-:W2:Y:S04]  /*5efe0*/  LDL.LU R14, [R1+0x16f4] ;  /* 0x0016f400010e7983 */ /* 0x002ea80000300800 */
[----:B------:R-:W2:Y:S04]  /*5eff0*/  LDL.LU R12, [R1+0x16c8] ;  /* 0x0016c800010c7983 */ /* 0x000ea80000300800 */
[----:B---3--:R-:W3:Y:S04]  /*5f000*/  LDL.LU R44, [R1+0x2670] ;  /* 0x00267000012c7983 */ /* 0x008ee80000300800 */
        /* <DEDUP_REMOVED lines=9> */
[----:B-1----:R-:W3:Y:S04]  /*5f0a0*/  LDL.LU R20, [R1+0x2660] ;  /* 0x0026600001147983 */ /* 0x002ee80000300800 */
[----:B0-----:R-:W3:Y:S04]  /*5f0b0*/  LDL.LU R67, [R1+0x265c] ;  /* 0x00265c0001437983 */ /* 0x001ee80000300800 */
        /* <DEDUP_REMOVED lines=15> */
[----:B----4-:R-:W4:Y:S04]  /*5f1b0*/  LDL.LU R17, [R1+0x2634] ;  /* 0x0026340001117983 */ /* 0x010f280000300800 */
        /* <DEDUP_REMOVED lines=22> */
[----:B--2---:R-:W-:Y:S04]  /*5f320*/  STS.U16 [R13+UR76+0x53a80], R69 ;  /* 0x053a80450d007988 */ /* 0x004fe8000800044c */
[----:B------:R0:W-:Y:S04]  /*5f330*/  STS.U16 [R13+UR76+0x5ba80], R14 ;  /* 0x05ba800e0d007988 */ /* 0x0001e8000800044c */
[----:B0-----:R-:W2:Y:S01]  /*5f340*/  LDL.LU R14, [R1+0x2604] ;  /* 0x00260400010e7983 */ /* 0x001ea20000300800 */
[----:B------:R-:W-:-:S03]  /*5f350*/  LOP3.LUT R69, R0, 0x60, RZ, 0x3c, !PT ;  /* 0x0000006000457812 */ /* 0x000fc600078e3cff */
[----:B------:R0:W-:Y:S04]  /*5f360*/  STS.U16 [R13+UR76+0x53e80], R12 ;  /* 0x053e800c0d007988 */ /* 0x0001e8000800044c */
[----:B0-----:R0:W5:Y:S04]  /*5f370*/  LDL.LU R12, [R1+0x2600] ;  /* 0x00260000010c7983 */ /* 0x0011680000300800 */
[----:B--2---:R1:W-:Y:S04]  /*5f380*/  STS.U16 [R13+UR76+0x5be80], R14 ;  /* 0x05be800e0d007988 */ /* 0x0043e8000800044c */
[----:B---3--:R2:W-:Y:S04]  /*5f390*/  STS.U16 [R69+UR76+0x50300], R15 ;  /* 0x0503000f45007988 */ /* 0x0085e8000800044c */
[----:B------:R3:W-:Y:S04]  /*5f3a0*/  STS.U16 [R69+UR76+0x58300], R36 ;  /* 0x0583002445007988 */ /* 0x0007e8000800044c */
[----:B------:R0:W-:Y:S04]  /*5f3b0*/  STS.U16 [R69+UR76+0x50700], R37 ;  /* 0x0507002545007988 */ /* 0x0001e8000800044c */
[----:B------:R0:W-:Y:S04]  /*5f3c0*/  STS.U16 [R69+UR76+0x58700], R38 ;  /* 0x0587002645007988 */ /* 0x0001e8000800044c */
[----:B------:R0:W-:Y:S04]  /*5f3d0*/  STS.U16 [R69+UR76+0x50b00], R39 ;  /* 0x050b002745007988 */ /* 0x0001e8000800044c */
[----:B------:R0:W-:Y:S04]  /*5f3e0*/  STS.U16 [R69+UR76+0x58b00], R60 ;  /* 0x058b003c45007988 */ /* 0x0001e8000800044c */
[----:B-1----:R1:W5:Y:S04]  /*5f3f0*/  LDL.LU R13, [R1+0x25fc] ;  /* 0x0025fc00010d7983 */ /* 0x0023680000300800 */
[----:B------:R1:W5:Y:S04]  /*5f400*/  LDL.LU R14, [R1+0x25f8] ;  /* 0x0025f800010e7983 */ /* 0x0003680000300800 */
[----:B--2---:R1:W5:Y:S04]  /*5f410*/  LDL.LU R15, [R1+0x25f4] ;  /* 0x0025f400010f7983 */ /* 0x0043680000300800 */
[----:B---3--:R1:W5:Y:S04]  /*5f420*/  LDL.LU R36, [R1+0x25f0] ;  /* 0x0025f00001247983 */ /* 0x0083680000300800 */
[----:B0-----:R1:W5:Y:S04]  /*5f430*/  LDL.LU R37, [R1+0x25ec] ;  /* 0x0025ec0001257983 */ /* 0x0013680000300800 */
[----:B------:R1:W5:Y:S04]  /*5f440*/  LDL.LU R38, [R1+0x25e8] ;  /* 0x0025e80001267983 */ /* 0x0003680000300800 */
[----:B------:R0:W-:Y:S04]  /*5f450*/  STS.U16 [R69+UR76+0x50f00], R61 ;  /* 0x050f003d45007988 */ /* 0x0001e8000800044c */
[----:B------:R1:W5:Y:S04]  /*5f460*/  LDL.LU R39, [R1+0x25e4] ;  /* 0x0025e40001277983 */ /* 0x0003680000300800 */
[----:B------:R2:W-:Y:S04]  /*5f470*/  STS.U16 [R69+UR76+0x58f00], R62 ;  /* 0x058f003e45007988 */ /* 0x0005e8000800044c */
[----:B------:R1:W5:Y:S04]  /*5f480*/  LDL.LU R60, [R1+0x25e0] ;  /* 0x0025e000013c7983 */ /* 0x0003680000300800 */
[----:B------:R3:W-:Y:S04]  /*5f490*/  STS.U16 [R69+UR76+0x51300], R63 ;  /* 0x0513003f45007988 */ /* 0x0007e8000800044c */
[----:B------:R0:W-:Y:S04]  /*5f4a0*/  STS.U16 [R69+UR76+0x59300], R16 ;  /* 0x0593001045007988 */ /* 0x0001e8000800044c */
[----:B----4-:R4:W-:Y:S04]  /*5f4b0*/  STS.U16 [R69+UR76+0x51700], R17 ;  /* 0x0517001145007988 */ /* 0x0109e8000800044c */
[----:B------:R1:W-:Y:S04]  /*5f4c0*/  STS.U16 [R69+UR76+0x59700], R18 ;  /* 0x0597001245007988 */ /* 0x0003e8000800044c */
[----:B0-----:R0:W5:Y:S04]  /*5f4d0*/  LDL.LU R61, [R1+0x25dc] ;  /* 0x0025dc00013d7983 */ /* 0x0011680000300800 */
[----:B--2---:R0:W5:Y:S04]  /*5f4e0*/  LDL.LU R62, [R1+0x25d8] ;  /* 0x0025d800013e7983 */ /* 0x0041680000300800 */
[----:B------:R2:W-:Y:S04]  /*5f4f0*/  STS.U16 [R69+UR76+0x51b00], R19 ;  /* 0x051b001345007988 */ /* 0x0005e8000800044c */
[----:B---3--:R0:W5:Y:S04]  /*5f500*/  LDL.LU R63, [R1+0x25d4] ;  /* 0x0025d400013f7983 */ /* 0x0081680000300800 */
[----:B------:R0:W5:Y:S04]  /*5f510*/  LDL.LU R16, [R1+0x25d0] ;  /* 0x0025d00001107983 */ /* 0x0001680000300800 */
[----:B----4-:R0:W5:Y:S04]  /*5f520*/  LDL.LU R17, [R1+0x25cc] ;  /* 0x0025cc0001117983 */ /* 0x0101680000300800 */
[----:B------:R3:W-:Y:S04]  /*5f530*/  STS.U16 [R69+UR76+0x59b00], R40 ;  /* 0x059b002845007988 */ /* 0x0007e8000800044c */
[----:B-1----:R0:W5:Y:S04]  /*5f540*/  LDL.LU R18, [R1+0x25c8] ;  /* 0x0025c80001127983 */ /* 0x0021680000300800 */
[----:B------:R1:W-:Y:S04]  /*5f550*/  STS.U16 [R69+UR76+0x51f00], R41 ;  /* 0x051f002945007988 */ /* 0x0003e8000800044c */
[----:B------:R4:W-:Y:S04]  /*5f560*/  STS.U16 [R69+UR76+0x59f00], R42 ;  /* 0x059f002a45007988 */ /* 0x0009e8000800044c */
[----:B------:R0:W-:Y:S04]  /*5f570*/  STS.U16 [R69+UR76+0x52300], R43 ;  /* 0x0523002b45007988 */ /* 0x0001e8000800044c */
[----:B--2---:R2:W5:Y:S04]  /*5f580*/  LDL.LU R19, [R1+0x25c4] ;  /* 0x0025c40001137983 */ /* 0x0045680000300800 */
[----:B------:R0:W-:Y:S04]  /*5f590*/  STS.U16 [R69+UR76+0x5a300], R64 ;  /* 0x05a3004045007988 */ /* 0x0001e8000800044c */
[----:B------:R0:W-:Y:S04]  /*5f5a0*/  STS.U16 [R69+UR76+0x52700], R65 ;  /* 0x0527004145007988 */ /* 0x0001e8000800044c */
[----:B---3--:R2:W5:Y:S04]  /*5f5b0*/  LDL.LU R40, [R1+0x25c0] ;  /* 0x0025c00001287983 */ /* 0x0085680000300800 */
[----:B-1----:R2:W5:Y:S04]  /*5f5c0*/  LDL.LU R41, [R1+0x25bc] ;  /* 0x0025bc0001297983 */ /* 0x0025680000300800 */
[----:B----4-:R2:W5:Y:S04]  /*5f5d0*/  LDL.LU R42, [R1+0x25b8] ;  /* 0x0025b800012a7983 */ /* 0x0105680000300800 */
[----:B------:R1:W-:Y:S04]  /*5f5e0*/  STS.U16 [R69+UR76+0x5a700], R66 ;  /* 0x05a7004245007988 */ /* 0x0003e8000800044c */
[----:B0-----:R2:W5:Y:S04]  /*5f5f0*/  LDL.LU R43, [R1+0x25b4] ;  /* 0x0025b400012b7983 */ /* 0x0015680000300800 */
[----:B------:R2:W5:Y:S04]  /*5f600*/  LDL.LU R64, [R1+0x25b0] ;  /* 0x0025b00001407983 */ /* 0x0005680000300800 */
[----:B------:R0:W-:Y:S04]  /*5f610*/  STS.U16 [R69+UR76+0x52b00], R67 ;  /* 0x052b004345007988 */ /* 0x0001e8000800044c */
[----:B------:R2:W5:Y:S04]  /*5f620*/  LDL.LU R65, [R1+0x25ac] ;  /* 0x0025ac0001417983 */ /* 0x0005680000300800 */
[----:B------:R3:W-:Y:S04]  /*5f630*/  STS.U16 [R69+UR76+0x5ab00], R20 ;  /* 0x05ab001445007988 */ /* 0x0007e8000800044c */
[----:B------:R4:W-:Y:S04]  /*5f640*/  STS.U16 [R69+UR76+0x52f00], R21 ;  /* 0x052f001545007988 */ /* 0x0009e8000800044c */
[----:B------:R0:W-:Y:S04]  /*5f650*/  STS.U16 [R69+UR76+0x5af00], R22 ;  /* 0x05af001645007988 */ /* 0x0001e8000800044c */
[----:B------:R0:W-:Y:S04]  /*5f660*/  STS.U16 [R69+UR76+0x53300], R23 ;  /* 0x0533001745007988 */ /* 0x0001e8000800044c */
[----:B-1----:R2:W5:Y:S04]  /*5f670*/  LDL.LU R66, [R1+0x25a8] ;  /* 0x0025a80001427983 */ /* 0x0025680000300800 */
[----:B------:R1:W-:Y:S04]  /*5f680*/  STS.U16 [R69+UR76+0x5b300], R44 ;  /* 0x05b3002c45007988 */ /* 0x0003e8000800044c */
[----:B0-----:R2:W5:Y:S04]  /*5f690*/  LDL.LU R67, [R1+0x25a4] ;  /* 0x0025a40001437983 */ /* 0x0015680000300800 */
[----:B---3--:R2:W5:Y:S04]  /*5f6a0*/  LDL.LU R20, [R1+0x25a0] ;  /* 0x0025a00001147983 */ /* 0x0085680000300800 */
[----:B----4-:R2:W5:Y:S04]  /*5f6b0*/  LDL.LU R21, [R1+0x259c] ;  /* 0x00259c0001157983 */ /* 0x0105680000300800 */
[----:B------:R0:W-:Y:S04]  /*5f6c0*/  STS.U16 [R69+UR76+0x53700], R45 ;  /* 0x0537002d45007988 */ /* 0x0001e8000800044c */
[----:B------:R2:W5:Y:S04]  /*5f6d0*/  LDL.LU R22, [R1+0x2598] ;  /* 0x0025980001167983 */ /* 0x0005680000300800 */
[----:B------:R2:W5:Y:S04]  /*5f6e0*/  LDL.LU R23, [R1+0x2594] ;  /* 0x0025940001177983 */ /* 0x0005680000300800 */
[----:B------:R3:W-:Y:S04]  /*5f6f0*/  STS.U16 [R69+UR76+0x5b700], R46 ;  /* 0x05b7002e45007988 */ /* 0x0007e8000800044c */
[----:B-1----:R2:W5:Y:S04]  /*5f700*/  LDL.LU R44, [R1+0x2590] ;  /* 0x00259000012c7983 */ /* 0x0025680000300800 */
[----:B------:R-:W-:Y:S04]  /*5f710*/  STS.U16 [R69+UR76+0x53b00], R90 ;  /* 0x053b005a45007988 */ /* 0x000fe8000800044c */
[----:B------:R1:W-:Y:S04]  /*5f720*/  STS.U16 [R69+UR76+0x5bb00], R47 ;  /* 0x05bb002f45007988 */ /* 0x0003e8000800044c */
[----:B------:R4:W-:Y:S04]  /*5f730*/  STS.U16 [R69+UR76+0x53f00], R68 ;  /* 0x053f004445007988 */ /* 0x0009e8000800044c */
[----:B0-----:R2:W5:Y:S04]  /*5f740*/  LDL.LU R45, [R1+0x258c] ;  /* 0x00258c00012d7983 */ /* 0x0015680000300800 */
[----:B------:R0:W-:Y:S04]  /*5f750*/  STS.U16 [R69+UR76+0x5bf00], R24 ;  /* 0x05bf001845007988 */ /* 0x0001e8000800044c */
[----:B---3--:R2:W5:Y:S04]  /*5f760*/  LDL.LU R46, [R1+0x2588] ;  /* 0x00258800012e7983 */ /* 0x0085680000300800 */
[----:B-1----:R2:W5:Y:S01]  /*5f770*/  LDL.LU R47, [R1+0x2584] ;  /* 0x00258400012f7983 */ /* 0x0025620000300800 */
[----:B------:R-:W-:-:S03]  /*5f780*/  LOP3.LUT R90, R0, 0x70, RZ, 0x3c, !PT ;  /* 0x00000070005a7812 */ /* 0x000fc600078e3cff */
[----:B----4-:R2:W5:Y:S04]  /*5f790*/  LDL.LU R68, [R1+0x2580] ;  /* 0x0025800001447983 */ /* 0x0105680000300800 */
[----:B0-----:R2:W5:Y:S04]  /*5f7a0*/  LDL.LU R69, [R1+0x257c] ;  /* 0x00257c0001457983 */ /* 0x0015680000300800 */
[----:B------:R2:W5:Y:S04]  /*5f7b0*/  LDL.LU R24, [R1+0x2578] ;  /* 0x0025780001187983 */ /* 0x0005680000300800 */
[----:B------:R0:W-:Y:S04]  /*5f7c0*/  STS.U16 [R90+UR76+0x50380], R25 ;  /* 0x050380195a007988 */ /* 0x0001e8000800044c */
[----:B------:R1:W-:Y:S04]  /*5f7d0*/  STS.U16 [R90+UR76+0x58380], R26 ;  /* 0x0583801a5a007988 */ /* 0x0003e8000800044c */
[----:B------:R3:W-:Y:S04]  /*5f7e0*/  STS.U16 [R90+UR76+0x50780], R27 ;  /* 0x0507801b5a007988 */ /* 0x0007e8000800044c */
[----:B------:R4:W-:Y:S04]  /*5f7f0*/  STS.U16 [R90+UR76+0x58780], R48 ;  /* 0x058780305a007988 */ /* 0x0009e8000800044c */
[----:B------:R1:W-:Y:S04]  /*5f800*/  STS.U16 [R90+UR76+0x50b80], R49 ;  /* 0x050b80315a007988 */ /* 0x0003e8000800044c */
[----:B------:R2:W-:Y:S04]  /*5f810*/  STS.U16 [R90+UR76+0x58b80], R50 ;  /* 0x058b80325a007988 */ /* 0x0005e8000800044c */
[----:B0-----:R0:W5:Y:S04]  /*5f820*/  LDL.LU R25, [R1+0x2574] ;  /* 0x0025740001197983 */ /* 0x0011680000300800 */
[----:B-1----:R0:W5:Y:S04]  /*5f830*/  LDL.LU R26, [R1+0x2570] ;  /* 0x00257000011a7983 */ /* 0x0021680000300800 */
[----:B---3--:R0:W5:Y:S04]  /*5f840*/  LDL.LU R27, [R1+0x256c] ;  /* 0x00256c00011b7983 */ /* 0x0081680000300800 */
[----:B----4-:R0:W5:Y:S04]  /*5f850*/  LDL.LU R48, [R1+0x2568] ;  /* 0x0025680001307983 */ /* 0x0101680000300800 */
[----:B------:R0:W5:Y:S04]  /*5f860*/  LDL.LU R49, [R1+0x2564] ;  /* 0x0025640001317983 */ /* 0x0001680000300800 */
[----:B--2---:R0:W5:Y:S04]  /*5f870*/  LDL.LU R50, [R1+0x2560] ;  /* 0x0025600001327983 */ /* 0x0041680000300800 */
[----:B------:R1:W-:Y:S04]  /*5f880*/  STS.U16 [R90+UR76+0x50f80], R51 ;  /* 0x050f80335a007988 */ /* 0x0003e8000800044c */
[----:B------:R2:W-:Y:S04]  /*5f890*/  STS.U16 [R90+UR76+0x58f80], R3 ;  /* 0x058f80035a007988 */ /* 0x0005e8000800044c */
[----:B------:R3:W-:Y:S04]  /*5f8a0*/  STS.U16 [R90+UR76+0x51380], R70 ;  /* 0x051380465a007988 */ /* 0x0007e8000800044c */
[----:B------:R4:W-:Y:S04]  /*5f8b0*/  STS.U16 [R90+UR76+0x59380], R71 ;  /* 0x059380475a007988 */ /* 0x0009e8000800044c */
[----:B------:R0:W-:Y:S04]  /*5f8c0*/  STS.U16 [R90+UR76+0x51780], R72 ;  /* 0x051780485a007988 */ /* 0x0001e8000800044c */
[----:B------:R0:W-:Y:S04]  /*5f8d0*/  STS.U16 [R90+UR76+0x59780], R73 ;  /* 0x059780495a007988 */ /* 0x0001e8000800044c */
[----:B-1----:R1:W5:Y:S04]  /*5f8e0*/  LDL.LU R51, [R1+0x255c] ;  /* 0x00255c0001337983 */ /* 0x0023680000300800 */
[----:B--2---:R1:W5:Y:S04]  /*5f8f0*/  LDL.LU R3, [R1+0x2558] ;  /* 0x0025580001037983 */ /* 0x0043680000300800 */
[----:B---3--:R1:W5:Y:S04]  /*5f900*/  LDL.LU R70, [R1+0x2554] ;  /* 0x0025540001467983 */ /* 0x0083680000300800 */
        /* <DEDUP_REMOVED lines=10> */
[----:B--2---:R0:W5:Y:S04]  /*5f9b0*/  LDL.LU R79, [R1+0x2540] ;  /* 0x00254000014f7983 */ /* 0x0041680000300800 */
[----:B---3--:R0:W5:Y:S04]  /*5f9c0*/  LDL.LU R80, [R1+0x253c] ;  /* 0x00253c0001507983 */ /* 0x0081680000300800 */
[----:B----4-:R0:W5:Y:S04]  /*5f9d0*/  LDL.LU R81, [R1+0x2538] ;  /* 0x0025380001517983 */ /* 0x0101680000300800 */
[----:B-1----:R0:W5:Y:S04]  /*5f9e0*/  LDL.LU R74, [R1+0x2534] ;  /* 0x00253400014a7983 */ /* 0x0021680000300800 */
[----:B------:R0:W5:Y:S04]  /*5f9f0*/  LDL.LU R75, [R1+0x2530] ;  /* 0x00253000014b7983 */ /* 0x0001680000300800 */
        /* <DEDUP_REMOVED lines=25> */
[----:B------:R2:W-:Y:S01]  /*5fb90*/  STS.U16 [R90+UR76+0x5bf80], R93 ;  /* 0x05bf805d5a007988 */ /* 0x0005e2000800044c */
[----:B------:R3:W-:Y:S06]  /*5fba0*/  MEMBAR.ALL.CTA ;  /* 0x0000000000007992 */ /* 0x0007ec0000008000 */
[----:B---3--:R-:W3:Y:S04]  /*5fbb0*/  FENCE.VIEW.ASYNC.S ;  /* 0x00000000000073c6 */ /* 0x008ee80000000000 */
[----:B-1----:R0:W5:Y:S04]  /*5fbc0*/  LDL.LU R92, [R1+0x24fc] ;  /* 0x0024fc00015c7983 */ /* 0x0021680000300800 */
[----:B--2---:R-:W2:Y:S01]  /*5fbd0*/  LDL R93, [R1+0x1eb8] ;  /* 0x001eb800015d7983 */ /* 0x004ea20000100800 */
[----:B------:R-:W1:Y:S02]  /*5fbe0*/  LDC R90, c[0x0][0x3ac] ;  /* 0x0000eb00ff5a7b82 */ /* 0x000e640000000800 */
[----:B-1----:R-:W-:-:S04]  /*5fbf0*/  IMAD.SHL.U32 R90, R90, 0x100, RZ ;  /* 0x000001005a5a7824 */ /* 0x002fc800078e00ff */
[----:B------:R-:W-:Y:S02]  /*5fc00*/  IMAD.SHL.U32 R90, R90, 0x2, RZ ;  /* 0x000000025a5a7824 */ /* 0x000fe400078e00ff */
[----:B---3--:R-:W-:Y:S01]  /*5fc10*/  BAR.SYNC.DEFER_BLOCKING 0x0 ;  /* 0x0000000000007b1d */ /* 0x008fe20000010000 */
[----:B--2---:R-:W-:-:S05]  /*5fc20*/  LEA R93, R93, UR76, 0x3 ;  /* 0x0000004c5d5d7c11 */ /* 0x004fca000f8e18ff */
[----:B------:R-:W-:-:S05]  /*5fc30*/  VIADD R93, R93, 0x60000 ;  /* 0x000600005d5d7836 */ /* 0x000fca0000000000 */
[----:B------:R-:W-:Y:S01]  /*5fc40*/  R2UR UR4, R93 ;  /* 0x000000005d0472ca */ /* 0x000fe200000e0000 */
[----:B0-----:R-:W-:-:S14]  /*5fc50*/  @P0 BRA `(.L_x_9) ;  /* 0x0000000400840947 */ /* 0x001fdc0003800000 */
[----:B------:R0:W-:Y:S04]  /*5fc60*/  STL.64 [R1+0x2510], R4 ;  /* 0x0025100401007387 */ /* 0x0001e80000100a00 */
[----:B0-----:R-:W2:Y:S01]  /*5fc70*/  LDL R4, [R1+0x24d4] ;  /* 0x0024d40001047983 */ /* 0x001ea20000100800 */
[----:B------:R-:W-:Y:S02]  /*5fc80*/  ELECT P2, URZ, PT ;  /* 0x0000000000ff782f */ /* 0x000fe40003840000 */
[----:B------:R-:W-:Y:S01]  /*5fc90*/  MOV.SPILL R90, UR72 ;  /* 0x00000048005a7c02 */ /* 0x000fe20009000f00 */
[----:B------:R0:W-:Y:S01]  /*5fca0*/  STL [R1+0x2508], R0 ;  /* 0x0025080001007387 */ /* 0x0001e20000100800 */
[----:B------:R-:W-:-:S09]  /*5fcb0*/  MOV.SPILL R93, UR6 ;  /* 0x00000006005d7c02 */ /* 0x000fd20009000f00 */
[----:B------:R-:W-:Y:S01]  /*5fcc0*/  @P2 IMAD.MOV.U32 R5, RZ, RZ, 0x40004040 ;  /* 0x40004040ff052424 */ /* 0x000fe200078e00ff */
[----:B0-----:R-:W-:Y:S01]  /*5fcd0*/  MOV.SPILL R0, UR73 ;  /* 0x0000004900007c02 */ /* 0x001fe20009000f00 */
[----:B------:R-:W-:Y:S01]  /*5fce0*/  UMOV UR72, 0x0 ;  /* 0x0000000000487882 */ /* 0x000fe20000000000 */
[----:B-----5:R0:W-:Y:S02]  /*5fcf0*/  STL.64 [R1+0x2500], R2 ;  /* 0x0025000201007387 */ /* 0x0201e40000100a00 */
[----:B------:R-:W-:Y:S01]  /*5fd00*/  @P2 R2UR UR75, R5 ;  /* 0x00000000054b22ca */ /* 0x000fe200000e0000 */
[----:B------:R-:W-:Y:S01]  /*5fd10*/  UMOV UR73, 0x8208490 ;  /* 0x0820849000497882 */ /* 0x000fe20000000000 */
[----:B0-----:R-:W-:Y:S01]  /*5fd20*/  MOV.SPILL R2, UR7 ;  /* 0x0000000700027c02 */ /* 0x001fe20009000f00 */
[----:B------:R-:W-:Y:S02]  /*5fd30*/  UIADD3.64 UR6, UPT, UPT, UR8, 0x100, URZ ;  /* 0x0000010008067897 */ /* 0x000fe4000fffe0ff */
[----:B------:R-:W-:Y:S01]  /*5fd40*/  UIADD3 UR77, UPT, UPT, UR5, 0x80, URZ ;  /* 0x00000080054d7890 */ /* 0x000fe2000fffe0ff */
[----:B------:R-:W-:Y:S01]  /*5fd50*/  IMAD.MOV.U32 R3, RZ, RZ, RZ ;  /* 0x000000ffff037224 */ /* 0x000fe200078e00ff */
[----:B--2---:R-:W-:-:S13]  /*5fd60*/  R2UR UR74, R4 ;  /* 0x00000000044a72ca */ /* 0x004fda00000e0000 */
[----:B------:R-:W-:-:S05]  /*5fd70*/  IMAD.U32 R4, RZ, RZ, UR74 ;  /* 0x0000004aff047e24 */ /* 0x000fca000f8e00ff */
[----:B------:R-:W-:Y:S02]  /*5fd80*/  @P2 R2UR UR74, R4 ;  /* 0x00000000044a22ca */ /* 0x000fe400000e0000 */
[----:B------:R0:W5:Y:S11]  /*5fd90*/  LDL.LU.64 R4, [R1+0x2510] ;  /* 0x0025100001047983 */ /* 0x0001760000300a00 */
[----:B------:R1:W-:Y:S02]  /*5fda0*/  UTCHMMA gdesc[UR74], gdesc[UR12], tmem[UR5], tmem[UR72], idesc[UR73], UPT ;  /* 0x00ff480c4a0075ea */ /* 0x0003e4000b800005 */
[----:B-1----:R-:W-:Y:S01]  /*5fdb0*/  UIADD3.64 UR72, UPT, UPT, UR8, 0x80, URZ ;  /* 0x0000008008487897 */ /* 0x002fe2000fffe0ff */
[----:B------:R-:W-:Y:S01]  /*5fdc0*/  UMOV UR74, 0x0 ;  /* 0x00000000004a7882 */ /* 0x000fe20000000000 */
[----:B------:R-:W-:-:S02]  /*5fdd0*/  UMOV UR75, 0x8208490 ;  /* 0x08208490004b7882 */ /* 0x000fc40000000000 */
[----:B------:R-:W-:Y:S05]  /*5fde0*/  UTCHMMA gdesc[UR8], gdesc[UR10], tmem[UR5], tmem[UR74], idesc[UR75], UPT ;  /* 0x00ff4a0a080075ea */ /* 0x000fea000b800005 */
[----:B------:R1:W-:Y:S01]  /*5fdf0*/  UTCHMMA gdesc[UR72], gdesc[UR14], tmem[UR5], tmem[UR74], idesc[UR75], UPT ;  /* 0x00ff4a0e480075ea */ /* 0x0003e2000b800005 */
[----:B------:R2:W-:Y:S01]  /*5fe00*/  UTCHMMA gdesc[UR6], gdesc[UR16], tmem[UR5], tmem[UR74], idesc[UR75], UPT ;  /* 0x00ff4a10060075ea */ /* 0x0005e2000b800005 */
[----:B-1----:R-:W-:Y:S02]  /*5fe10*/  UIADD3.64 UR72, UPT, UPT, UR8, 0x180, URZ ;  /* 0x0000018008487897 */ /* 0x002fe4000fffe0ff */
[----:B--2---:R-:W-:-:S07]  /*5fe20*/  UIADD3.64 UR6, UPT, UPT, UR8, 0x200, URZ ;  /* 0x0000020008067897 */ /* 0x004fce000fffe0ff */
[----:B------:R1:W-:Y:S02]  /*5fe30*/  UTCHMMA gdesc[UR72], gdesc[UR18], tmem[UR5], tmem[UR74], idesc[UR75], UPT ;  /* 0x00ff4a12480075ea */ /* 0x0003e4000b800005 */
        /* <DEDUP_REMOVED lines=21> */
[----:B-1----:R-:W-:Y:S01]  /*5ff90*/  R2UR.FILL UR73, R0 ;  /* 0x00000000004972ca */ /* 0x002fe200004e0000 */
[----:B--2---:R-:W-:Y:S01]  /*5ffa0*/  UIADD3 UR74, UPT, UPT, UR5, 0x80, URZ ;  /* 0x00000080054a7890 */ /* 0x004fe2000fffe0ff */
[----:B------:R-:W-:Y:S01]  /*5ffb0*/  R2UR.FILL UR72, R90 ;  /* 0x000000005a4872ca */ /* 0x000fe200004e0000 */
[----:B------:R-:W-:Y:S01]  /*5ffc0*/  UIADD3 UR75, UPT, UPT, UR5, 0x80, URZ ;  /* 0x00000080054b7890 */ /* 0x000fe2000fffe0ff */
[----:B------:R0:W5:Y:S01]  /*5ffd0*/  LDL.LU R0, [R1+0x2508] ;  /* 0x0025080001007983 */ /* 0x0001620000300800 */
[----:B------:R-:W-:Y:S01]  /*5ffe0*/  UMOV UR6, 0x0 ;  /* 0x0000000000067882 */ /* 0x000fe20000000000 */
[----:B------:R-:W-:Y:S01]  /*5fff0*/  UMOV UR7, 0x8208490 ;  /* 0x0820849000077882 */ /* 0x000fe20000000000 */
[----:B------:R-:W1:Y:S03]  /*60000*/  LDC R90, c[0x0][0x3ac] ;  /* 0x0000eb00ff5a7b82 */ /* 0x000e660000000800 */
[----:B------:R2:W-:Y:S02]  /*60010*/  UTCHMMA gdesc[UR42], gdesc[UR12], tmem[UR74], tmem[UR6], idesc[UR7], UPT ;  /* 0x00ff060c2a0075ea */ /* 0x0005e4000b80004a */
[----:B------:R3:W-:Y:S01]  /*60020*/  UTCHMMA gdesc[UR44], gdesc[UR10], tmem[UR75], tmem[UR6], idesc[UR7], UPT ;  /* 0x00ff060a2c0075ea */ /* 0x0007e2000b80004b */
[----:B--2---:R-:W-:Y:S01]  /*60030*/  UMOV UR74, 0x0 ;  /* 0x00000000004a7882 */ /* 0x004fe20000000000 */
[----:B---3--:R-:W-:-:S02]  /*60040*/  UMOV UR75, 0x8208490 ;  /* 0x08208490004b7882 */ /* 0x008fc40000000000 */
[----:B------:R2:W-:Y:S01]  /*60050*/  UTCHMMA gdesc[UR46], gdesc[UR14], tmem[UR77], tmem[UR74], idesc[UR75], UPT ;  /* 0x00ff4a0e2e0075ea */ /* 0x0005e2000b80004d */
[----:B-1----:R-:W-:Y:S01]  /*60060*/  IMAD.SHL.U32 R90, R90, 0x100, RZ ;  /* 0x000001005a5a7824 */ /* 0x002fe200078e00ff */
[----:B--2---:R-:W-:-:S03]  /*60070*/  UIADD3 UR74, UPT, UPT, UR5, 0x80, URZ ;  /* 0x00000080054a7890 */ /* 0x004fc6000fffe0ff */
[----:B------:R-:W-:Y:S01]  /*60080*/  IMAD.SHL.U32 R90, R90, 0x2, RZ ;  /* 0x000000025a5a7824 */ /* 0x000fe200078e00ff */
[----:B------:R-:W-:-:S05]  /*60090*/  UIADD3 UR75, UPT, UPT, UR5, 0x80, URZ ;  /* 0x00000080054b7890 */ /* 0x000fca000fffe0ff */
[----:B------:R-:W-:Y:S04]  /*600a0*/  UTCHMMA gdesc[UR48], gdesc[UR16], tmem[UR74], tmem[UR6], idesc[UR7], UPT ;  /* 0x00ff0610300075ea */ /* 0x000fe8000b80004a */
[----:B------:R-:W-:Y:S01]  /*600b0*/  UTCHMMA gdesc[UR50], gdesc[UR18], tmem[UR75], tmem[UR6], idesc[UR7], UPT ;  /* 0x00ff0612320075ea */ /* 0x000fe2000b80004b */
[----:B------:R1:W-:Y:S01]  /*600c0*/  UTCHMMA gdesc[UR52], gdesc[UR20], tmem[UR74], tmem[UR6], idesc[UR7], UPT ;  /* 0x00ff0614340075ea */ /* 0x0003e2000b80004a */
[----:B------:R2:W-:Y:S01]  /*600d0*/  UTCHMMA gdesc[UR54], gdesc[UR22], tmem[UR75], tmem[UR6], idesc[UR7], UPT ;  /* 0x00ff0616360075ea */ /* 0x0005e2000b80004b */
[----:B-1----:R-:W-:Y:S01]  /*600e0*/  UMOV UR74, 0x0 ;  /* 0x00000000004a7882 */ /* 0x002fe20000000000 */
[----:B--2---:R-:W-:Y:S02]  /*600f0*/  UMOV UR75, 0x8208490 ;  /* 0x08208490004b7882 */ /* 0x004fe40000000000 */
[----:B------:R1:W-:Y:S02]  /*60100*/  UTCHMMA gdesc[UR56], gdesc[UR24], tmem[UR77], tmem[UR74], idesc[UR75], UPT ;  /* 0x00ff4a18380075ea */ /* 0x0003e4000b80004d */
[----:B-1----:R-:W-:-:S02]  /*60110*/  UIADD3 UR74, UPT, UPT, UR5, 0x80, URZ ;  /* 0x00000080054a7890 */ /* 0x002fc4000fffe0ff */
[----:B------:R-:W-:-:S07]  /*60120*/  UIADD3 UR75, UPT, UPT, UR5, 0x80, URZ ;  /* 0x00000080054b7890 */ /* 0x000fce000fffe0ff */
[----:B------:R-:W-:Y:S02]  /*60130*/  UTCHMMA gdesc[UR58], gdesc[UR26], tmem[UR74], tmem[UR6], idesc[UR7], UPT ;  /* 0x00ff061a3a0075ea */ /* 0x000fe4000b80004a */
        /* <DEDUP_REMOVED lines=10> */
[----:B------:R1:W-:Y:S02]  /*601e0*/  UTCHMMA gdesc[UR72], gdesc[UR40], tmem[UR74], tmem[UR6], idesc[UR7], UPT ;  /* 0x00ff0628480075ea */ /* 0x0003e4000b80004a */
[----:B-1----:R-:W-:Y:S01]  /*601f0*/  R2UR.FILL UR7, R2 ;  /* 0x00000000020772ca */ /* 0x002fe200004e0000 */
[----:B------:R-:W-:Y:S01]  /*60200*/  IMAD.U32 R2, RZ, RZ, UR4 ;  /* 0x00000004ff027e24 */ /* 0x000fe2000f8e00ff */
[----:B------:R-:W-:-:S04]  /*60210*/  R2UR.FILL UR6, R93 ;  /* 0x000000005d0672ca */ /* 0x000fc800004e0000 */
[----:B------:R-:W-:Y:S02]  /*60220*/  @P2 MOV R93, R2 ;  /* 0x00000002005d2202 */ /* 0x000fe40000000f00 */
[----:B------:R0:W5:Y:S02]  /*60230*/  LDL.LU.64 R2, [R1+0x2500] ;  /* 0x0025000001027983 */ /* 0x0001640000300a00 */
[----:B------:R-:W-:-:S13]  /*60240*/  @P2 R2UR UR77, R93 ;  /* 0x000000005d4d22ca */ /* 0x000fda00000e0000 */
[----:B------:R0:W-:Y:S01]  /*60250*/  UTCBAR [UR77], URZ ;  /* 0x000000ff4d0073e9 */ /* 0x0001e200080000ff */
[----:B------:R-:W-:Y:S01]  /*60260*/  NOP ;  /* 0x0000000000007918 */ /* 0x000fe20000000000 */
.L_x_9:
[----:B------:R-:W2:Y:S04]  /*60270*/  LDL.LU R93, [R1+0x1eb8] ;  /* 0x001eb800015d7983 */ /* 0x000ea80000300800 */
[----:B-----5:R1:W-:Y:S04]  /*60280*/  STL [R1+0x2504], R3 ;  /* 0x0025040301007387 */ /* 0x0203e80000100800 */
[----:B-1----:R-:W3:Y:S04]  /*60290*/  LDL R3, [R1+0x24f4] ;  /* 0x0024f40001037983 */ /* 0x002ee80000100800 */
[----:B------:R1:W-:Y:S04]  /*602a0*/  STL [R1+0x2500], R2 ;  /* 0x0025000201007387 */ /* 0x0003e80000100800 */
[----:B-1----:R-:W3:Y:S04]  /*602b0*/  LDL R2, [R1+0x16bc] ;  /* 0x0016bc0001027983 */ /* 0x002ee80000100800 */
[----:B------:R1:W-:Y:S04]  /*602c0*/  STL [R1+0x24fc], R0 ;  /* 0x0024fc0001007387 */ /* 0x0003e80000100800 */
[----:B-1----:R-:W4:Y:S01]  /*602d0*/  LDL.LU R0, [R1+0x1ebc] ;  /* 0x001ebc0001007983 */ /* 0x002f220000300800 */
[----:B--2---:R-:W-:-:S05]  /*602e0*/  VIADD R93, R93, 0x1 ;  /* 0x000000015d5d7836 */ /* 0x004fca0000000000 */
[----:B------:R-:W-:-:S04]  /*602f0*/  ISETP.GT.AND P2, PT, R93, 0x1, PT ;  /* 0x000000015d00780c */ /* 0x000fc80003f44270 */
[----:B------:R-:W-:Y:S02]  /*60300*/  SEL R90, RZ, 0x1, !P2 ;  /* 0x00000001ff5a7807 */ /* 0x000fe40005000000 */
[----:B------:R-:W-:Y:S02]  /*60310*/  SEL R93, R93, RZ, !P2 ;  /* 0x000000ff5d5d7207 */ /* 0x000fe40005000000 */
[----:B---3--:R-:W-:Y:S02]  /*60320*/  ISETP.NE.U32.AND P3, PT, R2, R3, PT ;  /* 0x000000030200720c */ /* 0x008fe40003f65070 */
[----:B------:R2:W5:Y:S04]  /*60330*/  LDL.LU R3, [R1+0x2504] ;  /* 0x0025040001037983 */ /* 0x0005680000300800 */
[----:B------:R2:W5:Y:S01]  /*60340*/  LDL.LU R2, [R1+0x2500] ;  /* 0x0025000001027983 */ /* 0x0005620000300800 */
[----:B----4-:R-:W-:-:S03]  /*60350*/  LOP3.LUT R90, R0, R90, RZ, 0x3c, !PT ;  /* 0x0000005a005a7212 */ /* 0x010fc600078e3cff */
[----:B------:R1:W-:Y:S04]  /*60360*/  STL [R1+0x16b0], R0 ;  /* 0x0016b00001007387 */ /* 0x0003e80000100800 */
[----:B-1----:R2:W5:Y:S04]  /*60370*/  LDL.LU R0, [R1+0x24fc] ;  /* 0x0024fc0001007983 */ /* 0x0025680000300800 */
[----:B------:R1:W-:Y:S02]  /*60380*/  STL [R1+0x1eb8], R93 ;  /* 0x001eb85d01007387 */ /* 0x0003e40000100800 */
[----:B-1----:R-:W-:-:S02]  /*60390*/  IMAD.MOV.U32 R93, RZ, RZ, R90 ;  /* 0x000000ffff5d7224 */ /* 0x002fc400078e005a */
[----:B------:R-:W1:Y:S03]  /*603a0*/  LDC R90, c[0x0][0x3ac] ;  /* 0x0000eb00ff5a7b82 */ /* 0x000e660000000800 */
[----:B------:R2:W-:Y:S01]  /*603b0*/  STL [R1+0x1ebc], R93 ;  /* 0x001ebc5d01007387 */ /* 0x0005e20000100800 */
[----:B-1----:R-:W-:-:S04]  /*603c0*/  IMAD.SHL.U32 R90, R90, 0x100, RZ ;  /* 0x000001005a5a7824 */ /* 0x002fc800078e00ff */
[----:B------:R-:W-:Y:S01]  /*603d0*/  IMAD.SHL.U32 R90, R90, 0x2, RZ ;  /* 0x000000025a5a7824 */ /* 0x000fe200078e00ff */
[----:B--2---:R-:W-:Y:S06]  /*603e0*/  @P3 BRA `(.L_x_10) ;  /* 0xfffffc6000703947 */ /* 0x004fec000383ffff */
.L_x_7:
[----:B------:R-:W1:Y:S02]  /*603f0*/  LDC R93, c[0x0][0x3a0] ;  /* 0x0000e800ff5d7b82 */ /* 0x000e640000000800 */
[----:B-1----:R-:W-:-:S05]  /*60400*/  VIADD R93, R93, 0xff ;  /* 0x000000ff5d5d7836 */ /* 0x002fca0000000000 */
[----:B------:R-:W-:-:S13]  /*60410*/  ISETP.GE.AND P0, PT, R93, 0x100, PT ;  /* 0x000001005d00780c */ /* 0x000fda0003f06270 */
[----:B------:R-:W-:Y:S05]  /*60420*/  @!P0 BRA `(.L_x_11) ;  /* 0x0000000000108947 */ /* 0x000fea0003800000 */
[----:B------:R-:W2:Y:S02]  /*60430*/  LDL.LU R93, [R1+0x16b0] ;  /* 0x0016b000015d7983 */ /* 0x000ea40000300800 */
[----:B--2--5:R-:W-:-:S04]  /*60440*/  IMAD.U32 R0, R93, -0x80000000, RZ ;  /* 0x800000005d007824 */ /* 0x024fc800078e00ff */
[----:B------:R-:W1:Y:S02]  /*60450*/  SYNCS.PHASECHK.TRANS64.TRYWAIT P0, [UR4], R0 ;  /* 0x00000000ff0075a7 */ /* 0x000e640008001104 */
[----:B-1----:R-:W-:Y:S05]  /*60460*/  @!P0 BRA `(.L_x_12) ;  /* 0x000000a800988947 */ /* 0x002fea0003800000 */
.L_x_11:
[----:B------:R-:W2:Y:S04]  /*60470*/  LDL.LU R4, [R1+0x24f8] ;  /* 0x0024f80001047983 */ /* 0x000ea80000300800 */
        /* <DEDUP_REMOVED lines=11> */
[----:B------:R-:W-:Y:S06]  /*60530*/  BAR.SYNC.DEFER_BLOCKING 0x0 ;  /* 0x0000000000007b1d */ /* 0x000fec0000010000 */
[----:B------:R-:W-:Y:S04]  /*60540*/  STL [R1+0x264c], R63 ;  /* 0x00264c3f01007387 */ /* 0x000fe80000100800 */
[----:B------:R-:W-:Y:S04]  /*60550*/  STL [R1+0x2648], R60 ;  /* 0x0026483c01007387 */ /* 0x000fe80000100800 */
[----:B------:R-:W-:Y:S04]  /*60560*/  STL [R1+0x2644], R57 ;  /* 0x0026443901007387 */ /* 0x000fe80000100800 */
[----:B------:R-:W-:Y:S04]  /*60570*/  STL [R1+0x2654], R57 ;  /* 0x0026543901007387 */ /* 0x000fe80000100800 */
[----:B------:R-:W-:Y:S01]  /*60580*/  STL [R1+0x2640], R54 ;  /* 0x0026403601007387 */ /* 0x000fe20000100800 */
[----:B------:R-:W1:Y:S03]  /*60590*/  @!P1 SYNCS.CCTL.IV [UR76+0x60000] ;  /* 0x06000000ff0099b1 */ /* 0x000e66000800004c */
        /* <DEDUP_REMOVED lines=18> */
[----:B------:R-:W-:Y:S04]  /*606c0*/  STL [R1+0x2604], R93 ;  /* 0x0026045d01007387 */ /* 0x000fe80000100800 */
[----:B------:R-:W-:Y:S01]  /*606d0*/  STL [R1+0x2600], R92 ;  /* 0x0026005c01007387 */ /* 0x000fe20000100800 */
[----:B-1----:R-:W-:Y:S06]  /*606e0*/  BAR.SYNC.DEFER_BLOCKING 0x0 ;  /* 0x0000000000007b1d */ /* 0x002fec0000010000 */
        /* <DEDUP_REMOVED lines=22> */
[----:B-----5:R-:W-:Y:S04]  /*60850*/  STL [R1+0x2564], R3 ;  /* 0x0025640301007387 */ /* 0x020fe80000100800 */
[----:B------:R-:W-:Y:S04]  /*60860*/  STL [R1+0x255c], R2 ;  /* 0x00255c0201007387 */ /* 0x000fe80000100800 */
[----:B------:R-:W-:Y:S01]  /*60870*/  STL [R1+0x2554], R0 ;  /* 0x0025540001007387 */ /* 0x000fe20000100800 */
[----:B--2---:R-:W-:-:S13]  /*60880*/  R2UR UR4, R4 ;  /* 0x00000000040472ca */ /* 0x004fda00000e0000 */
[----:B---3--:R-:W2:Y:S02]  /*60890*/  LDTM.x64 R4, tmem[UR4] ;  /* 0x00000004000479ee */ /* 0x008ea40008340000 */
[----:B--2---:R-:W-:Y:S01]  /*608a0*/  STL [R1+0x204], R5 ;  /* 0x0002040501007387 */ /* 0x004fe20000100800 */
[----:B------:R-:W-:Y:S02]  /*608b0*/  IMAD.MOV.U32 R87, RZ, RZ, R8 ;  /* 0x000000ffff577224 */ /* 0x000fe400078e0008 */
[----:B------:R-:W-:Y:S01]  /*608c0*/  IMAD.MOV.U32 R84, RZ, RZ, R6 ;  /* 0x000000ffff547224 */ /* 0x000fe200078e0006 */
[----:B------:R-:W-:Y:S04]  /*608d0*/  STL [R1+0x20c], R7 ;  /* 0x00020c0701007387 */ /* 0x000fe80000100800 */
[----:B------:R-:W-:Y:S04]  /*608e0*/  STL [R1+0x214], R9 ;  /* 0x0002140901007387 */ /* 0x000fe80000100800 */
        /* <DEDUP_REMOVED lines=28> */
[----:B------:R0:W-:Y:S04]  /*60ab0*/  STL.64 [R1+0x2f8], R66 ;  /* 0x0002f84201007387 */ /* 0x0001e80000100a00 */
[----:B--2---:R-:W2:Y:S04]  /*60ac0*/  LDL.LU R21, [R1+0x2ec] ;  /* 0x0002ec0001157983 */ /* 0x004ea80000300800 */
[----:B---3--:R-:W3:Y:S04]  /*60ad0*/  LDL.LU R39, [R1+0x2e8] ;  /* 0x0002e80001277983 */ /* 0x008ee80000300800 */
[----:B----4-:R-:W4:Y:S01]  /*60ae0*/  LDL.LU R57, [R1+0x2e4] ;  /* 0x0002e40001397983 */ /* 0x010f220000300800 */
[----:B0-----:R-:W-:-:S03]  /*60af0*/  IMAD.MOV.U32 R66, RZ, RZ, R4 ;  /* 0x000000ffff427224 */ /* 0x001fc600078e0004 */
        /* <DEDUP_REMOVED lines=49> */
[----:B------:R-:W-:Y:S04]  /*60e10*/  STL [R1+0x26c4], R87 ;  /* 0x0026c45701007387 */ /* 0x000fe80000100800 */
[----:B--2---:R-:W-:Y:S04]  /*60e20*/  STL [R1+0x26bc], R91 ;  /* 0x0026bc5b01007387 */ /* 0x004fe80000100800 */
        /* <DEDUP_REMOVED lines=9> */
[----:B----4-:R-:W-:Y:S04]  /*60ec0*/  STL [R1+0x267c], R57 ;  /* 0x00267c3901007387 */ /* 0x010fe80000100800 */
[----:B------:R-:W-:Y:S04]  /*60ed0*/  STL [R1+0x2678], R21 ;  /* 0x0026781501007387 */ /* 0x000fe80000100800 */
[----:B---3--:R-:W-:Y:S04]  /*60ee0*/  STL [R1+0x2670], R39 ;  /* 0x0026702701007387 */ /* 0x008fe80000100800 */
        /* <DEDUP_REMOVED lines=22> */
[----:B------:R0:W-:Y:S02]  /*61050*/  STL [R1+0x2724], R4 ;  /* 0x0027240401007387 */ /* 0x0001e40000100800 */
[----:B0-----:R-:W0:Y:S02]  /*61060*/  LDTM.x64 R4, tmem[UR4+0x40] ;  /* 0x00004004000479ee */ /* 0x001e240008340000 */
        /* <DEDUP_REMOVED lines=17> */
[----:B0-----:R-:W-:Y:S04]  /*61180*/  STL.64 [R1+0x100], R4 ;  /* 0x0001000401007387 */ /* 0x001fe80000100a00 */
        /* <DEDUP_REMOVED lines=56> */
[----:B------:R-:W4:Y:S04]  /*61510*/  LDL.LU R93, [R1+0x204] ;  /* 0x00020400015d7983 */ /* 0x000f280000300800 */
[----:B------:R-:W4:Y:S04]  /*61520*/  LDL.LU R24, [R1+0x2fc] ;  /* 0x0002fc0001187983 */ /* 0x000f280000300800 */
[----:B------:R-:W4:Y:S04]  /*61530*/  LDL.LU R42, [R1+0x2f8] ;  /* 0x0002f800012a7983 */ /* 0x000f280000300800 */
[----:B------:R-:W4:Y:S04]  /*61540*/  LDL.LU R60, [R1+0x2f4] ;  /* 0x0002f400013c7983 */ /* 0x000f280000300800 */
[----:B--2---:R-:W-:Y:S04]  /*61550*/  STL [R1+0x2720], R84 ;  /* 0x0027205401007387 */ /* 0x004fe80000100800 */
[----:B---3--:R-:W-:Y:S04]  /*61560*/  STL.64 [R1+0x2718], R66 ;  /* 0x0027184201007387 */ /* 0x008fe80000100a00 */
[----:B------:R-:W-:Y:S04]  /*61570*/  STL [R1+0x2710], R64 ;  /* 0x0027104001007387 */ /* 0x000fe80000100800 */
[----:B----4-:R-:W-:Y:S04]  /*61580*/  STL.64 [R1+0x2708], R60 ;  /* 0x0027083c01007387 */ /* 0x010fe80000100a00 */
        /* <DEDUP_REMOVED lines=11> */
[----:B------:R0:W-:Y:S04]  /*61640*/  STL.64 [R1+0x26c8], R24 ;  /* 0x0026c81801007387 */ /* 0x0001e80000100a00 */
[----:B------:R-:W2:Y:S01]  /*61650*/  LDL.LU R21, [R1+0x2f0] ;  /* 0x0002f00001157983 */ /* 0x000ea20000300800 */
[----:B0-----:R-:W0:Y:S03]  /*61660*/  LDTM.x64 R24, tmem[UR4+0x80] ;  /* 0x00008004001879ee */ /* 0x001e260008340000 */
[----:B0-----:R-:W-:Y:S04]  /*61670*/  STL.64 [R1], R24 ;  /* 0x0000001801007387 */ /* 0x001fe80000100a00 */
        /* <DEDUP_REMOVED lines=30> */
[----:B0-----:R-:W3:Y:S04]  /*61860*/  LDL.LU R84, [R1+0x2720] ;  /* 0x0027200001547983 */ /* 0x001ee80000300800 */
[----:B------:R-:W4:Y:S04]  /*61870*/  LDL.LU.64 R66, [R1+0x2718] ;  /* 0x0027180001427983 */ /* 0x000f280000300a00 */
[----:B------:R-:W2:Y:S04]  /*61880*/  LDL.LU R64, [R1+0x2710] ;  /* 0x0027100001407983 */ /* 0x000ea80000300800 */
[----:B------:R-:W2:Y:S04]  /*61890*/  LDL.LU.64 R60, [R1+0x2708] ;  /* 0x00270800013c7983 */ /* 0x000ea80000300a00 */
[----:B------:R-:W2:Y:S04]  /*618a0*/  LDL.LU R58, [R1+0x2700] ;  /* 0x00270000013a7983 */ /* 0x000ea80000300800 */
[----:B------:R-:W2:Y:S04]  /*618b0*/  LDL.LU R55, [R1+0x26fc] ;  /* 0x0026fc0001377983 */ /* 0x000ea80000300800 */
[----:B------:R-:W2:Y:S04]  /*618c0*/  LDL.LU R52, [R1+0x26f8] ;  /* 0x0026f80001347983 */ /* 0x000ea80000300800 */
[----:B------:R-:W2:Y:S04]  /*618d0*/  LDL.LU R49, [R1+0x26f4] ;  /* 0x0026f40001317983 */ /* 0x000ea80000300800 */
        /* <DEDUP_REMOVED lines=40> */
[----:B------:R-:W-:-:S03]  /*61b60*/  IMAD.MOV.U32 R33, RZ, RZ, R86 ;  /* 0x000000ffff217224 */ /* 0x000fc600078e0056 */
        /* <DEDUP_REMOVED lines=21> */
[----:B------:R-:W3:Y:S04]  /*61cc0*/  LDL.LU R87, [R1+0x26c4] ;  /* 0x0026c40001577983 */ /* 0x000ee80000300800 */
[----:B------:R-:W2:Y:S04]  /*61cd0*/  LDL.LU R68, [R1+0x24] ;  /* 0x0000240001447983 */ /* 0x000ea80000300800 */
[----:B------:R0:W3:Y:S04]  /*61ce0*/  LDL.LU R90, [R1+0x26c0] ;  /* 0x0026c000015a7983 */ /* 0x0000e80000300800 */
[----:B------:R-:W2:Y:S04]  /*61cf0*/  LDL.LU R69, [R1+0x20] ;  /* 0x0000200001457983 */ /* 0x000ea80000300800 */
[----:B------:R-:W2:Y:S04]  /*61d00*/  LDL.LU R3, [R1+0x1c] ;  /* 0x00001c0001037983 */ /* 0x000ea80000300800 */
[----:B------:R-:W2:Y:S04]  /*61d10*/  LDL.LU R2, [R1+0x10] ;  /* 0x0000100001027983 */ /* 0x000ea80000300800 */
[----:B------:R-:W2:Y:S04]  /*61d20*/  LDL.LU R0, [R1+0x8] ;  /* 0x0000080001007983 */ /* 0x000ea80000300800 */
[----:B------:R-:W4:Y:S01]  /*61d30*/  LDL.LU R91, [R1+0x26bc] ;  /* 0x0026bc00015b7983 */ /* 0x000f220000300800 */
[----:B---3--:R-:W-:-:S03]  /*61d40*/  F2FP.BF16.F32.PACK_AB R90, R84, R87 ;  /* 0x00000057545a723e */ /* 0x008fc600000010ff */
[----:B--2---:R-:W-:Y:S04]  /*61d50*/  STL [R1+0x2560], R0 ;  /* 0x0025600001007387 */ /* 0x004fe80000100800 */
[----:B------:R-:W4:Y:S04]  /*61d60*/  LDL.LU R84, [R1+0x26b8] ;  /* 0x0026b80001547983 */ /* 0x000f280000300800 */
[----:B------:R0:W4:Y:S04]  /*61d70*/  LDL.LU R87, [R1+0x26b4] ;  /* 0x0026b40001577983 */ /* 0x0001280000300800 */
[----:B------:R-:W-:Y:S01]  /*61d80*/  STL [R1+0x2504], R90 ;  /* 0x0025045a01007387 */ /* 0x000fe20000100800 */
[----:B----4-:R-:W-:-:S03]  /*61d90*/  F2FP.BF16.F32.PACK_AB R87, R66, R84 ;  /* 0x000000544257723e */ /* 0x010fc600000010ff */
[----:B------:R-:W2:Y:S04]  /*61da0*/  LDL.LU R66, [R1+0x26b0] ;  /* 0x0026b00001427983 */ /* 0x000ea80000300800 */
[----:B------:R0:W2:Y:S04]  /*61db0*/  LDL.LU R84, [R1+0x26ac] ;  /* 0x0026ac0001547983 */ /* 0x0000a80000300800 */
[----:B------:R-:W-:Y:S01]  /*61dc0*/  STL [R1+0x2508], R87 ;  /* 0x0025085701007387 */ /* 0x000fe20000100800 */
[----:B--2---:R-:W-:-:S03]  /*61dd0*/  F2FP.BF16.F32.PACK_AB R84, R93, R66 ;  /* 0x000000425d54723e */ /* 0x004fc600000010ff */
[----:B------:R-:W2:Y:S04]  /*61de0*/  LDL.LU R93, [R1+0x26a8] ;  /* 0x0026a800015d7983 */ /* 0x000ea80000300800 */
[----:B------:R0:W3:Y:S04]  /*61df0*/  LDL.LU R66, [R1+0x26a4] ;  /* 0x0026a40001427983 */ /* 0x0000e80000300800 */
[----:B------:R-:W-:Y:S04]  /*61e00*/  STL [R1+0x250c], R84 ;  /* 0x00250c5401007387 */ /* 0x000fe80000100800 */
[----:B------:R-:W-:Y:S01]  /*61e10*/  STL [R1+0x2540], R84 ;  /* 0x0025405401007387 */ /* 0x000fe20000100800 */
[----:B---3--:R-:W-:-:S03]  /*61e20*/  F2FP.BF16.F32.PACK_AB R66, R13, R24 ;  /* 0x000000180d42723e */ /* 0x008fc600000010ff */
[----:B------:R-:W3:Y:S04]  /*61e30*/  LDL.LU R13, [R1+0x26a0] ;  /* 0x0026a000010d7983 */ /* 0x000ee80000300800 */
[----:B------:R-:W4:Y:S04]  /*61e40*/  LDL.LU R24, [R1+0x269c] ;  /* 0x00269c0001187983 */ /* 0x000f280000300800 */
[----:B------:R0:W-:Y:S04]  /*61e50*/  STL [R1+0x204], R66 ;  /* 0x0002044201007387 */ /* 0x0001e80000100800 */
[----:B0-----:R0:W2:Y:S02]  /*61e60*/  LDL.LU R66, [R1+0x2698] ;  /* 0x0026980001427983 */ /* 0x0010a40000300800 */
[----:B--2---:R-:W-:-:S02]  /*61e70*/  F2FP.BF16.F32.PACK_AB R66, R33, R42 ;  /* 0x0000002a2142723e */ /* 0x004fc400000010ff */
[----:B------:R-:W2:Y:S04]  /*61e80*/  LDL.LU R33, [R1+0x2694] ;  /* 0x0026940001217983 */ /* 0x000ea80000300800 */
[----:B------:R-:W2:Y:S04]  /*61e90*/  LDL.LU R42, [R1+0x2690] ;  /* 0x00269000012a7983 */ /* 0x000ea80000300800 */
        /* <DEDUP_REMOVED lines=14> */
[----:B------:R0:W4:Y:S04]  /*61f80*/  LDL.LU R21, [R1+0x266c] ;  /* 0x00266c0001157983 */ /* 0x0001280000300800 */
[----:B------:R0:W-:Y:S04]  /*61f90*/  STL [R1+0xec], R66 ;  /* 0x0000ec4201007387 */ /* 0x0001e80000100800 */
[----:B0-----:R0:W2:Y:S02]  /*61fa0*/  LDL.LU R66, [R1+0x2668] ;  /* 0x0026680001427983 */ /* 0x0010a40000300800 */
[----:B--2---:R-:W-:-:S02]  /*61fb0*/  F2FP.BF16.F32.PACK_AB R66, R30, R39 ;  /* 0x000000271e42723e */ /* 0x004fc400000010ff */
[----:B------:R0:W2:Y:S04]  /*61fc0*/  LDL.LU R30, [R1+0x2664] ;  /* 0x00266400011e7983 */ /* 0x0000a80000300800 */
[----:B------:R0:W2:Y:S04]  /*61fd0*/  LDL.LU R39, [R1+0x2660] ;  /* 0x0026600001277983 */ /* 0x0000a80000300800 */
[----:B------:R0:W-:Y:S04]  /*61fe0*/  STL [R1+0xe8], R66 ;  /* 0x0000e84201007387 */ /* 0x0001e80000100800 */
[----:B0-----:R0:W2:Y:S02]  /*61ff0*/  LDL.LU R66, [R1+0x265c] ;  /* 0x00265c0001427983 */ /* 0x0010a40000300800 */
[----:B--2---:R-:W-:-:S02]  /*62000*/  F2FP.BF16.F32.PACK_AB R66, R48, R57 ;  /* 0x000000393042723e */ /* 0x004fc400000010ff */
[----:B------:R0:W2:Y:S04]  /*62010*/  LDL.LU R48, [R1+0x2658] ;  /* 0x0026580001307983 */ /* 0x0000a80000300800 */
[----:B------:R0:W2:Y:S04]  /*62020*/  LDL.LU R57, [R1+0x2654] ;  /* 0x0026540001397983 */ /* 0x0000a80000300800 */
[----:B------:R0:W-:Y:S01]  /*62030*/  STL [R1+0xe4], R66 ;  /* 0x0000e44201007387 */ /* 0x0001e20000100800 */
[----:B------:R-:W-:-:S03]  /*62040*/  F2FP.BF16.F32.PACK_AB R39, R45, R42 ;  /* 0x0000002a2d27723e */ /* 0x000fc600000010ff */
[----:B0-----:R0:W2:Y:S01]  /*62050*/  LDL.LU R66, [R1+0x2650] ;  /* 0x0026500001427983 */ /* 0x0010a20000300800 */
[----:B------:R-:W-:Y:S02]  /*62060*/  F2FP.BF16.F32.PACK_AB R30, R36, R33 ;  /* 0x00000021241e723e */ /* 0x000fe400000010ff */
[----:B----4-:R-:W-:Y:S02]  /*62070*/  F2FP.BF16.F32.PACK_AB R21, R27, R24 ;  /* 0x000000181b15723e */ /* 0x010fe400000010ff */
[----:B---3--:R-:W-:Y:S02]  /*62080*/  F2FP.BF16.F32.PACK_AB R90, R18, R13 ;  /* 0x0000000d125a723e */ /* 0x008fe400000010ff */
[----:B--2---:R-:W-:Y:S02]  /*62090*/  F2FP.BF16.F32.PACK_AB R48, R54, R51 ;  /* 0x000000333630723e */ /* 0x004fe400000010ff */
[----:B------:R-:W-:Y:S02]  /*620a0*/  F2FP.BF16.F32.PACK_AB R57, R63, R60 ;  /* 0x0000003c3f39723e */ /* 0x000fe400000010ff */
[----:B------:R0:W2:Y:S04]  /*620b0*/  LDL.LU R63, [R1+0x264c] ;  /* 0x00264c00013f7983 */ /* 0x0000a80000300800 */
[----:B------:R0:W3:Y:S04]  /*620c0*/  LDL.LU R60, [R1+0x2648] ;  /* 0x00264800013c7983 */ /* 0x0000e80000300800 */
[----:B------:R4:W-:Y:S04]  /*620d0*/  STL [R1+0xe0], R57 ;  /* 0x0000e03901007387 */ /* 0x0009e80000100800 */
[----:B----4-:R0:W4:Y:S04]  /*620e0*/  LDL.LU R57, [R1+0x2644] ;  /* 0x0026440001397983 */ /* 0x0101280000300800 */
[----:B------:R0:W4:Y:S04]  /*620f0*/  LDL.LU R54, [R1+0x2640] ;  /* 0x0026400001367983 */ /* 0x0001280000300800 */
[----:B------:R0:W4:Y:S04]  /*62100*/  LDL.LU R51, [R1+0x263c] ;  /* 0x00263c0001337983 */ /* 0x0001280000300800 */
[----:B------:R0:W-:Y:S04]  /*62110*/  STL [R1+0xdc], R48 ;  /* 0x0000dc3001007387 */ /* 0x0001e80000100800 */
[----:B0-----:R0:W4:Y:S04]  /*62120*/  LDL.LU R48, [R1+0x2638] ;  /* 0x0026380001307983 */ /* 0x0011280000300800 */
        /* <DEDUP_REMOVED lines=13> */
[----:B------:R0:W4:Y:S01]  /*62200*/  LDL.LU R13, [R1+0x260c] ;  /* 0x00260c00010d7983 */ /* 0x0001220000300800 */
[----:B------:R-:W-:-:S03]  /*62210*/  F2FP.BF16.F32.PACK_AB R87, R10, R93 ;  /* 0x0000005d0a57723e */ /* 0x000fc600000010ff */
[----:B------:R0:W4:Y:S01]  /*62220*/  LDL.LU R10, [R1+0x2608] ;  /* 0x00260800010a7983 */ /* 0x0001220000300800 */
[----:B------:R-:W-:-:S03]  /*62230*/  F2FP.BF16.F32.PACK_AB R84, R92, R91 ;  /* 0x0000005b5c54723e */ /* 0x000fc600000010ff */
[----:B------:R-:W-:Y:S01]  /*62240*/  STL [R1+0xcc], R90 ;  /* 0x0000cc5a01007387 */ /* 0x000fe20000100800 */
[----:B------:R-:W-:-:S03]  /*62250*/  F2FP.BF16.F32.PACK_AB R66, R89, R67 ;  /* 0x000000435942723e */ /* 0x000fc600000010ff */
[----:B------:R0:W4:Y:S04]  /*62260*/  LDL.LU R93, [R1+0x2604] ;  /* 0x00260400015d7983 */ /* 0x0001280000300800 */
[----:B------:R0:W4:Y:S04]  /*62270*/  LDL.LU R92, [R1+0x2600] ;  /* 0x00260000015c7983 */ /* 0x0001280000300800 */
[----:B------:R-:W-:Y:S04]  /*62280*/  STL [R1+0xc8], R87 ;  /* 0x0000c85701007387 */ /* 0x000fe80000100800 */
[----:B------:R0:W4:Y:S04]  /*62290*/  LDL.LU R91, [R1+0x25fc] ;  /* 0x0025fc00015b7983 */ /* 0x0001280000300800 */
[----:B------:R0:W4:Y:S04]  /*622a0*/  LDL.LU R89, [R1+0x25f8] ;  /* 0x0025f80001597983 */ /* 0x0001280000300800 */
[----:B------:R-:W-:Y:S04]  /*622b0*/  STL [R1+0xc4], R84 ;  /* 0x0000c45401007387 */ /* 0x000fe80000100800 */
[----:B------:R-:W-:Y:S01]  /*622c0*/  STL [R1+0xc0], R66 ;  /* 0x0000c04201007387 */ /* 0x000fe20000100800 */
[----:B------:R-:W-:-:S02]  /*622d0*/  F2FP.BF16.F32.PACK_AB R0, R17, R16 ;  /* 0x000000101100723e */ /* 0x000fc400000010ff */
[----:B--2---:R-:W-:Y:S02]  /*622e0*/  F2FP.BF16.F32.PACK_AB R63, R65, R64 ;  /* 0x00000040413f723e */ /* 0x004fe400000010ff */
[----:B---3--:R-:W-:-:S03]  /*622f0*/  F2FP.BF16.F32.PACK_AB R60, R62, R61 ;  /* 0x0000003d3e3c723e */ /* 0x008fc600000010ff */
[----:B------:R-:W-:Y:S04]  /*62300*/  STL [R1+0xbc], R63 ;  /* 0x0000bc3f01007387 */ /* 0x000fe80000100800 */
[----:B------:R-:W-:Y:S01]  /*62310*/  STL [R1+0xb8], R60 ;  /* 0x0000b83c01007387 */ /* 0x000fe20000100800 */
[----:B----4-:R-:W-:Y:S02]  /*62320*/  F2FP.BF16.F32.PACK_AB R57, R59, R58 ;  /* 0x0000003a3b39723e */ /* 0x010fe400000010ff */
[----:B------:R-:W-:-:S03]  /*62330*/  F2FP.BF16.F32.PACK_AB R54, R56, R55 ;  /* 0x000000373836723e */ /* 0x000fc600000010ff */
[----:B------:R-:W-:Y:S01]  /*62340*/  STL [R1+0xb4], R57 ;  /* 0x0000b43901007387 */ /* 0x000fe20000100800 */
[----:B------:R-:W-:-:S03]  /*62350*/  F2FP.BF16.F32.PACK_AB R51, R53, R52 ;  /* 0x000000343533723e */ /* 0x000fc600000010ff */
[----:B------:R-:W-:Y:S04]  /*62360*/  STL [R1+0xb0], R54 ;  /* 0x0000b03601007387 */ /* 0x000fe80000100800 */
[----:B------:R-:W-:Y:S01]  /*62370*/  STL [R1+0xac], R51 ;  /* 0x0000ac3301007387 */ /* 0x000fe20000100800 */
[----:B------:R-:W-:Y:S02]  /*62380*/  F2FP.BF16.F32.PACK_AB R48, R50, R49 ;  /* 0x000000313230723e */ /* 0x000fe400000010ff */
        /* <DEDUP_REMOVED lines=22> */
[----:B------:R2:W-:Y:S04]  /*624f0*/  STL [R1+0x7c], R0 ;  /* 0x00007c0001007387 */ /* 0x0005e80000100800 */
[----:B--2---:R-:W2:Y:S04]  /*62500*/  LDL.LU R0, [R1+0x14] ;  /* 0x0000140001007983 */ /* 0x004ea80000300800 */
[----:B------:R-:W-:Y:S04]  /*62510*/  STL [R1+0x78], R13 ;  /* 0x0000780d01007387 */ /* 0x000fe80000100800 */
[----:B------:R-:W3:Y:S01]  /*62520*/  LDL.LU R84, [R1+0x1f4] ;  /* 0x0001f40001547983 */ /* 0x000ee20000300800 */
[----:B------:R-:W-:-:S05]  /*62530*/  F2FP.BF16.F32.PACK_AB R10, R12, R11 ;  /* 0x0000000b0c0a723e */ /* 0x000fca00000010ff */
[----:B------:R-:W-:Y:S04]  /*62540*/  STL [R1+0x74], R10 ;  /* 0x0000740a01007387 */ /* 0x000fe80000100800 */
[----:B---3--:R3:W-:Y:S04]  /*62550*/  STL [R1+0x2544], R84 ;  /* 0x0025445401007387 */ /* 0x0087e80000100800 */
[----:B---3--:R-:W3:Y:S04]  /*62560*/  LDL.LU R84, [R1+0x1f8] ;  /* 0x0001f80001547983 */ /* 0x008ee80000300800 */
[----:B---3--:R-:W-:Y:S04]  /*62570*/  STL [R1+0x2548], R84 ;  /* 0x0025485401007387 */ /* 0x008fe80000100800 */
[----:B------:R3:W-:Y:S04]  /*62580*/  STL [R1+0x2550], R84 ;  /* 0x0025505401007387 */ /* 0x0007e80000100800 */
[----:B---3--:R-:W3:Y:S04]  /*62590*/  LDL.LU R84, [R1+0x4] ;  /* 0x0000040001547983 */ /* 0x008ee80000300800 */
[----:B---3--:R3:W-:Y:S04]  /*625a0*/  STL [R1+0x2558], R84 ;  /* 0x0025585401007387 */ /* 0x0087e80000100800 */
[----:B---3--:R-:W3:Y:S04]  /*625b0*/  LDL.LU R84, [R1+0xc] ;  /* 0x00000c0001547983 */ /* 0x008ee80000300800 */
[----:B------:R-:W4:Y:S01]  /*625c0*/  LDL.LU R87, [R1+0x1ec] ;  /* 0x0001ec0001577983 */ /* 0x000f220000300800 */
[----:B------:R-:W-:-:S02]  /*625d0*/  F2FP.BF16.F32.PACK_AB R93, R9, R8 ;  /* 0x00000008095d723e */ /* 0x000fc400000010ff */
[----:B------:R-:W-:Y:S02]  /*625e0*/  F2FP.BF16.F32.PACK_AB R92, R7, R6 ;  /* 0x00000006075c723e */ /* 0x000fe400000010ff */
[----:B------:R-:W-:Y:S02]  /*625f0*/  F2FP.BF16.F32.PACK_AB R91, R5, R4 ;  /* 0x00000004055b723e */ /* 0x000fe400000010ff */
[----:B------:R-:W0:Y:S01]  /*62600*/  LDTM.x64 R4, tmem[UR4+0xc0] ;  /* 0x0000c004000479ee */ /* 0x000e220008340000 */
[----:B------:R-:W-:Y:S01]  /*62610*/  F2FP.BF16.F32.PACK_AB R89, R86, R88 ;  /* 0x000000585659723e */ /* 0x000fe200000010ff */
[----:B------:R-:W-:Y:S01]  /*62620*/  NOP ;  /* 0x0000000000007918 */ /* 0x000fe20000000000 */
[----:B----4-:R4:W-:Y:S04]  /*62630*/  STL [R1+0x253c], R87 ;  /* 0x00253c5701007387 */ /* 0x0109e80000100800 */
[----:B----4-:R-:W4:Y:S04]  /*62640*/  LDL.LU R87, [R1+0x1f0] ;  /* 0x0001f00001577983 */ /* 0x010f280000300800 */
[----:B----4-:R4:W-:Y:S04]  /*62650*/  STL [R1+0x254c], R87 ;  /* 0x00254c5701007387 */ /* 0x0109e80000100800 */
[----:B----4-:R-:W4:Y:S04]  /*62660*/  LDL.LU R87, [R1+0x1fc] ;  /* 0x0001fc0001577983 */ /* 0x010f280000300800 */
[----:B------:R-:W2:Y:S04]  /*62670*/  LDL.LU R90, [R1+0x1e8] ;  /* 0x0001e800015a7983 */ /* 0x000ea80000300800 */
[----:B------:R-:W-:Y:S04]  /*62680*/  STL [R1+0x24fc], R93 ;  /* 0x0024fc5d01007387 */ /* 0x000fe80000100800 */
[----:B------:R0:W-:Y:S04]  /*62690*/  STL [R1+0x251c], R93 ;  /* 0x00251c5d01007387 */ /* 0x0001e80000100800 */
[----:B0-----:R-:W2:Y:S04]  /*626a0*/  LDL.LU R93, [R1+0x218] ;  /* 0x00021800015d7983 */ /* 0x001ea80000300800 */
[----:B------:R-:W-:Y:S04]  /*626b0*/  STL [R1+0x2500], R92 ;  /* 0x0025005c01007387 */ /* 0x000fe80000100800 */
[----:B------:R-:W-:Y:S04]  /*626c0*/  STL [R1+0x2510], R91 ;  /* 0x0025105b01007387 */ /* 0x000fe80000100800 */
        /* <DEDUP_REMOVED lines=15> */
[----:B0-----:R-:W2:Y:S04]  /*627c0*/  LDL.LU R52, [R1] ;  /* 0x0000000001347983 */ /* 0x001ea80000300800 */
[----:B------:R-:W-:Y:S04]  /*627d0*/  STL [R1+0x2514], R51 ;  /* 0x0025143301007387 */ /* 0x000fe80000100800 */
[----:B------:R-:W2:Y:S04]  /*627e0*/  LDL.LU R86, [R1+0x25f4] ;  /* 0x0025f40001567983 */ /* 0x000ea80000300800 */
[----:B------:R0:W2:Y:S02]  /*627f0*/  LDL.LU R88, [R1+0x25f0] ;  /* 0x0025f00001587983 */ /* 0x0000a40000300800 */
[----:B--2---:R-:W-:-:S02]  /*62800*/  F2FP.BF16.F32.PACK_AB R88, R85, R86 ;  /* 0x000000565558723e */ /* 0x004fc400000010ff */
[----:B------:R-:W2:Y:S04]  /*62810*/  LDL.LU R85, [R1+0x25ec] ;  /* 0x0025ec0001557983 */ /* 0x000ea80000300800 */
[----:B------:R0:W2:Y:S02]  /*62820*/  LDL.LU R86, [R1+0x25e8] ;  /* 0x0025e80001567983 */ /* 0x0000a40000300800 */
[----:B--2---:R-:W-:Y:S02]  /*62830*/  F2FP.BF16.F32.PACK_AB R86, R83, R85 ;  /* 0x000000555356723e */ /* 0x004fe400000010ff */
        /* <DEDUP_REMOVED lines=45> */
[----:B------:R0:W2:Y:S04]  /*62b10*/  LDL.LU R69, [R1+0x256c] ;  /* 0x00256c0001457983 */ /* 0x0000a80000300800 */
[----:B------:R0:W3:Y:S01]  /*62b20*/  LDL.LU R68, [R1+0x2568] ;  /* 0x0025680001447983 */ /* 0x0000e20000300800 */
[----:B--2---:R-:W-:-:S03]  /*62b30*/  F2FP.BF16.F32.PACK_AB R69, R3, R54 ;  /* 0x000000360345723e */ /* 0x004fc600000010ff */
[----:B------:R0:W2:Y:S01]  /*62b40*/  LDL.LU R3, [R1+0x2564] ;  /* 0x0025640001037983 */ /* 0x0000a20000300800 */
[----:B---3--:R-:W-:-:S03]  /*62b50*/  F2FP.BF16.F32.PACK_AB R68, R55, R93 ;  /* 0x0000005d3744723e */ /* 0x008fc600000010ff */
[----:B------:R-:W3:Y:S04]  /*62b60*/  LDL.LU R55, [R1+0x1d0] ;  /* 0x0001d00001377983 */ /* 0x000ee80000300800 */
[----:B------:R-:W3:Y:S04]  /*62b70*/  LDL.LU R54, [R1+0x1cc] ;  /* 0x0001cc0001367983 */ /* 0x000ee80000300800 */
[----:B------:R-:W3:Y:S01]  /*62b80*/  LDL.LU R93, [R1+0x1c8] ;  /* 0x0001c800015d7983 */ /* 0x000ee20000300800 */
[----:B--2---:R-:W-:-:S03]  /*62b90*/  F2FP.BF16.F32.PACK_AB R3, R0, R2 ;  /* 0x000000020003723e */ /* 0x004fc600000010ff */
[----:B------:R-:W2:Y:S04]  /*62ba0*/  LDL.LU R0, [R1+0x2560] ;  /* 0x0025600001007983 */ /* 0x000ea80000300800 */
[----:B------:R0:W2:Y:S02]  /*62bb0*/  LDL.LU R2, [R1+0x255c] ;  /* 0x00255c0001027983 */ /* 0x0000a40000300800 */
[----:B--2---:R-:W-:Y:S02]  /*62bc0*/  F2FP.BF16.F32.PACK_AB R2, R84, R0 ;  /* 0x000000005402723e */ /* 0x004fe400000010ff */
[----:B------:R-:W2:Y:S04]  /*62bd0*/  LDL.LU R84, [R1+0x2558] ;  /* 0x0025580001547983 */ /* 0x000ea80000300800 */
[----:B------:R0:W2:Y:S02]  /*62be0*/  LDL.LU R0, [R1+0x2554] ;  /* 0x0025540001007983 */ /* 0x0000a40000300800 */
[----:B--2---:R-:W-:-:S02]  /*62bf0*/  F2FP.BF16.F32.PACK_AB R0, R84, R52 ;  /* 0x000000345400723e */ /* 0x004fc400000010ff */
[----:B------:R0:W4:Y:S04]  /*62c00*/  LDL.LU R84, [R1+0x2550] ;  /* 0x0025500001547983 */ /* 0x0001280000300800 */
[----:B------:R-:W2:Y:S01]  /*62c10*/  LDL.LU R52, [R1+0x1c4] ;  /* 0x0001c40001347983 */ /* 0x000ea20000300800 */
[----:B----4-:R-:W-:-:S03]  /*62c20*/  F2FP.BF16.F32.PACK_AB R84, R67, R87 ;  /* 0x000000574354723e */ /* 0x010fc600000010ff */
[----:B------:R-:W4:Y:S04]  /*62c30*/  LDL.LU R87, [R1+0x254c] ;  /* 0x00254c0001577983 */ /* 0x000f280000300800 */
[----:B------:R0:W-:Y:S04]  /*62c40*/  STL [R1+0x1fc], R84 ;  /* 0x0001fc5401007387 */ /* 0x0001e80000100800 */
[----:B0-----:R-:W2:Y:S02]  /*62c50*/  LDL.LU R84, [R1+0x2548] ;  /* 0x0025480001547983 */ /* 0x001ea40000300800 */
[----:B--2---:R-:W-:-:S02]  /*62c60*/  F2FP.BF16.F32.PACK_AB R51, R66, R84 ;  /* 0x000000544233723e */ /* 0x004fc400000010ff */
[----:B------:R-:W2:Y:S04]  /*62c70*/  LDL.LU R84, [R1+0x2544] ;  /* 0x0025440001547983 */ /* 0x000ea80000300800 */
[----:B------:R0:W-:Y:S04]  /*62c80*/  STL [R1+0x1f8], R51 ;  /* 0x0001f83301007387 */ /* 0x0001e80000100800 */
[----:B0-----:R-:W3:Y:S01]  /*62c90*/  LDL.LU R51, [R1+0x1c0] ;  /* 0x0001c00001337983 */ /* 0x001ee20000300800 */
[----:B--2---:R-:W-:-:S03]  /*62ca0*/  F2FP.BF16.F32.PACK_AB R91, R65, R84 ;  /* 0x00000054415b723e */ /* 0x004fc600000010ff */
[----:B------:R0:W4:Y:S04]  /*62cb0*/  LDL.LU R84, [R1+0x2540] ;  /* 0x0025400001547983 */ /* 0x0001280000300800 */
[----:B------:R2:W-:Y:S04]  /*62cc0*/  STL [R1+0x1f4], R91 ;  /* 0x0001f45b01007387 */ /* 0x0005e80000100800 */
[----:B--2---:R-:W2:Y:S01]  /*62cd0*/  LDL.LU R91, [R1+0x1bc] ;  /* 0x0001bc00015b7983 */ /* 0x004ea20000300800 */
[----:B----4-:R-:W-:-:S03]  /*62ce0*/  F2FP.BF16.F32.PACK_AB R84, R64, R87 ;  /* 0x000000574054723e */ /* 0x010fc600000010ff */
[----:B------:R-:W4:Y:S04]  /*62cf0*/  LDL.LU R87, [R1+0x253c] ;  /* 0x00253c0001577983 */ /* 0x000f280000300800 */
[----:B------:R0:W-:Y:S01]  /*62d00*/  STL [R1+0x1f0], R84 ;  /* 0x0001f05401007387 */ /* 0x0001e20000100800 */
[----:B------:R-:W-:-:S03]  /*62d10*/  F2FP.BF16.F32.PACK_AB R61, R61, R60 ;  /* 0x0000003c3d3d723e */ /* 0x000fc600000010ff */
[----:B0-----:R-:W2:Y:S01]  /*62d20*/  LDL.LU R84, [R1+0x1b8] ;  /* 0x0001b80001547983 */ /* 0x001ea20000300800 */
[----:B----4-:R-:W-:Y:S02]  /*62d30*/  F2FP.BF16.F32.PACK_AB R92, R63, R87 ;  /* 0x000000573f5c723e */ /* 0x010fe400000010ff */
[----:B------:R-:W-:Y:S01]  /*62d40*/  F2FP.BF16.F32.PACK_AB R63, R62, R90 ;  /* 0x0000005a3e3f723e */ /* 0x000fe200000010ff */
[----:B------:R-:W4:Y:S04]  /*62d50*/  LDL.LU R87, [R1+0x1b4] ;  /* 0x0001b40001577983 */ /* 0x000f280000300800 */
[----:B------:R-:W-:Y:S04]  /*62d60*/  STL [R1+0x1ec], R92 ;  /* 0x0001ec5c01007387 */ /* 0x000fe80000100800 */
[----:B------:R-:W2:Y:S04]  /*62d70*/  LDL.LU R90, [R1+0x1b0] ;  /* 0x0001b000015a7983 */ /* 0x000ea80000300800 */
[----:B------:R-:W2:Y:S04]  /*62d80*/  LDL.LU R62, [R1+0x178] ;  /* 0x00017800013e7983 */ /* 0x000ea80000300800 */
[----:B------:R0:W-:Y:S04]  /*62d90*/  STL [R1+0x1e8], R63 ;  /* 0x0001e83f01007387 */ /* 0x0001e80000100800 */
[----:B0-----:R-:W2:Y:S04]  /*62da0*/  LDL.LU R63, [R1+0x174] ;  /* 0x00017400013f7983 */ /* 0x001ea80000300800 */
[----:B------:R-:W2:Y:S04]  /*62db0*/  LDL.LU R92, [R1+0x170] ;  /* 0x00017000015c7983 */ /* 0x000ea80000300800 */
[----:B------:R-:W2:Y:S04]  /*62dc0*/  LDL.LU R60, [R1+0x2538] ;  /* 0x00253800013c7983 */ /* 0x000ea80000300800 */
[----:B------:R0:W-:Y:S04]  /*62dd0*/  STL [R1+0xf8], R61 ;  /* 0x0000f83d01007387 */ /* 0x0001e80000100800 */
[----:B0-----:R-:W3:Y:S01]  /*62de0*/  LDL.LU R61, [R1+0x17c] ;  /* 0x00017c00013d7983 */ /* 0x001ee20000300800 */
[----:B--2---:R-:W-:-:S03]  /*62df0*/  F2FP.BF16.F32.PACK_AB R60, R60, R59 ;  /* 0x0000003b3c3c723e */ /* 0x004fc600000010ff */
        /* <DEDUP_REMOVED lines=12> */
[----:B------:R-:W3:Y:S04]  /*62ec0*/  LDL.LU R56, [R1+0x2528] ;  /* 0x0025280001387983 */ /* 0x000ee80000300800 */
[----:B------:R0:W-:Y:S04]  /*62ed0*/  STL [R1+0x68], R57 ;  /* 0x0000683901007387 */ /* 0x0001e80000100800 */
[----:B0-----:R-:W2:Y:S01]  /*62ee0*/  LDL.LU R57, [R1+0x18c] ;  /* 0x00018c0001397983 */ /* 0x001ea20000300800 */
[----:B---3--:R-:W-:-:S03]  /*62ef0*/  F2FP.BF16.F32.PACK_AB R56, R56, R55 ;  /* 0x000000373838723e */ /* 0x008fc600000010ff */
        /* <DEDUP_REMOVED lines=8> */
[----:B------:R0:W3:Y:S04]  /*62f80*/  LDL.LU R93, [R1+0x251c] ;  /* 0x00251c00015d7983 */ /* 0x0000e80000300800 */
[----:B------:R0:W-:Y:S04]  /*62f90*/  STL [R1+0x5c], R54 ;  /* 0x00005c3601007387 */ /* 0x0001e80000100800 */
[----:B0-----:R-:W2:Y:S01]  /*62fa0*/  LDL.LU R54, [R1+0x198] ;  /* 0x0001980001367983 */ /* 0x001ea20000300800 */
[----:B---3--:R-:W-:-:S03]  /*62fb0*/  F2FP.BF16.F32.PACK_AB R93, R53, R52 ;  /* 0x00000034355d723e */ /* 0x008fc600000010ff */
[----:B------:R-:W3:Y:S04]  /*62fc0*/  LDL.LU R52, [R1+0x2518] ;  /* 0x0025180001347983 */ /* 0x000ee80000300800 */
[----:B------:R-:W2:Y:S04]  /*62fd0*/  LDL.LU R53, [R1+0x19c] ;  /* 0x00019c0001357983 */ /* 0x000ea80000300800 */
[----:B------:R0:W-:Y:S04]  /*62fe0*/  STL [R1+0x58], R93 ;  /* 0x0000585d01007387 */ /* 0x0001e80000100800 */
[----:B0-----:R-:W2:Y:S01]  /*62ff0*/  LDL.LU R93, [R1+0x16c] ;  /* 0x00016c00015d7983 */ /* 0x001ea20000300800 */
[----:B---3--:R-:W-:-:S03]  /*63000*/  F2FP.BF16.F32.PACK_AB R52, R52, R51 ;  /* 0x000000333434723e */ /* 0x008fc600000010ff */
[----:B------:R-:W3:Y:S01]  /*63010*/  LDL.LU R51, [R1+0x2514] ;  /* 0x0025140001337983 */ /* 0x000ee20000300800 */
[----:B------:R-:W-:-:S03]  /*63020*/  F2FP.BF16.F32.PACK_AB R50, R50, R84 ;  /* 0x000000543232723e */ /* 0x000fc600000010ff */
[----:B------:R0:W-:Y:S01]  /*63030*/  STL [R1+0x54], R52 ;  /* 0x0000543401007387 */ /* 0x0001e20000100800 */
[----:B----4-:R-:W-:-:S03]  /*63040*/  F2FP.BF16.F32.PACK_AB R49, R49, R87 ;  /* 0x000000573131723e */ /* 0x010fc600000010ff */
[----:B0-----:R-:W4:Y:S01]  /*63050*/  LDL.LU R52, [R1+0x1a0] ;  /* 0x0001a00001347983 */ /* 0x001f220000300800 */
[----:B---3--:R-:W-:-:S03]  /*63060*/  F2FP.BF16.F32.PACK_AB R51, R51, R91 ;  /* 0x0000005b3333723e */ /* 0x008fc600000010ff */
[----:B------:R-:W3:Y:S04]  /*63070*/  LDL.LU R91, [R1+0x2510] ;  /* 0x00251000015b7983 */ /* 0x000ee80000300800 */
[----:B------:R0:W-:Y:S04]  /*63080*/  STL [R1+0x50], R51 ;  /* 0x0000503301007387 */ /* 0x0001e80000100800 */
[----:B0-----:R-:W3:Y:S04]  /*63090*/  LDL.LU R51, [R1+0x1a4] ;  /* 0x0001a40001337983 */ /* 0x001ee80000300800 */
[----:B------:R-:W3:Y:S04]  /*630a0*/  LDL.LU R84, [R1+0x250c] ;  /* 0x00250c0001547983 */ /* 0x000ee80000300800 */
[----:B------:R0:W-:Y:S04]  /*630b0*/  STL [R1+0x4c], R50 ;  /* 0x00004c3201007387 */ /* 0x0001e80000100800 */
[----:B0-----:R-:W3:Y:S04]  /*630c0*/  LDL.LU R50, [R1+0x1a8] ;  /* 0x0001a80001327983 */ /* 0x001ee80000300800 */
[----:B------:R-:W3:Y:S04]  /*630d0*/  LDL.LU R87, [R1+0x2508] ;  /* 0x0025080001577983 */ /* 0x000ee80000300800 */
[----:B------:R0:W-:Y:S04]  /*630e0*/  STL [R1+0x48], R49 ;  /* 0x0000483101007387 */ /* 0x0001e80000100800 */
[----:B0-----:R-:W3:Y:S01]  /*630f0*/  LDL.LU R49, [R1+0x1ac] ;  /* 0x0001ac0001317983 */ /* 0x001ee20000300800 */
[----:B------:R-:W-:-:S02]  /*63100*/  F2FP.BF16.F32.PACK_AB R48, R48, R90 ;  /* 0x0000005a3030723e */ /* 0x000fc400000010ff */
[----:B----4-:R-:W-:Y:S01]  /*63110*/  F2FP.BF16.F32.PACK_AB R44, R44, R52 ;  /* 0x000000342c2c723e */ /* 0x010fe200000010ff */
[----:B------:R-:W4:Y:S01]  /*63120*/  LDL.LU R90, [R1+0x2504] ;  /* 0x00250400015a7983 */ /* 0x000f220000300800 */
[----:B--2---:R-:W-:Y:S02]  /*63130*/  F2FP.BF16.F32.PACK_AB R43, R43, R53 ;  /* 0x000000352b2b723e */ /* 0x004fe400000010ff */
[----:B------:R-:W-:Y:S01]  /*63140*/  F2FP.BF16.F32.PACK_AB R42, R42, R54 ;  /* 0x000000362a2a723e */ /* 0x000fe200000010ff */
[----:B------:R-:W-:Y:S01]  /*63150*/  STL [R1+0x44], R48 ;  /* 0x0000443001007387 */ /* 0x000fe20000100800 */
[----:B------:R-:W-:Y:S02]  /*63160*/  F2FP.BF16.F32.PACK_AB R41, R41, R55 ;  /* 0x000000372929723e */ /* 0x000fe400000010ff */
[----:B------:R-:W-:Y:S02]  /*63170*/  F2FP.BF16.F32.PACK_AB R40, R40, R56 ;  /* 0x000000382828723e */ /* 0x000fe400000010ff */
[----:B------:R-:W-:-:S02]  /*63180*/  F2FP.BF16.F32.PACK_AB R39, R39, R57 ;  /* 0x000000392727723e */ /* 0x000fc400000010ff */
[----:B------:R-:W-:Y:S02]  /*63190*/  F2FP.BF16.F32.PACK_AB R38, R38, R58 ;  /* 0x0000003a2626723e */ /* 0x000fe400000010ff */
[----:B------:R-:W-:Y:S02]  /*631a0*/  F2FP.BF16.F32.PACK_AB R37, R37, R59 ;  /* 0x0000003b2525723e */ /* 0x000fe400000010ff */
[----:B------:R-:W-:Y:S02]  /*631b0*/  F2FP.BF16.F32.PACK_AB R36, R36, R60 ;  /* 0x0000003c2424723e */ /* 0x000fe400000010ff */
[----:B------:R-:W-:Y:S02]  /*631c0*/  F2FP.BF16.F32.PACK_AB R35, R35, R61 ;  /* 0x0000003d2323723e */ /* 0x000fe400000010ff */
[----:B------:R-:W-:Y:S02]  /*631d0*/  F2FP.BF16.F32.PACK_AB R34, R34, R62 ;  /* 0x0000003e2222723e */ /* 0x000fe400000010ff */
[----:B------:R-:W-:-:S02]  /*631e0*/  F2FP.BF16.F32.PACK_AB R33, R33, R63 ;  /* 0x0000003f2121723e */ /* 0x000fc400000010ff */
[----:B------:R-:W-:Y:S02]  /*631f0*/  F2FP.BF16.F32.PACK_AB R32, R32, R92 ;  /* 0x0000005c2020723e */ /* 0x000fe400000010ff */
[----:B------:R-:W-:Y:S02]  /*63200*/  F2FP.BF16.F32.PACK_AB R31, R31, R93 ;  /* 0x0000005d1f1f723e */ /* 0x000fe400000010ff */
[----:B---3--:R-:W-:Y:S02]  /*63210*/  F2FP.BF16.F32.PACK_AB R45, R45, R51 ;  /* 0x000000332d2d723e */ /* 0x008fe400000010ff */
[----:B------:R-:W-:Y:S02]  /*63220*/  F2FP.BF16.F32.PACK_AB R46, R46, R50 ;  /* 0x000000322e2e723e */ /* 0x000fe400000010ff */
[----:B------:R-:W-:-:S05]  /*63230*/  F2FP.BF16.F32.PACK_AB R47, R47, R49 ;  /* 0x000000312f2f723e */ /* 0x000fca00000010ff */
        /* <DEDUP_REMOVED lines=13> */
[----:B------:R2:W-:Y:S04]  /*63310*/  STL [R1+0xc], R34 ;  /* 0x00000c2201007387 */ /* 0x0005e80000100800 */
[----:B0-----:R-:W3:Y:S04]  /*63320*/  LDL.LU R36, [R1+0x168] ;  /* 0x0001680001247983 */ /* 0x001ee80000300800 */
[----:B------:R-:W-:Y:S04]  /*63330*/  STL [R1+0x8], R33 ;  /* 0x0000082101007387 */ /* 0x000fe80000100800 */
[----:B------:R-:W4:Y:S01]  /*63340*/  LDL.LU R37, [R1+0x164] ;  /* 0x0001640001257983 */ /* 0x000f220000300800 */
[----:B--2---:R-:W0:Y:S03]  /*63350*/  LDC.64 R34, c[0x0][0x398] ;  /* 0x0000e600ff227b82 */ /* 0x004e260000000a00 */
[----:B------:R2:W-:Y:S04]  /*63360*/  STL [R1+0x4], R32 ;  /* 0x0000042001007387 */ /* 0x0005e80000100800 */
[----:B------:R-:W4:Y:S04]  /*63370*/  LDL.LU R38, [R1+0x160] ;  /* 0x0001600001267983 */ /* 0x000f280000300800 */
[----:B------:R-:W4:Y:S04]  /*63380*/  LDL.LU R39, [R1+0x15c] ;  /* 0x00015c0001277983 */ /* 0x000f280000300800 */
[----:B------:R-:W4:Y:S01]  /*63390*/  LDL.LU R40, [R1+0x158] ;  /* 0x0001580001287983 */ /* 0x000f220000300800 */
[----:B--2---:R-:W2:Y:S03]  /*633a0*/  LDC.64 R32, c[0x0][0x390] ;  /* 0x0000e400ff207b82 */ /* 0x004ea60000000a00 */
[----:B------:R-:W2:Y:S04]  /*633b0*/  LDL.LU R41, [R1+0x154] ;  /* 0x0001540001297983 */ /* 0x000ea80000300800 */
[----:B------:R-:W2:Y:S04]  /*633c0*/  LDL.LU R42, [R1+0x150] ;  /* 0x00015000012a7983 */ /* 0x000ea80000300800 */
[----:B------:R-:W2:Y:S04]  /*633d0*/  LDL.LU R43, [R1+0x14c] ;  /* 0x00014c00012b7983 */ /* 0x000ea80000300800 */
[----:B------:R-:W2:Y:S04]  /*633e0*/  LDL.LU R44, [R1+0x148] ;  /* 0x00014800012c7983 */ /* 0x000ea80000300800 */
[----:B------:R-:W2:Y:S04]  /*633f0*/  LDL.LU R46, [R1+0x144] ;  /* 0x00014400012e7983 */ /* 0x000ea80000300800 */
[----:B------:R-:W2:Y:S04]  /*63400*/  LDL.LU R47, [R1+0x140] ;  /* 0x00014000012f7983 */ /* 0x000ea80000300800 */
[----:B------:R0:W-:Y:S04]  /*63410*/  STL [R1], R31 ;  /* 0x0000001f01007387 */ /* 0x0001e80000100800 */
[----:B------:R-:W2:Y:S04]  /*63420*/  LDL.LU R48, [R1+0x13c] ;  /* 0x00013c0001307983 */ /* 0x000ea80000300800 */
[----:B------:R-:W2:Y:S04]  /*63430*/  LDL.LU R49, [R1+0x138] ;  /* 0x0001380001317983 */ /* 0x000ea80000300800 */
[----:B------:R-:W2:Y:S01]  /*63440*/  LDL.LU R50, [R1+0x134] ;  /* 0x0001340001327983 */ /* 0x000ea20000300800 */
[----:B0-----:R-:W0:Y:S03]  /*63450*/  LDC R31, c[0x0][0x3b8] ;  /* 0x0000ee00ff1f7b82 */ /* 0x001e260000000800 */
        /* <DEDUP_REMOVED lines=14> */
[----:B------:R-:W2:Y:S04]  /*63540*/  LDL R93, [R1+0x300] ;  /* 0x00030000015d7983 */ /* 0x000ea80000100800 */
[----:B------:R-:W2:Y:S01]  /*63550*/  LDL R45, [R1+0x304] ;  /* 0x00030400012d7983 */ /* 0x000ea20000100800 */
[----:B---3--:R-:W-:-:S02]  /*63560*/  F2FP.BF16.F32.PACK_AB R30, R30, R36 ;  /* 0x000000241e1e723e */ /* 0x008fc400000010ff */
[----:B----4-:R-:W-:Y:S02]  /*63570*/  F2FP.BF16.F32.PACK_AB R29, R29, R37 ;  /* 0x000000251d1d723e */ /* 0x010fe400000010ff */
[----:B------:R-:W3:Y:S01]  /*63580*/  LDC.64 R36, c[0x0][0x398] ;  /* 0x0000e600ff247b82 */ /* 0x000ee20000000a00 */
[----:B------:R-:W-:Y:S02]  /*63590*/  F2FP.BF16.F32.PACK_AB R28, R28, R38 ;  /* 0x000000261c1c723e */ /* 0x000fe400000010ff */
[----:B------:R-:W-:-:S05]  /*635a0*/  F2FP.BF16.F32.PACK_AB R27, R27, R39 ;  /* 0x000000271b1b723e */ /* 0x000fca00000010ff */
[----:B------:R-:W4:Y:S01]  /*635b0*/  LDC.64 R38, c[0x0][0x398] ;  /* 0x0000e600ff267b82 */ /* 0x000f220000000a00 */
[----:B--2---:R-:W-:-:S07]  /*635c0*/  F2FP.BF16.F32.PACK_AB R22, R22, R44 ;  /* 0x0000002c1616723e */ /* 0x004fce00000010ff */
[----:B------:R-:W2:Y:S01]  /*635d0*/  LDC R44, c[0x0][0x3b4] ;  /* 0x0000ed00ff2c7b82 */ /* 0x000ea20000000800 */
[----:B------:R-:W-:Y:S02]  /*635e0*/  F2FP.BF16.F32.PACK_AB R24, R24, R42 ;  /* 0x0000002a1818723e */ /* 0x000fe400000010ff */
[----:B------:R-:W-:Y:S02]  /*635f0*/  F2FP.BF16.F32.PACK_AB R23, R23, R43 ;  /* 0x0000002b1717723e */ /* 0x000fe400000010ff */
[----:B------:R-:W-:-:S03]  /*63600*/  F2FP.BF16.F32.PACK_AB R26, R26, R40 ;  /* 0x000000281a1a723e */ /* 0x000fc600000010ff */
[----:B------:R-:W0:Y:S01]  /*63610*/  LDC.64 R42, c[0x0][0x398] ;  /* 0x0000e600ff2a7b82 */ /* 0x000e220000000a00 */
[----:B------:R-:W-:-:S07]  /*63620*/  F2FP.BF16.F32.PACK_AB R25, R25, R41 ;  /* 0x000000291919723e */ /* 0x000fce00000010ff */
[----:B------:R-:W0:Y:S01]  /*63630*/  LDC.64 R40, c[0x0][0x398] ;  /* 0x0000e600ff287b82 */ /* 0x000e220000000a00 */
[----:B------:R-:W-:Y:S02]  /*63640*/  F2FP.BF16.F32.PACK_AB R17, R17, R50 ;  /* 0x000000321111723e */ /* 0x000fe400000010ff */
[----:B------:R-:W-:-:S05]  /*63650*/  F2FP.BF16.F32.PACK_AB R16, R16, R51 ;  /* 0x000000331010723e */ /* 0x000fca00000010ff */
[----:B------:R-:W0:Y:S01]  /*63660*/  LDC.64 R50, c[0x0][0x398] ;  /* 0x0000e600ff327b82 */ /* 0x000e220000000a00 */
[----:B------:R-:W-:Y:S02]  /*63670*/  F2FP.BF16.F32.PACK_AB R19, R19, R48 ;  /* 0x000000301313723e */ /* 0x000fe400000010ff */
[----:B------:R-:W-:-:S05]  /*63680*/  F2FP.BF16.F32.PACK_AB R18, R18, R49 ;  /* 0x000000311212723e */ /* 0x000fca00000010ff */
[----:B------:R-:W0:Y:S01]  /*63690*/  LDC.64 R48, c[0x0][0x398] ;  /* 0x0000e600ff307b82 */ /* 0x000e220000000a00 */
[----:B------:R-:W-:Y:S02]  /*636a0*/  F2FP.BF16.F32.PACK_AB R21, R21, R46 ;  /* 0x0000002e1515723e */ /* 0x000fe400000010ff */
[----:B------:R-:W-:Y:S02]  /*636b0*/  F2FP.BF16.F32.PACK_AB R20, R20, R47 ;  /* 0x0000002f1414723e */ /* 0x000fe400000010ff */
[----:B------:R-:W-:-:S03]  /*636c0*/  F2FP.BF16.F32.PACK_AB R15, R15, R52 ;  /* 0x000000340f0f723e */ /* 0x000fc600000010ff */
[----:B------:R-:W0:Y:S01]  /*636d0*/  LDC.64 R46, c[0x0][0x398] ;  /* 0x0000e600ff2e7b82 */ /* 0x000e220000000a00 */
[----:B------:R-:W-:Y:S02]  /*636e0*/  F2FP.BF16.F32.PACK_AB R65, R6, R61 ;  /* 0x0000003d0641723e */ /* 0x000fe400000010ff */
[----:B------:R-:W-:Y:S02]  /*636f0*/  F2FP.BF16.F32.PACK_AB R64, R7, R60 ;  /* 0x0000003c0740723e */ /* 0x000fe400000010ff */
[----:B------:R-:W-:-:S03]  /*63700*/  F2FP.BF16.F32.PACK_AB R66, R5, R62 ;  /* 0x0000003e0542723e */ /* 0x000fc600000010ff */
[----:B------:R-:W1:Y:S01]  /*63710*/  LDC.64 R60, c[0x0][0x398] ;  /* 0x0000e600ff3c7b82 */ /* 0x000e620000000a00 */
[----:B------:R-:W-:Y:S01]  /*63720*/  F2FP.BF16.F32.PACK_AB R67, R4, R63 ;  /* 0x0000003f0443723e */ /* 0x000fe200000010ff */
[----:B--2---:R-:W-:Y:S02]  /*63730*/  IMAD R6, R92, R44, RZ ;  /* 0x0000002c5c067224 */ /* 0x004fe400078e02ff */
[----:B------:R-:W-:-:S03]  /*63740*/  VIADD R5, R93, 0x7f ;  /* 0x0000007f5d057836 */ /* 0x000fc60000000000 */
[C---:B------:R-:W-:Y:S01]  /*63750*/  LEA R4, P2, R6.reuse, R32, 0x1 ;  /* 0x0000002006047211 */ /* 0x040fe200078408ff */
[----:B------:R-:W-:Y:S01]  /*63760*/  IMAD R7, R45, R44, RZ ;  /* 0x0000002c2d077224 */ /* 0x000fe200078e02ff */
[----:B------:R-:W-:Y:S02]  /*63770*/  ISETP.GE.AND P0, PT, R5, R35, PT ;  /* 0x000000230500720c */ /* 0x000fe40003f06270 */
[----:B------:R-:W-:Y:S01]  /*63780*/  LEA.HI.X.SX32 R5, R6, R33, 0x1, P2 ;  /* 0x0000002106057211 */ /* 0x000fe200010f0eff */
[----:B------:R-:W-:Y:S01]  /*63790*/  VIADD R6, R93, 0x2 ;  /* 0x000000025d067836 */ /* 0x000fe20000000000 */
[----:B------:R-:W-:Y:S01]  /*637a0*/  LEA R32, P3, R7, R32, 0x1 ;  /* 0x0000002007207211 */ /* 0x000fe200078608ff */
[----:B------:R-:W-:Y:S01]  /*637b0*/  VIADD R35, R93, 0x1 ;  /* 0x000000015d237836 */ /* 0x000fe20000000000 */
[-C--:B---3--:R-:W-:Y:S02]  /*637c0*/  ISETP.GE.AND P2, PT, R92, R36.reuse, PT ;  /* 0x000000245c00720c */ /* 0x088fe40003f46270 */
[----:B------:R-:W-:-:S02]  /*637d0*/  ISETP.GE.AND P6, PT, R45, R36, PT ;  /* 0x000000242d00720c */ /* 0x000fc40003fc6270 */
[----:B------:R-:W-:Y:S02]  /*637e0*/  LEA.HI.X.SX32 R33, R7, R33, 0x1, P3 ;  /* 0x0000002107217211 */ /* 0x000fe400018f0eff */
[----:B0-----:R-:W-:Y:S01]  /*637f0*/  ISETP.LT.AND P1, PT, R93, R43, !P2 ;  /* 0x0000002b5d00720c */ /* 0x001fe20005721270 */
[----:B------:R-:W-:Y:S01]  /*63800*/  IMAD.MOV.U32 R43, RZ, RZ, R45 ;  /* 0x000000ffff2b7224 */ /* 0x000fe200078e002d */
[-C--:B------:R-:W-:Y:S01]  /*63810*/  ISETP.GE.AND P3, PT, R6, R37.reuse, PT ;  /* 0x000000250600720c */ /* 0x080fe20003f66270 */
[----:B------:R-:W0:Y:S01]  /*63820*/  LDC.64 R44, c[0x0][0x398] ;  /* 0x0000e600ff2c7b82 */ /* 0x000e220000000a00 */
[----:B------:R-:W-:Y:S01]  /*63830*/  ISETP.GE.AND P5, PT, R35, R37, PT ;  /* 0x000000252300720c */ /* 0x000fe20003fa6270 */
[C---:B------:R-:W-:Y:S01]  /*63840*/  IMAD R52, R93.reuse, R31, RZ ;  /* 0x0000001f5d347224 */ /* 0x040fe200078e02ff */
[----:B------:R-:W-:-:S05]  /*63850*/  ISETP.LT.AND P6, PT, R93, R41, !P6 ;  /* 0x000000295d00720c */ /* 0x000fca00077c1270 */
[----:B------:R-:W2:Y:S01]  /*63860*/  LDC.64 R6, c[0x0][0x398] ;  /* 0x0000e600ff067b82 */ /* 0x000ea20000000a00 */
[----:B----4-:R-:W-:Y:S02]  /*63870*/  ISETP.LT.AND P2, PT, R92, R38, !P5 ;  /* 0x000000265c00720c */ /* 0x010fe40006f41270 */
[----:B------:R-:W-:Y:S02]  /*63880*/  F2FP.BF16.F32.PACK_AB R13, R13, R54 ;  /* 0x000000360d0d723e */ /* 0x000fe400000010ff */
[----:B------:R-:W-:Y:S01]  /*63890*/  F2FP.BF16.F32.PACK_AB R12, R12, R55 ;  /* 0x000000370c0c723e */ /* 0x000fe200000010ff */
[C---:B------:R-:W-:Y:S01]  /*638a0*/  IMAD.WIDE R54, R52.reuse, 0x2, R4 ;  /* 0x0000000234367825 */ /* 0x040fe200078e0204 */
[----:B------:R-:W-:Y:S01]  /*638b0*/  IADD3 R36, PT, PT, R52, R31, RZ ;  /* 0x0000001f34247210 */ /* 0x000fe20007ffe0ff */
[----:B------:R-:W3:Y:S01]  /*638c0*/  LDC R41, c[0x0][0x398] ;  /* 0x0000e600ff297b82 */ /* 0x000ee20000000800 */
[----:B------:R-:W-:Y:S01]  /*638d0*/  F2FP.BF16.F32.PACK_AB R14, R14, R53 ;  /* 0x000000350e0e723e */ /* 0x000fe200000010ff */
[----:B------:R-:W-:Y:S01]  /*638e0*/  IMAD.WIDE R52, R52, 0x2, R32 ;  /* 0x0000000234347825 */ /* 0x000fe200078e0220 */
[----:B------:R-:W-:Y:S01]  /*638f0*/  ISETP.LT.AND P5, PT, R43, R50, !P5 ;  /* 0x000000322b00720c */ /* 0x000fe20006fa1270 */
[----:B------:R4:W-:Y:S01]  /*63900*/  @P1 STG.E.U16 desc[UR6][R54.64], R84 ;  /* 0x0000005436001986 */ /* 0x0009e2000c101506 */
[----:B------:R-:W-:Y:S01]  /*63910*/  PRMT R38, R84, 0x7632, R38 ;  /* 0x0000763254267816 */ /* 0x000fe20000000026 */
[----:B------:R-:W-:-:S02]  /*63920*/  VIADD R35, R93, 0x3 ;  /* 0x000000035d237836 */ /* 0x000fc40000000000 */
[----:B------:R1:W-:Y:S01]  /*63930*/  @P6 STG.E.U16 desc[UR6][R52.64], R0 ;  /* 0x0000000034006986 */ /* 0x0003e2000c101506 */
[----:B------:R-:W-:Y:S01]  /*63940*/  F2FP.BF16.F32.PACK_AB R9, R9, R58 ;  /* 0x0000003a0909723e */ /* 0x000fe200000010ff */
[----:B------:R-:W3:Y:S01]  /*63950*/  LDC R50, c[0x0][0x398] ;  /* 0x0000e600ff327b82 */ /* 0x000ee20000000800 */
[----:B------:R-:W-:Y:S01]  /*63960*/  F2FP.BF16.F32.PACK_AB R8, R8, R59 ;  /* 0x0000003b0808723e */ /* 0x000fe200000010ff */
[----:B----4-:R-:W-:Y:S01]  /*63970*/  IMAD.WIDE R54, R36, 0x2, R4 ;  /* 0x0000000224367825 */ /* 0x010fe200078e0204 */
[----:B------:R-:W-:-:S05]  /*63980*/  ISETP.LT.AND P6, PT, R92, R48, !P3 ;  /* 0x000000305c00720c */ /* 0x000fca0005fc1270 */
[----:B------:R-:W4:Y:S01]  /*63990*/  LDC.64 R58, c[0x0][0x398] ;  /* 0x0000e600ff3a7b82 */ /* 0x000f220000000a00 */
[----:B-1----:R-:W-:Y:S01]  /*639a0*/  PRMT R0, R0, 0x7632, R0 ;  /* 0x0000763200007816 */ /* 0x002fe20000000000 */
[----:B------:R1:W-:Y:S06]  /*639b0*/  @P2 STG.E.U16 desc[UR6][R54.64], R38 ;  /* 0x0000002636002986 */ /* 0x0003ec000c101506 */
[----:B------:R-:W3:Y:S01]  /*639c0*/  LDC.64 R52, c[0x0][0x398] ;  /* 0x0000e600ff347b82 */ /* 0x000ee20000000a00 */
[----:B------:R-:W-:Y:S01]  /*639d0*/  ISETP.GE.AND P1, PT, R35, R37, PT ;  /* 0x000000252300720c */ /* 0x000fe20003f26270 */
[----:B------:R-:W-:-:S02]  /*639e0*/  IMAD.IADD R35, R36, 0x1, R31 ;  /* 0x0000000124237824 */ /* 0x000fc400078e021f */
[----:B-1----:R-:W-:Y:S01]  /*639f0*/  IMAD.WIDE R54, R36, 0x2, R32 ;  /* 0x0000000224367825 */ /* 0x002fe200078e0220 */
[----:B------:R-:W-:-:S03]  /*63a00*/  ISETP.LT.AND P3, PT, R43, R46, !P3 ;  /* 0x0000002e2b00720c */ /* 0x000fc60005f61270 */
[----:B------:R-:W1:Y:S01]  /*63a10*/  LDC R48, c[0x0][0x398] ;  /* 0x0000e600ff307b82 */ /* 0x000e620000000800 */
[----:B------:R-:W-:Y:S01]  /*63a20*/  F2FP.BF16.F32.PACK_AB R11, R11, R56 ;  /* 0x000000380b0b723e */ /* 0x000fe200000010ff */
[----:B------:R0:W-:Y:S01]  /*63a30*/  @P5 STG.E.U16 desc[UR6][R54.64], R0 ;  /* 0x0000000036005986 */ /* 0x0001e2000c101506 */
[----:B--2---:R-:W-:Y:S02]  /*63a40*/  ISETP.LT.AND P5, PT, R92, R6, !P1 ;  /* 0x000000065c00720c */ /* 0x004fe40004fa1270 */
[----:B------:R-:W-:Y:S01]  /*63a50*/  F2FP.BF16.F32.PACK_AB R10, R10, R57 ;  /* 0x000000390a0a723e */ /* 0x000fe200000010ff */
[----:B------:R-:W-:Y:S01]  /*63a60*/  IMAD.WIDE R56, R35, 0x2, R4 ;  /* 0x0000000223387825 */ /* 0x000fe200078e0204 */
[----:B0-----:R-:W-:Y:S01]  /*63a70*/  ISETP.LT.AND P1, PT, R43, R44, !P1 ;  /* 0x0000002c2b00720c */ /* 0x001fe20004f21270 */
[----:B------:R-:W0:Y:S02]  /*63a80*/  LDC R46, c[0x0][0x398] ;  /* 0x0000e600ff2e7b82 */ /* 0x000e240000000800 */
[C---:B------:R-:W-:Y:S01]  /*63a90*/  VIADD R36, R93.reuse, 0x5 ;  /* 0x000000055d247836 */ /* 0x040fe20000000000 */
[----:B------:R2:W-:Y:S01]  /*63aa0*/  @P6 STG.E.U16 desc[UR6][R56.64], R87 ;  /* 0x0000005738006986 */ /* 0x0005e2000c101506 */
[----:B------:R-:W-:-:S02]  /*63ab0*/  VIADD R38, R93, 0x4 ;  /* 0x000000045d267836 */ /* 0x000fc40000000000 */
[C---:B------:R-:W-:Y:S01]  /*63ac0*/  IMAD.IADD R0, R35.reuse, 0x1, R31 ;  /* 0x0000000123007824 */ /* 0x040fe200078e021f */
[-C--:B------:R-:W-:Y:S01]  /*63ad0*/  ISETP.GE.AND P6, PT, R36, R37.reuse, PT ;  /* 0x000000252400720c */ /* 0x080fe20003fc6270 */
[----:B------:R-:W-:Y:S01]  /*63ae0*/  IMAD.WIDE R54, R35, 0x2, R32 ;  /* 0x0000000223367825 */ /* 0x000fe200078e0220 */
[----:B------:R-:W-:Y:S01]  /*63af0*/  PRMT R35, R87, 0x7632, R35 ;  /* 0x0000763257237816 */ /* 0x000fe20000000023 */
[----:B------:R-:W0:Y:S01]  /*63b00*/  LDC R44, c[0x0][0x398] ;  /* 0x0000e600ff2c7b82 */ /* 0x000e220000000800 */
[----:B------:R-:W-:Y:S01]  /*63b10*/  PRMT R36, R2, 0x7632, R36 ;  /* 0x0000763202247816 */ /* 0x000fe20000000024 */
[----:B------:R-:W-:Y:S01]  /*63b20*/  IMAD.WIDE R62, R0, 0x2, R32 ;  /* 0x00000002003e7825 */ /* 0x000fe200078e0220 */
[----:B------:R-:W-:-:S03]  /*63b30*/  ISETP.GE.AND P2, PT, R38, R37, PT ;  /* 0x000000252600720c */ /* 0x000fc60003f46270 */
[----:B--2---:R-:W-:Y:S01]  /*63b40*/  IMAD.WIDE R56, R0, 0x2, R4 ;  /* 0x0000000200387825 */ /* 0x004fe200078e0204 */
[----:B------:R2:W-:Y:S01]  /*63b50*/  @P3 STG.E.U16 desc[UR6][R54.64], R2 ;  /* 0x0000000236003986 */ /* 0x0005e2000c101506 */
[----:B------:R-:W0:Y:S03]  /*63b60*/  LDC R38, c[0x0][0x398] ;  /* 0x0000e600ff267b82 */ /* 0x000e260000000800 */
[----:B------:R2:W-:Y:S01]  /*63b70*/  @P5 STG.E.U16 desc[UR6][R56.64], R35 ;  /* 0x0000002338005986 */ /* 0x0005e2000c101506 */
[----:B------:R-:W-:-:S03]  /*63b80*/  ISETP.LT.AND P5, PT, R43, R34, !P6 ;  /* 0x000000222b00720c */ /* 0x000fc600077a1270 */
[----:B------:R1:W-:Y:S01]  /*63b90*/  @P1 STG.E.U16 desc[UR6][R62.64], R36 ;  /* 0x000000243e001986 */ /* 0x0003e2000c101506 */
[----:B---3--:R-:W-:Y:S02]  /*63ba0*/  ISETP.LT.AND P1, PT, R92, R52, !P2 ;  /* 0x000000345c00720c */ /* 0x008fe40005721270 */
[----:B------:R-:W-:Y:S01]  /*63bb0*/  ISETP.LT.AND P2, PT, R43, R60, !P2 ;  /* 0x0000003c2b00720c */ /* 0x000fe20005741270 */
[--C-:B--2---:R-:W-:Y:S01]  /*63bc0*/  IMAD.IADD R54, R0, 0x1, R31.reuse ;  /* 0x0000000100367824 */ /* 0x104fe200078e021f */
[----:B----4-:R-:W-:Y:S01]  /*63bd0*/  ISETP.LT.AND P6, PT, R92, R58, !P6 ;  /* 0x0000003a5c00720c */ /* 0x010fe200077c1270 */
[----:B------:R-:W-:Y:S01]  /*63be0*/  VIADD R6, R93, 0x6 ;  /* 0x000000065d067836 */ /* 0x000fe20000000000 */
[----:B------:R-:W2:Y:S01]  /*63bf0*/  LDC R43, c[0x0][0x398] ;  /* 0x0000e600ff2b7b82 */ /* 0x000ea20000000800 */
[C---:B------:R-:W-:Y:S02]  /*63c00*/  IMAD.IADD R0, R54.reuse, 0x1, R31 ;  /* 0x0000000136007824 */ /* 0x040fe400078e021f */
[----:B------:R-:W-:Y:S01]  /*63c10*/  IMAD.WIDE R34, R54, 0x2, R4 ;  /* 0x0000000236227825 */ /* 0x000fe200078e0204 */
[----:B-1----:R-:W-:-:S03]  /*63c20*/  PRMT R36, R90, 0x7632, R36 ;  /* 0x000076325a247816 */ /* 0x002fc60000000024 */
[----:B------:R-:W-:Y:S01]  /*63c30*/  IMAD.WIDE R54, R54, 0x2, R32 ;  /* 0x0000000236367825 */ /* 0x000fe200078e0220 */
[----:B------:R-:W-:Y:S01]  /*63c40*/  ISETP.GE.AND P3, PT, R6, R37, PT ;  /* 0x000000250600720c */ /* 0x000fe20003f66270 */
[----:B------:R-:W1:Y:S02]  /*63c50*/  LDC R52, c[0x0][0x398] ;  /* 0x0000e600ff347b82 */ /* 0x000e640000000800 */
[----:B------:R-:W-:Y:S01]  /*63c60*/  IMAD.WIDE R56, R0, 0x2, R4 ;  /* 0x0000000200387825 */ /* 0x000fe200078e0204 */
[----:B------:R3:W-:Y:S03]  /*63c70*/  @P1 STG.E.U16 desc[UR6][R34.64], R90 ;  /* 0x0000005a22001986 */ /* 0x0007e6000c101506 */
[C---:B------:R-:W-:Y:S01]  /*63c80*/  VIADD R2, R93.reuse, 0x7 ;  /* 0x000000075d027836 */ /* 0x040fe20000000000 */
[----:B------:R-:W-:Y:S01]  /*63c90*/  @P2 STG.E.U16 desc[UR6][R54.64], R3 ;  /* 0x0000000336002986 */ /* 0x000fe2000c101506 */
[----:B------:R-:W-:-:S03]  /*63ca0*/  VIADD R6, R93, 0x8 ;  /* 0x000000085d067836 */ /* 0x000fc60000000000 */
[----:B------:R4:W-:Y:S01]  /*63cb0*/  @P6 STG.E.U16 desc[UR6][R56.64], R36 ;  /* 0x0000002438006986 */ /* 0x0009e2000c101506 */
[----:B------:R-:W-:Y:S02]  /*63cc0*/  ISETP.LT.AND P6, PT, R92, R42, !P3 ;  /* 0x0000002a5c00720c */ /* 0x000fe40005fc1270 */
[-C--:B------:R-:W-:Y:S01]  /*63cd0*/  ISETP.GE.AND P1, PT, R2, R37.reuse, PT ;  /* 0x000000250200720c */ /* 0x080fe20003f26270 */
[----:B---3--:R-:W3:Y:S01]  /*63ce0*/  LDL.LU R90, [R1+0x304] ;  /* 0x00030400015a7983 */ /* 0x008ee20000300800 */
[----:B------:R-:W-:Y:S01]  /*63cf0*/  IMAD.WIDE R34, R0, 0x2, R32 ;  /* 0x0000000200227825 */ /* 0x000fe200078e0220 */
[----:B------:R-:W-:Y:S01]  /*63d00*/  PRMT R2, R3, 0x7632, R2 ;  /* 0x0000763203027816 */ /* 0x000fe20000000002 */
[----:B------:R-:W0:Y:S01]  /*63d10*/  LDC R42, c[0x0][0x398] ;  /* 0x0000e600ff2a7b82 */ /* 0x000e220000000800 */
[----:B------:R-:W-:Y:S01]  /*63d20*/  ISETP.GE.AND P2, PT, R6, R37, PT ;  /* 0x000000250600720c */ /* 0x000fe20003f46270 */
[--C-:B------:R-:W-:Y:S02]  /*63d30*/  IMAD.IADD R6, R0, 0x1, R31.reuse ;  /* 0x0000000100067824 */ /* 0x100fe400078e021f */
[----:B------:R2:W-:Y:S01]  /*63d40*/  @P5 STG.E.U16 desc[UR6][R34.64], R2 ;  /* 0x0000000222005986 */ /* 0x0005e2000c101506 */
[----:B------:R-:W-:Y:S01]  /*63d50*/  ISETP.LT.AND P5, PT, R92, R41, !P1 ;  /* 0x000000295c00720c */ /* 0x000fe20004fa1270 */
[----:B------:R-:W-:-:S02]  /*63d60*/  IMAD.IADD R0, R6, 0x1, R31 ;  /* 0x0000000106007824 */ /* 0x000fc400078e021f */
[----:B------:R-:W3:Y:S01]  /*63d70*/  LDL.LU R92, [R1+0x2500] ;  /* 0x00250000015c7983 */ /* 0x000ee20000300800 */
[----:B----4-:R-:W-:Y:S01]  /*63d80*/  PRMT R36, R69, 0x7632, R36 ;  /* 0x0000763245247816 */ /* 0x010fe20000000024 */
[----:B------:R-:W4:Y:S01]  /*63d90*/  LDC R54, c[0x0][0x398] ;  /* 0x0000e600ff367b82 */ /* 0x000f220000000800 */
[----:B--2---:R-:W-:-:S07]  /*63da0*/  IMAD.WIDE R2, R6, 0x2, R4 ;  /* 0x0000000206027825 */ /* 0x004fce00078e0204 */
[----:B------:R-:W2:Y:S01]  /*63db0*/  LDC R55, c[0x0][0x398] ;  /* 0x0000e600ff377b82 */ /* 0x000ea20000000800 */
[----:B------:R1:W-:Y:S07]  /*63dc0*/  @P6 STG.E.U16 desc[UR6][R2.64], R68 ;  /* 0x0000004402006986 */ /* 0x0003ee000c101506 */
[----:B------:R-:W0:Y:S01]  /*63dd0*/  LDC R56, c[0x0][0x398] ;  /* 0x0000e600ff387b82 */ /* 0x000e220000000800 */
[----:B-1----:R-:W-:Y:S01]  /*63de0*/  IMAD.WIDE R2, R6, 0x2, R32 ;  /* 0x0000000206027825 */ /* 0x002fe200078e0220 */
[----:B------:R-:W-:-:S02]  /*63df0*/  PRMT R6, R68, 0x7632, R6 ;  /* 0x0000763244067816 */ /* 0x000fc40000000006 */
[----:B------:R-:W0:Y:S01]  /*63e00*/  LDL.LU R68, [R1+0x16b8] ;  /* 0x0016b80001447983 */ /* 0x000e220000300800 */
[----:B------:R-:W-:-:S05]  /*63e10*/  VIADD R34, R93, 0x9 ;  /* 0x000000095d227836 */ /* 0x000fca0000000000 */
[----:B------:R-:W-:Y:S01]  /*63e20*/  ISETP.GE.AND P6, PT, R34, R37, PT ;  /* 0x000000252200720c */ /* 0x000fe20003fc6270 */
[----:B------:R-:W-:Y:S01]  /*63e30*/  IMAD.WIDE R34, R0, 0x2, R4 ;  /* 0x0000000200227825 */ /* 0x000fe200078e0204 */
[C---:B---3--:R-:W-:Y:S02]  /*63e40*/  ISETP.LT.AND P3, PT, R90.reuse, R40, !P3 ;  /* 0x000000285a00720c */ /* 0x048fe40005f61270 */
[----:B------:R-:W-:Y:S02]  /*63e50*/  ISETP.LT.AND P1, PT, R90, R43, !P1 ;  /* 0x0000002b5a00720c */ /* 0x000fe40004f21270 */
[----:B------:R-:W1:Y:S01]  /*63e60*/  LDC R43, c[0x0][0x398] ;  /* 0x0000e600ff2b7b82 */ /* 0x000e620000000800 */
[----:B------:R-:W-:-:S08]  /*63e70*/  IMAD.WIDE R40, R0, 0x2, R32 ;  /* 0x0000000200287825 */ /* 0x000fd000078e0220 */
[----:B------:R3:W-:Y:S04]  /*63e80*/  @P3 STG.E.U16 desc[UR6][R2.64], R6 ;  /* 0x0000000602003986 */ /* 0x0007e8000c101506 */
[----:B------:R2:W-:Y:S01]  /*63e90*/  @P5 STG.E.U16 desc[UR6][R34.64], R69 ;  /* 0x0000004522005986 */ /* 0x0005e2000c101506 */
[--C-:B---3--:R-:W-:Y:S02]  /*63ea0*/  IMAD.IADD R2, R0, 0x1, R31.reuse ;  /* 0x0000000100027824 */ /* 0x108fe400078e021f */
[----:B------:R-:W-:Y:S02]  /*63eb0*/  VIADD R6, R93, 0xa ;  /* 0x0000000a5d067836 */ /* 0x000fe40000000000 */
[C---:B------:R-:W-:Y:S01]  /*63ec0*/  IMAD.IADD R0, R2.reuse, 0x1, R31 ;  /* 0x0000000102007824 */ /* 0x040fe200078e021f */
[----:B------:R3:W-:Y:S01]  /*63ed0*/  @P1 STG.E.U16 desc[UR6][R40.64], R36 ;  /* 0x0000002428001986 */ /* 0x0007e2000c101506 */
[----:B--2---:R-:W-:Y:S01]  /*63ee0*/  IMAD.WIDE R34, R2, 0x2, R4 ;  /* 0x0000000202227825 */ /* 0x004fe200078e0204 */
[----:B0-----:R-:W-:-:S02]  /*63ef0*/  ISETP.LT.AND P3, PT, R68, R46, !P2 ;  /* 0x0000002e4400720c */ /* 0x001fc40005761270 */
[----:B------:R-:W-:Y:S02]  /*63f00*/  ISETP.LT.AND P2, PT, R90, R44, !P2 ;  /* 0x0000002c5a00720c */ /* 0x000fe40005741270 */
[----:B------:R-:W-:Y:S01]  /*63f10*/  ISETP.LT.AND P5, PT, R68, R38, !P6 ;  /* 0x000000264400720c */ /* 0x000fe200077a1270 */
[----:B------:R-:W-:Y:S01]  /*63f20*/  IMAD.WIDE R2, R2, 0x2, R32 ;  /* 0x0000000202027825 */ /* 0x000fe200078e0220 */
[----:B------:R-:W-:Y:S01]  /*63f30*/  PRMT R38, R70, 0x7632, R38 ;  /* 0x0000763246267816 */ /* 0x000fe20000000026 */
[----:B------:R-:W0:Y:S02]  /*63f40*/  LDC R46, c[0x0][0x398] ;  /* 0x0000e600ff2e7b82 */ /* 0x000e240000000800 */
[----:B---3--:R-:W-:Y:S01]  /*63f50*/  IMAD.WIDE R40, R0, 0x2, R4 ;  /* 0x0000000200287825 */ /* 0x008fe200078e0204 */
[----:B------:R-:W-:-:S03]  /*63f60*/  ISETP.GE.AND P1, PT, R6, R37, PT ;  /* 0x000000250600720c */ /* 0x000fc60003f26270 */
[----:B------:R2:W-:Y:S01]  /*63f70*/  @P3 STG.E.U16 desc[UR6][R34.64], R70 ;  /* 0x0000004622003986 */ /* 0x0005e2000c101506 */
[----:B-1----:R-:W-:Y:S01]  /*63f80*/  ISETP.LT.AND P6, PT, R90, R43, !P6 ;  /* 0x0000002b5a00720c */ /* 0x002fe200077c1270 */
[C---:B------:R-:W-:Y:S01]  /*63f90*/  VIADD R36, R93.reuse, 0xb ;  /* 0x0000000b5d247836 */ /* 0x040fe20000000000 */
[----:B------:R-:W1:Y:S01]  /*63fa0*/  LDC R44, c[0x0][0x398] ;  /* 0x0000e600ff2c7b82 */ /* 0x000e620000000800 */
[----:B------:R3:W-:Y:S04]  /*63fb0*/  @P2 STG.E.U16 desc[UR6][R2.64], R38 ;  /* 0x0000002602002986 */ /* 0x0007e8000c101506 */
[----:B------:R4:W-:Y:S01]  /*63fc0*/  @P5 STG.E.U16 desc[UR6][R40.64], R71 ;  /* 0x0000004728005986 */ /* 0x0009e2000c101506 */
[----:B------:R-:W-:Y:S01]  /*63fd0*/  ISETP.LT.AND P5, PT, R68, R42, !P1 ;  /* 0x0000002a4400720c */ /* 0x000fe20004fa1270 */
[----:B------:R-:W-:Y:S01]  /*63fe0*/  IMAD.IADD R6, R0, 0x1, R31 ;  /* 0x0000000100067824 */ /* 0x000fe200078e021f */
[----:B------:R-:W-:Y:S01]  /*63ff0*/  ISETP.GE.AND P3, PT, R36, R37, PT ;  /* 0x000000252400720c */ /* 0x000fe20003f66270 */
[----:B------:R-:W-:Y:S01]  /*64000*/  VIADD R36, R93, 0xc ;  /* 0x0000000c5d247836 */ /* 0x000fe20000000000 */
[----:B------:R-:W0:Y:S01]  /*64010*/  LDC R42, c[0x0][0x398] ;  /* 0x0000e600ff2a7b82 */ /* 0x000e220000000800 */
[----:B--2---:R-:W-:-:S04]  /*64020*/  IMAD.WIDE R34, R6, 0x2, R4 ;  /* 0x0000000206227825 */ /* 0x004fc800078e0204 */
[----:B---3--:R-:W-:Y:S02]  /*64030*/  VIADD R38, R93, 0xd ;  /* 0x0000000d5d267836 */ /* 0x008fe40000000000 */
[----:B------:R-:W2:Y:S01]  /*64040*/  LDL.LU R93, [R1+0x24fc] ;  /* 0x0024fc00015d7983 */ /* 0x000ea20000300800 */
[----:B----4-:R-:W-:Y:S01]  /*64050*/  PRMT R40, R71, 0x7632, R40 ;  /* 0x0000763247287816 */ /* 0x010fe20000000028 */
[----:B------:R-:W-:Y:S01]  /*64060*/  IMAD.WIDE R2, R0, 0x2, R32 ;  /* 0x0000000200027825 */ /* 0x000fe200078e0220 */
[----:B------:R-:W3:Y:S01]  /*64070*/  LDC R41, c[0x0][0x398] ;  /* 0x0000e600ff297b82 */ /* 0x000ee20000000800 */
[----:B------:R-:W4:Y:S04]  /*64080*/  LDL.S16 R58, [R1+0x74] ;  /* 0x00007400013a7983 */ /* 0x000f280000100600 */
[----:B------:R-:W2:Y:S01]  /*64090*/  LDL.LU.S16 R60, [R1+0x76] ;  /* 0x00007600013c7983 */ /* 0x000ea20000300600 */
[----:B------:R-:W-:-:S02]  /*640a0*/  PRMT R0, R72, 0x7632, R0 ;  /* 0x0000763248007816 */ /* 0x000fc40000000000 */
[----:B------:R-:W3:Y:S01]  /*640b0*/  LDC R43, c[0x0][0x398] ;  /* 0x0000e600ff2b7b82 */ /* 0x000ee20000000800 */
[----:B------:R-:W2:Y:S04]  /*640c0*/  LDL.S16 R62, [R1+0x78] ;  /* 0x00007800013e7983 */ /* 0x000ea80000100600 */
[----:B------:R-:W2:Y:S04]  /*640d0*/  LDL.LU.S16 R63, [R1+0x7a] ;  /* 0x00007a00013f7983 */ /* 0x000ea80000300600 */
[----:B------:R-:W2:Y:S04]  /*640e0*/  LDL.S16 R87, [R1+0x7c] ;  /* 0x00007c0001577983 */ /* 0x000ea80000100600 */
[----:B------:R-:W-:Y:S04]  /*640f0*/  @P6 STG.E.U16 desc[UR6][R2.64], R40 ;  /* 0x0000002802006986 */ /* 0x000fe8000c101506 */
[----:B------:R-:W2:Y:S04]  /*64100*/  LDL.LU.S16 R84, [R1+0x7e] ;  /* 0x00007e0001547983 */ /* 0x000ea80000300600 */
[----:B------:R0:W-:Y:S04]  /*64110*/  @P5 STG.E.U16 desc[UR6][R34.64], R72 ;  /* 0x0000004822005986 */ /* 0x0001e8000c101506 */
[----:B0-----:R-:W2:Y:S01]  /*64120*/  LDL.LU R72, [R1+0x300] ;  /* 0x0003000001487983 */ /* 0x001ea20000300800 */
[----:B------:R-:W-:-:S02]  /*64130*/  ISETP.LT.AND P1, PT, R90, R46, !P1 ;  /* 0x0000002e5a00720c */ /* 0x000fc40004f21270 */
[----:B-1----:R-:W-:Y:S02]  /*64140*/  ISETP.LT.AND P5, PT, R68, R44, !P3 ;  /* 0x0000002c4400720c */ /* 0x002fe40005fa1270 */
[-C--:B------:R-:W-:Y:S02]  /*64150*/  ISETP.GE.AND P2, PT, R36, R37.reuse, PT ;  /* 0x000000252400720c */ /* 0x080fe40003f46270 */
[----:B------:R-:W-:Y:S01]  /*64160*/  ISETP.GE.AND P6, PT, R38, R37, PT ;  /* 0x000000252600720c */ /* 0x000fe20003fc6270 */
[C---:B------:R-:W-:Y:S01]  /*64170*/  IMAD.IADD R36, R6.reuse, 0x1, R31 ;  /* 0x0000000106247824 */ /* 0x040fe200078e021f */
[----:B------:R-:W0:Y:S01]  /*64180*/  LDC R38, c[0x0][0x398] ;  /* 0x0000e600ff267b82 */ /* 0x000e220000000800 */
[----:B------:R-:W-:Y:S01]  /*64190*/  IMAD.WIDE R2, R6, 0x2, R32 ;  /* 0x0000000206027825 */ /* 0x000fe200078e0220 */
[----:B------:R-:W-:Y:S01]  /*641a0*/  ISETP.LT.AND P3, PT, R90, R42, !P3 ;  /* 0x0000002a5a00720c */ /* 0x000fe20005f61270 */
[----:B------:R-:W4:Y:S02]  /*641b0*/  LDL.S16 R69, [R1+0x80] ;  /* 0x0000800001457983 */ /* 0x000f240000100600 */
[----:B------:R-:W-:-:S02]  /*641c0*/  IMAD.WIDE R34, R36, 0x2, R4 ;  /* 0x0000000224227825 */ /* 0x000fc400078e0204 */
[----:B------:R1:W-:Y:S01]  /*641d0*/  @P1 STG.E.U16 desc[UR6][R2.64], R0 ;  /* 0x0000000002001986 */ /* 0x0003e2000c101506 */
[----:B---3--:R-:W-:Y:S01]  /*641e0*/  ISETP.LT.AND P1, PT, R68, R41, !P2 ;  /* 0x000000294400720c */ /* 0x008fe20005721270 */
[----:B------:R-:W3:Y:S02]  /*641f0*/  LDC R44, c[0x0][0x398] ;  /* 0x0000e600ff2c7b82 */ /* 0x000ee40000000800 */
[----:B------:R1:W-:Y:S01]  /*64200*/  @P5 STG.E.U16 desc[UR6][R34.64], R73 ;  /* 0x0000004922005986 */ /* 0x0003e2000c101506 */
[----:B------:R-:W-:Y:S02]  /*64210*/  ISETP.LT.AND P5, PT, R90, R43, !P2 ;  /* 0x0000002b5a00720c */ /* 0x000fe400057a1270 */
[----:B------:R-:W-:Y:S01]  /*64220*/  PRMT R6, R73, 0x7632, R6 ;  /* 0x0000763249067816 */ /* 0x000fe20000000006 */
[----:B------:R-:W3:Y:S02]  /*64230*/  LDL.LU.S16 R57, [R1+0x82] ;  /* 0x0000820001397983 */ /* 0x000ee40000300600 */
[----:B------:R-:W2:Y:S01]  /*64240*/  LDC R46, c[0x0][0x398] ;  /* 0x0000e600ff2e7b82 */ /* 0x000ea20000000800 */
[----:B-1----:R-:W-:-:S02]  /*64250*/  IMAD.IADD R0, R36, 0x1, R31 ;  /* 0x0000000124007824 */ /* 0x002fc400078e021f */
[----:B------:R-:W-:Y:S01]  /*64260*/  IMAD.WIDE R34, R36, 0x2, R32 ;  /* 0x0000000224227825 */ /* 0x000fe200078e0220 */
[----:B------:R-:W-:-:S04]  /*64270*/  PRMT R36, R74, 0x7632, R36 ;  /* 0x000076324a247816 */ /* 0x000fc80000000024 */
[----:B------:R-:W1:Y:S01]  /*64280*/  LDC R42, c[0x0][0x398] ;  /* 0x0000e600ff2a7b82 */ /* 0x000e620000000800 */
[----:B------:R-:W-:Y:S01]  /*64290*/  IMAD.WIDE R40, R0, 0x2, R32 ;  /* 0x0000000200287825 */ /* 0x000fe200078e0220 */
[----:B------:R0:W-:Y:S01]  /*642a0*/  @P3 STG.E.U16 desc[UR6][R34.64], R6 ;  /* 0x0000000622003986 */ /* 0x0001e2000c101506 */
[----:B------:R-:W-:Y:S02]  /*642b0*/  ISETP.LT.AND P3, PT, R68, R50, !P6 ;  /* 0x000000324400720c */ /* 0x000fe40007761270 */
[----:B0-----:R-:W-:-:S03]  /*642c0*/  ISETP.LT.AND P6, PT, R90, R38, !P6 ;  /* 0x000000265a00720c */ /* 0x001fc600077c1270 */
[----:B------:R-:W0:Y:S01]  /*642d0*/  LDC R43, c[0x0][0x398] ;  /* 0x0000e600ff2b7b82 */ /* 0x000e220000000800 */
[----:B------:R-:W-:-:S07]  /*642e0*/  PRMT R38, R75, 0x7632, R38 ;  /* 0x000076324b267816 */ /* 0x000fce0000000026 */
[----:B------:R-:W0:Y:S01]  /*642f0*/  LDC R50, c[0x0][0x39c] ;  /* 0x0000e700ff327b82 */ /* 0x000e220000000800 */
[----:B--2---:R-:W-:-:S05]  /*64300*/  VIADD R2, R72, 0xe ;  /* 0x0000000e48027836 */ /* 0x004fca0000000000 */
[----:B------:R-:W-:Y:S01]  /*64310*/  ISETP.GE.AND P2, PT, R2, R37, PT ;  /* 0x000000250200720c */ /* 0x000fe20003f46270 */
[----:B------:R-:W-:-:S05]  /*64320*/  IMAD.WIDE R2, R0, 0x2, R4 ;  /* 0x0000000200027825 */ /* 0x000fca00078e0204 */
[----:B------:R2:W-:Y:S04]  /*64330*/  @P1 STG.E.U16 desc[UR6][R2.64], R74 ;  /* 0x0000004a02001986 */ /* 0x0005e8000c101506 */
[----:B------:R0:W-:Y:S01]  /*64340*/  @P5 STG.E.U16 desc[UR6][R40.64], R36 ;  /* 0x0000002428005986 */ /* 0x0001e2000c101506 */
[----:B------:R-:W-:Y:S01]  /*64350*/  ISETP.LT.AND P5, PT, R68, R48, !P2 ;  /* 0x000000304400720c */ /* 0x000fe200057a1270 */
[----:B------:R-:W-:Y:S01]  /*64360*/  VIADD R6, R72, 0x10 ;  /* 0x0000001048067836 */ /* 0x000fe20000000000 */
[----:B------:R-:W4:Y:S01]  /*64370*/  LDC R48, c[0x0][0x39c] ;  /* 0x0000e700ff307b82 */ /* 0x000f220000000800 */
[----:B--2---:R-:W-:Y:S02]  /*64380*/  IMAD.IADD R2, R0, 0x1, R31 ;  /* 0x0000000100027824 */ /* 0x004fe400078e021f */
[----:B------:R-:W-:-:S03]  /*64390*/  VIADD R0, R72, 0xf ;  /* 0x0000000f48007836 */ /* 0x000fc60000000000 */
[C---:B0-----:R-:W-:Y:S01]  /*643a0*/  IADD3 R36, PT, PT, R2.reuse, R31, RZ ;  /* 0x0000001f02247210 */ /* 0x041fe20007ffe0ff */
[----:B------:R-:W-:Y:S01]  /*643b0*/  IMAD.WIDE R40, R2, 0x2, R4 ;  /* 0x0000000202287825 */ /* 0x000fe200078e0204 */
[----:B------:R-:W-:-:S03]  /*643c0*/  ISETP.GE.AND P1, PT, R0, R37, PT ;  /* 0x000000250000720c */ /* 0x000fc60003f26270 */
[----:B------:R-:W-:Y:S01]  /*643d0*/  IMAD.WIDE R2, R2, 0x2, R32 ;  /* 0x0000000202027825 */ /* 0x000fe200078e0220 */
[----:B------:R0:W-:Y:S03]  /*643e0*/  @P3 STG.E.U16 desc[UR6][R40.64], R75 ;  /* 0x0000004b28003986 */ /* 0x0001e6000c101506 */
[----:B------:R-:W-:Y:S01]  /*643f0*/  IMAD.WIDE R34, R36, 0x2, R4 ;  /* 0x0000000224227825 */ /* 0x000fe200078e0204 */
[----:B------:R-:W-:Y:S04]  /*64400*/  @P6 STG.E.U16 desc[UR6][R2.64], R38 ;  /* 0x0000002602006986 */ /* 0x000fe8000c101506 */
[----:B------:R2:W-:Y:S01]  /*64410*/  @P5 STG.E.U16 desc[UR6][R34.64], R76 ;  /* 0x0000004c22005986 */ /* 0x0005e2000c101506 */
[----:B---3--:R-:W-:-:S02]  /*64420*/  ISETP.LT.AND P5, PT, R68, R44, !P1 ;  /* 0x0000002c4400720c */ /* 0x008fc40004fa1270 */
[----:B------:R-:W3:Y:S01]  /*64430*/  LDC R44, c[0x0][0x398] ;  /* 0x0000e600ff2c7b82 */ /* 0x000ee20000000800 */
[----:B------:R-:W-:Y:S02]  /*64440*/  ISETP.GE.AND P3, PT, R6, R37, PT ;  /* 0x000000250600720c */ /* 0x000fe40003f66270 */
[C---:B------:R-:W-:Y:S02]  /*64450*/  ISETP.LT.AND P2, PT, R90.reuse, R46, !P2 ;  /* 0x0000002e5a00720c */ /* 0x040fe40005741270 */
[----:B-1----:R-:W-:-:S03]  /*64460*/  ISETP.LT.AND P1, PT, R90, R42, !P1 ;  /* 0x0000002a5a00720c */ /* 0x002fc60004f21270 */
[----:B------:R-:W1:Y:S01]  /*64470*/  LDC R46, c[0x0][0x39c] ;  /* 0x0000e700ff2e7b82 */ /* 0x000e620000000800 */
[----:B------:R-:W-:Y:S01]  /*64480*/  ISETP.LT.AND P6, PT, R68, R43, !P3 ;  /* 0x0000002b4400720c */ /* 0x000fe20005fc1270 */
[----:B0-----:R-:W-:Y:S01]  /*64490*/  IMAD.WIDE R40, R36, 0x2, R32 ;  /* 0x0000000224287825 */ /* 0x001fe200078e0220 */
[----:B------:R-:W-:-:S05]  /*644a0*/  PRMT R0, R76, 0x7632, R0 ;  /* 0x000076324c007816 */ /* 0x000fca0000000000 */
[----:B------:R-:W0:Y:S08]  /*644b0*/  LDC R42, c[0x0][0x398] ;  /* 0x0000e600ff2a7b82 */ /* 0x000e300000000800 */
[----:B------:R-:W0:Y:S01]  /*644c0*/  LDC R43, c[0x0][0x398] ;  /* 0x0000e600ff2b7b82 */ /* 0x000e220000000800 */
[----:B------:R4:W-:Y:S01]  /*644d0*/  @P2 STG.E.U16 desc[UR6][R40.64], R0 ;  /* 0x0000000028002986 */ /* 0x0009e2000c101506 */
[----:B--2---:R-:W-:Y:S01]  /*644e0*/  IMAD.IADD R34, R36, 0x1, R31 ;  /* 0x0000000124227824 */ /* 0x004fe200078e021f */
[----:B------:R-:W-:-:S03]  /*644f0*/  PRMT R6, R77, 0x7632, R6 ;  /* 0x000076324d067816 */ /* 0x000fc60000000006 */
[C---:B------:R-:W-:Y:S02]  /*64500*/  IMAD.IADD R38, R34.reuse, 0x1, R31 ;  /* 0x0000000122267824 */ /* 0x040fe400078e021f */
[----:B------:R-:W-:-:S04]  /*64510*/  IMAD.WIDE R2, R34, 0x2, R4 ;  /* 0x0000000222027825 */ /* 0x000fc800078e0204 */
[----:B----4-:R-:W-:Y:S02]  /*64520*/  VIADD R0, R72, 0x11 ;  /* 0x0000001148007836 */ /* 0x010fe40000000000 */
[----:B------:R-:W-:-:S03]  /*64530*/  IMAD.WIDE R34, R34, 0x2, R32 ;  /* 0x0000000222227825 */ /* 0x000fc600078e0220 */
[----:B------:R-:W-:Y:S01]  /*64540*/  ISETP.GE.AND P2, PT, R0, R48, PT ;  /* 0x000000300000720c */ /* 0x000fe20003f46270 */
[----:B------:R-:W-:Y:S01]  /*64550*/  VIADD R0, R72, 0x12 ;  /* 0x0000001248007836 */ /* 0x000fe20000000000 */
[----:B---3--:R-:W-:Y:S01]  /*64560*/  ISETP.LT.AND P3, PT, R90, R44, !P3 ;  /* 0x0000002c5a00720c */ /* 0x008fe20005f61270 */
[----:B------:R-:W-:Y:S01]  /*64570*/  IMAD.WIDE R36, R38, 0x2, R4 ;  /* 0x0000000226247825 */ /* 0x000fe200078e0204 */
[----:B------:R-:W-:Y:S01]  /*64580*/  @P5 STG.E.U16 desc[UR6][R2.64], R77 ;  /* 0x0000004d02005986 */ /* 0x000fe2000c101506 */
[----:B------:R-:W2:Y:S03]  /*64590*/  LDC R44, c[0x0][0x398] ;  /* 0x0000e600ff2c7b82 */ /* 0x000ea60000000800 */
[----:B------:R3:W-:Y:S01]  /*645a0*/  @P1 STG.E.U16 desc[UR6][R34.64], R6 ;  /* 0x0000000622001986 */ /* 0x0007e2000c101506 */
[----:B-1----:R-:W-:Y:S02]  /*645b0*/  ISETP.GE.AND P1, PT, R0, R46, PT ;  /* 0x0000002e0000720c */ /* 0x002fe40003f26270 */
[----:B0-----:R-:W-:Y:S01]  /*645c0*/  ISETP.LT.AND P5, PT, R68, R42, !P2 ;  /* 0x0000002a4400720c */ /* 0x001fe200057a1270 */
[----:B------:R0:W-:Y:S01]  /*645d0*/  @P6 STG.E.U16 desc[UR6][R36.64], R78 ;  /* 0x0000004e24006986 */ /* 0x0001e2000c101506 */
[----:B------:R-:W1:Y:S01]  /*645e0*/  LDC R46, c[0x0][0x398] ;  /* 0x0000e600ff2e7b82 */ /* 0x000e620000000800 */
[----:B------:R-:W-:-:S02]  /*645f0*/  ISETP.LT.AND P2, PT, R90, R43, !P2 ;  /* 0x0000002b5a00720c */ /* 0x000fc40005741270 */
[----:B------:R-:W-:Y:S01]  /*64600*/  ISETP.LT.AND P6, PT, R68, R52, !P1 ;  /* 0x000000344400720c */ /* 0x000fe20004fc1270 */
[----:B------:R-:W-:-:S04]  /*64610*/  IMAD.IADD R40, R38, 0x1, R31 ;  /* 0x0000000126287824 */ /* 0x000fc800078e021f */
[----:B------:R-:W4:Y:S01]  /*64620*/  LDC R52, c[0x0][0x398] ;  /* 0x0000e600ff347b82 */ /* 0x000f220000000800 */
[----:B---3--:R-:W-:Y:S01]  /*64630*/  PRMT R6, R78, 0x7632, R6 ;  /* 0x000076324e067816 */ /* 0x008fe20000000006 */
[----:B------:R-:W-:Y:S01]  /*64640*/  IMAD.WIDE R34, R38, 0x2, R32 ;  /* 0x0000000226227825 */ /* 0x000fe200078e0220 */
[----:B------:R-:W-:-:S03]  /*64650*/  PRMT R42, R79, 0x7632, R42 ;  /* 0x000076324f2a7816 */ /* 0x000fc6000000002a */
[C---:B------:R-:W-:Y:S02]  /*64660*/  IMAD.IADD R43, R40.reuse, 0x1, R31 ;  /* 0x00000001282b7824 */ /* 0x040fe400078e021f */
[----:B------:R-:W3:Y:S01]  /*64670*/  LDC R48, c[0x0][0x39c] ;  /* 0x0000e700ff307b82 */ /* 0x000ee20000000800 */
[C---:B0-----:R-:W-:Y:S01]  /*64680*/  IMAD.WIDE R36, R40.reuse, 0x2, R4 ;  /* 0x0000000228247825 */ /* 0x041fe200078e0204 */
[----:B------:R-:W-:Y:S03]  /*64690*/  @P3 STG.E.U16 desc[UR6][R34.64], R6 ;  /* 0x0000000622003986 */ /* 0x000fe6000c101506 */
[----:B------:R-:W-:Y:S01]  /*646a0*/  IMAD.WIDE R40, R40, 0x2, R32 ;  /* 0x0000000228287825 */ /* 0x000fe200078e0220 */
[----:B------:R-:W-:Y:S03]  /*646b0*/  @P5 STG.E.U16 desc[UR6][R36.64], R79 ;  /* 0x0000004f24005986 */ /* 0x000fe6000c101506 */
[----:B------:R-:W-:Y:S01]  /*646c0*/  VIADD R0, R72, 0x13 ;  /* 0x0000001348007836 */ /* 0x000fe20000000000 */
[----:B------:R0:W-:Y:S04]  /*646d0*/  @P2 STG.E.U16 desc[UR6][R40.64], R42 ;  /* 0x0000002a28002986 */ /* 0x0001e8000c101506 */
[----:B------:R-:W-:-:S02]  /*646e0*/  ISETP.GE.AND P2, PT, R0, R50, PT ;  /* 0x000000320000720c */ /* 0x000fc40003f46270 */
[----:B-1----:R-:W-:Y:S01]  /*646f0*/  ISETP.LT.AND P3, PT, R90, R46, !P1 ;  /* 0x0000002e5a00720c */ /* 0x002fe20004f61270 */
[----:B------:R-:W-:Y:S01]  /*64700*/  VIADD R0, R72, 0x14 ;  /* 0x0000001448007836 */ /* 0x000fe20000000000 */
[----:B--2---:R-:W-:Y:S01]  /*64710*/  ISETP.LT.AND P5, PT, R68, R44, !P2 ;  /* 0x0000002c4400720c */ /* 0x004fe200057a1270 */
[----:B------:R-:W1:Y:S01]  /*64720*/  LDC R46, c[0x0][0x398] ;  /* 0x0000e600ff2e7b82 */ /* 0x000e620000000800 */
[----:B----4-:R-:W-:-:S07]  /*64730*/  ISETP.LT.AND P2, PT, R90, R52, !P2 ;  /* 0x000000345a00720c */ /* 0x010fce0005741270 */
[----:B------:R-:W2:Y:S01]  /*64740*/  LDC R44, c[0x0][0x39c] ;  /* 0x0000e700ff2c7b82 */ /* 0x000ea20000000800 */
[----:B------:R-:W-:Y:S01]  /*64750*/  IMAD.WIDE R2, R43, 0x2, R4 ;  /* 0x000000022b027825 */ /* 0x000fe200078e0204 */
[----:B---3--:R-:W-:-:S06]  /*64760*/  ISETP.GE.AND P1, PT, R0, R48, PT ;  /* 0x000000300000720c */ /* 0x008fcc0003f26270 */
[----:B0-----:R-:W0:Y:S01]  /*64770*/  LDC R42, c[0x0][0x398] ;  /* 0x0000e600ff2a7b82 */ /* 0x001e220000000800 */
[----:B------:R-:W-:Y:S01]  /*64780*/  PRMT R0, R80, 0x7632, R0 ;  /* 0x0000763250007816 */ /* 0x000fe20000000000 */
[----:B------:R-:W-:-:S06]  /*64790*/  IMAD.WIDE R40, R43, 0x2, R32 ;  /* 0x000000022b287825 */ /* 0x000fcc00078e0220 */
[----:B------:R-:W3:Y:S01]  /*647a0*/  LDC R52, c[0x0][0x398] ;  /* 0x0000e600ff347b82 */ /* 0x000ee20000000800 */
[----:B------:R4:W-:Y:S01]  /*647b0*/  @P6 STG.E.U16 desc[UR6][R2.64], R80 ;  /* 0x0000005002006986 */ /* 0x0009e2000c101506 */
[----:B------:R-:W-:Y:S01]  /*647c0*/  ISETP.LT.AND P6, PT, R68, R54, !P1 ;  /* 0x000000364400720c */ /* 0x000fe20004fc1270 */
[----:B------:R-:W-:-:S05]  /*647d0*/  IMAD.IADD R34, R43, 0x1, R31 ;  /* 0x000000012b227824 */ /* 0x000fca00078e021f */
[----:B------:R-:W3:Y:S01]  /*647e0*/  LDC R50, c[0x0][0x39c] ;  /* 0x0000e700ff327b82 */ /* 0x000ee20000000800 */
[----:B------:R1:W-:Y:S01]  /*647f0*/  @P3 STG.E.U16 desc[UR6][R40.64], R0 ;  /* 0x0000000028003986 */ /* 0x0003e2000c101506 */
[----:B------:R-:W-:-:S06]  /*64800*/  IMAD.IADD R38, R34, 0x1, R31 ;  /* 0x0000000122267824 */ /* 0x000fcc00078e021f */
[----:B------:R-:W3:Y:S01]  /*64810*/  LDC R54, c[0x0][0x398] ;  /* 0x0000e600ff367b82 */ /* 0x000ee20000000800 */
[----:B----4-:R-:W-:-:S04]  /*64820*/  IMAD.WIDE R2, R34, 0x2, R4 ;  /* 0x0000000222027825 */ /* 0x010fc800078e0204 */
[----:B-1----:R-:W-:-:S03]  /*64830*/  VIADD R0, R72, 0x15 ;  /* 0x0000001548007836 */ /* 0x002fc60000000000 */
[----:B------:R-:W1:Y:S01]  /*64840*/  LDC R48, c[0x0][0x39c] ;  /* 0x0000e700ff307b82 */ /* 0x000e620000000800 */
[----:B------:R-:W-:Y:S01]  /*64850*/  PRMT R6, R81, 0x7632, R6 ;  /* 0x0000763251067816 */ /* 0x000fe20000000006 */
[----:B------:R-:W-:Y:S01]  /*64860*/  IMAD.WIDE R34, R34, 0x2, R32 ;  /* 0x0000000222227825 */ /* 0x000fe200078e0220 */
[----:B--2---:R-:W-:-:S03]  /*64870*/  ISETP.GE.AND P3, PT, R0, R44, PT ;  /* 0x0000002c0000720c */ /* 0x004fc60003f66270 */
[----:B------:R-:W-:Y:S02]  /*64880*/  IMAD.WIDE R36, R38, 0x2, R4 ;  /* 0x0000000226247825 */ /* 0x000fe400078e0204 */
[----:B------:R-:W2:Y:S01]  /*64890*/  LDC R44, c[0x0][0x398] ;  /* 0x0000e600ff2c7b82 */ /* 0x000ea20000000800 */
[----:B------:R-:W-:Y:S01]  /*648a0*/  @P5 STG.E.U16 desc[UR6][R2.64], R81 ;  /* 0x0000005102005986 */ /* 0x000fe2000c101506 */
[----:B------:R-:W-:-:S03]  /*648b0*/  ISETP.LT.AND P5, PT, R68, R46, !P3 ;  /* 0x0000002e4400720c */ /* 0x000fc60005fa1270 */
[----:B------:R4:W-:Y:S01]  /*648c0*/  @P2 STG.E.U16 desc[UR6][R34.64], R6 ;  /* 0x0000000622002986 */ /* 0x0009e2000c101506 */
[----:B0-----:R-:W-:Y:S01]  /*648d0*/  ISETP.LT.AND P2, PT, R90, R42, !P1 ;  /* 0x0000002a5a00720c */ /* 0x001fe20004f41270 */
[----:B------:R-:W-:Y:S01]  /*648e0*/  VIADD R0, R72, 0x16 ;  /* 0x0000001648007836 */ /* 0x000fe20000000000 */
[----:B------:R-:W0:Y:S01]  /*648f0*/  LDC R46, c[0x0][0x398] ;  /* 0x0000e600ff2e7b82 */ /* 0x000e220000000800 */
[----:B------:R3:W-:Y:S02]  /*64900*/  @P6 STG.E.U16 desc[UR6][R36.64], R82 ;  /* 0x0000005224006986 */ /* 0x0007e4000c101506 */
[----:B---3--:R-:W-:-:S05]  /*64910*/  ISETP.LT.AND P6, PT, R90, R52, !P3 ;  /* 0x000000345a00720c */ /* 0x008fca0005fc1270 */
[----:B------:R-:W3:Y:S01]  /*64920*/  LDC R52, c[0x0][0x398] ;  /* 0x0000e600ff347b82 */ /* 0x000ee20000000800 */
[----:B------:R-:W-:Y:S01]  /*64930*/  ISETP.GE.AND P1, PT, R0, R50, PT ;  /* 0x000000320000720c */ /* 0x000fe20003f26270 */
[----:B------:R-:W-:Y:S01]  /*64940*/  IMAD.IADD R40, R38, 0x1, R31 ;  /* 0x0000000126287824 */ /* 0x000fe200078e021f */
[----:B----4-:R-:W-:Y:S01]  /*64950*/  PRMT R6, R82, 0x7632, R6 ;  /* 0x0000763252067816 */ /* 0x010fe20000000006 */
[----:B------:R-:W-:Y:S01]  /*64960*/  IMAD.WIDE R34, R38, 0x2, R32 ;  /* 0x0000000226227825 */ /* 0x000fe200078e0220 */
[----:B------:R-:W-:-:S03]  /*64970*/  ISETP.LT.AND P3, PT, R68, R54, !P1 ;  /* 0x000000364400720c */ /* 0x000fc60004f61270 */
[----:B------:R-:W4:Y:S01]  /*64980*/  LDC R50, c[0x0][0x39c] ;  /* 0x0000e700ff327b82 */ /* 0x000f220000000800 */
[----:B------:R-:W-:Y:S01]  /*64990*/  VIADD R0, R72, 0x17 ;  /* 0x0000001748007836 */ /* 0x000fe20000000000 */
[----:B------:R-:W-:Y:S01]  /*649a0*/  @P2 STG.E.U16 desc[UR6][R34.64], R6 ;  /* 0x0000000622002986 */ /* 0x000fe2000c101506 */
[----:B------:R-:W-:-:S05]  /*649b0*/  IMAD.WIDE R36, R40, 0x2, R4 ;  /* 0x0000000228247825 */ /* 0x000fca00078e0204 */
[----:B------:R-:W4:Y:S01]  /*649c0*/  LDC R54, c[0x0][0x398] ;  /* 0x0000e600ff367b82 */ /* 0x000f220000000800 */
[----:B------:R-:W-:Y:S01]  /*649d0*/  IMAD.IADD R43, R40, 0x1, R31 ;  /* 0x00000001282b7824 */ /* 0x000fe200078e021f */
[----:B-1----:R-:W-:Y:S01]  /*649e0*/  ISETP.GE.AND P2, PT, R0, R48, PT ;  /* 0x000000300000720c */ /* 0x002fe20003f46270 */
[----:B------:R-:W-:Y:S01]  /*649f0*/  IMAD.WIDE R40, R40, 0x2, R32 ;  /* 0x0000000228287825 */ /* 0x000fe200078e0220 */
[----:B------:R-:W-:Y:S01]  /*64a00*/  PRMT R42, R83, 0x7632, R42 ;  /* 0x00007632532a7816 */ /* 0x000fe2000000002a */
[----:B------:R-:W-:Y:S01]  /*64a10*/  @P5 STG.E.U16 desc[UR6][R36.64], R83 ;  /* 0x0000005324005986 */ /* 0x000fe2000c101506 */
[----:B--2---:R-:W-:Y:S01]  /*64a20*/  ISETP.LT.AND P5, PT, R68, R44, !P2 ;  /* 0x0000002c4400720c */ /* 0x004fe200057a1270 */
[----:B------:R-:W-:Y:S01]  /*64a30*/  IMAD.WIDE R2, R43, 0x2, R4 ;  /* 0x000000022b027825 */ /* 0x000fe200078e0204 */
[----:B------:R-:W1:Y:S01]  /*64a40*/  LDC R44, c[0x0][0x39c] ;  /* 0x0000e700ff2c7b82 */ /* 0x000e620000000800 */
[----:B------:R2:W-:Y:S01]  /*64a50*/  @P6 STG.E.U16 desc[UR6][R40.64], R42 ;  /* 0x0000002a28006986 */ /* 0x0005e2000c101506 */
[----:B---3--:R-:W-:-:S03]  /*64a60*/  ISETP.LT.AND P2, PT, R90, R52, !P2 ;  /* 0x000000345a00720c */ /* 0x008fc60005741270 */
[----:B------:R3:W-:Y:S01]  /*64a70*/  @P3 STG.E.U16 desc[UR6][R2.64], R85 ;  /* 0x0000005502003986 */ /* 0x0007e2000c101506 */
[----:B0-----:R-:W-:Y:S01]  /*64a80*/  ISETP.LT.AND P3, PT, R90, R46, !P1 ;  /* 0x0000002e5a00720c */ /* 0x001fe20004f61270 */
[----:B------:R-:W-:Y:S01]  /*64a90*/  VIADD R0, R72, 0x18 ;  /* 0x0000001848007836 */ /* 0x000fe20000000000 */
[----:B------:R-:W0:Y:S08]  /*64aa0*/  LDC R46, c[0x0][0x398] ;  /* 0x0000e600ff2e7b82 */ /* 0x000e300000000800 */
[----:B--2---:R-:W2:Y:S01]  /*64ab0*/  LDC R42, c[0x0][0x398] ;  /* 0x0000e600ff2a7b82 */ /* 0x004ea20000000800 */
[----:B----4-:R-:W-:Y:S01]  /*64ac0*/  ISETP.GE.AND P1, PT, R0, R50, PT ;  /* 0x000000320000720c */ /* 0x010fe20003f26270 */
[----:B------:R-:W-:-:S06]  /*64ad0*/  IMAD.WIDE R40, R43, 0x2, R32 ;  /* 0x000000022b287825 */ /* 0x000fcc00078e0220 */
[----:B------:R-:W4:Y:S01]  /*64ae0*/  LDC R52, c[0x0][0x398] ;  /* 0x0000e600ff347b82 */ /* 0x000f220000000800 */
[----:B------:R-:W-:Y:S01]  /*64af0*/  PRMT R0, R85, 0x7632, R0 ;  /* 0x0000763255007816 */ /* 0x000fe20000000000 */
[----:B------:R-:W-:Y:S01]  /*64b00*/  IMAD.IADD R34, R43, 0x1, R31 ;  /* 0x000000012b227824 */ /* 0x000fe200078e021f */
[----:B------:R-:W-:-:S05]  /*64b10*/  ISETP.LT.AND P6, PT, R68, R54, !P1 ;  /* 0x000000364400720c */ /* 0x000fca0004fc1270 */
[----:B------:R-:W4:Y:S01]  /*64b20*/  LDC R50, c[0x0][0x39c] ;  /* 0x0000e700ff327b82 */ /* 0x000f220000000800 */
[----:B------:R1:W-:Y:S01]  /*64b30*/  @P3 STG.E.U16 desc[UR6][R40.64], R0 ;  /* 0x0000000028003986 */ /* 0x0003e2000c101506 */
[----:B------:R-:W-:-:S06]  /*64b40*/  IMAD.IADD R38, R34, 0x1, R31 ;  /* 0x0000000122267824 */ /* 0x000fcc00078e021f */
[----:B------:R-:W4:Y:S01]  /*64b50*/  LDC R54, c[0x0][0x398] ;  /* 0x0000e600ff367b82 */ /* 0x000f220000000800 */
[----:B---3--:R-:W-:-:S04]  /*64b60*/  IMAD.WIDE R2, R34, 0x2, R4 ;  /* 0x0000000222027825 */ /* 0x008fc800078e0204 */
[----:B-1----:R-:W-:-:S03]  /*64b70*/  VIADD R0, R72, 0x19 ;  /* 0x0000001948007836 */ /* 0x002fc60000000000 */
[----:B------:R-:W1:Y:S01]  /*64b80*/  LDC R48, c[0x0][0x39c] ;  /* 0x0000e700ff307b82 */ /* 0x000e620000000800 */
[----:B------:R-:W-:Y:S01]  /*64b90*/  PRMT R6, R86, 0x7632, R6 ;  /* 0x0000763256067816 */ /* 0x000fe20000000006 */
[----:B------:R-:W-:Y:S01]  /*64ba0*/  IMAD.WIDE R34, R34, 0x2, R32 ;  /* 0x0000000222227825 */ /* 0x000fe200078e0220 */
[----:B------:R-:W-:-:S03]  /*64bb0*/  ISETP.GE.AND P3, PT, R0, R44, PT ;  /* 0x0000002c0000720c */ /* 0x000fc60003f66270 */
[----:B------:R-:W-:Y:S02]  /*64bc0*/  IMAD.WIDE R36, R38, 0x2, R4 ;  /* 0x0000000226247825 */ /* 0x000fe400078e0204 */
[----:B------:R-:W3:Y:S01]  /*64bd0*/  LDC R44, c[0x0][0x398] ;  /* 0x0000e600ff2c7b82 */ /* 0x000ee20000000800 */
[----:B------:R-:W-:Y:S01]  /*64be0*/  @P5 STG.E.U16 desc[UR6][R2.64], R86 ;  /* 0x0000005602005986 */ /* 0x000fe2000c101506 */
[----:B0-----:R-:W-:-:S03]  /*64bf0*/  ISETP.LT.AND P5, PT, R68, R46, !P3 ;  /* 0x0000002e4400720c */ /* 0x001fc60005fa1270 */
[----:B------:R0:W-:Y:S01]  /*64c00*/  @P2 STG.E.U16 desc[UR6][R34.64], R6 ;  /* 0x0000000622002986 */ /* 0x0001e2000c101506 */
[----:B--2---:R-:W-:Y:S01]  /*64c10*/  ISETP.LT.AND P2, PT, R90, R42, !P1 ;  /* 0x0000002a5a00720c */ /* 0x004fe20004f41270 */
[----:B------:R-:W-:Y:S01]  /*64c20*/  VIADD R0, R72, 0x1a ;  /* 0x0000001a48007836 */ /* 0x000fe20000000000 */
[----:B------:R-:W2:Y:S01]  /*64c30*/  LDC R46, c[0x0][0x398] ;  /* 0x0000e600ff2e7b82 */ /* 0x000ea20000000800 */
[----:B------:R0:W-:Y:S01]  /*64c40*/  @P6 STG.E.U16 desc[UR6][R36.64], R88 ;  /* 0x0000005824006986 */ /* 0x0001e2000c101506 */
[----:B----4-:R-:W-:-:S06]  /*64c50*/  ISETP.LT.AND P6, PT, R90, R52, !P3 ;  /* 0x000000345a00720c */ /* 0x010fcc0005fc1270 */
[----:B------:R-:W4:Y:S01]  /*64c60*/  LDC R52, c[0x0][0x398] ;  /* 0x0000e600ff347b82 */ /* 0x000f220000000800 */
[----:B------:R-:W-:Y:S01]  /*64c70*/  ISETP.GE.AND P1, PT, R0, R50, PT ;  /* 0x000000320000720c */ /* 0x000fe20003f26270 */
[----:B------:R-:W-:Y:S01]  /*64c80*/  IMAD.IADD R40, R38, 0x1, R31 ;  /* 0x0000000126287824 */ /* 0x000fe200078e021f */
[----:B0-----:R-:W-:Y:S01]  /*64c90*/  PRMT R6, R88, 0x7632, R6 ;  /* 0x0000763258067816 */ /* 0x001fe20000000006 */
[----:B------:R-:W-:Y:S01]  /*64ca0*/  IMAD.WIDE R34, R38, 0x2, R32 ;  /* 0x0000000226227825 */ /* 0x000fe200078e0220 */
[----:B------:R-:W-:-:S03]  /*64cb0*/  ISETP.LT.AND P3, PT, R68, R54, !P1 ;  /* 0x000000364400720c */ /* 0x000fc60004f61270 */
[----:B------:R-:W0:Y:S01]  /*64cc0*/  LDC R50, c[0x0][0x39c] ;  /* 0x0000e700ff327b82 */ /* 0x000e220000000800 */
[----:B------:R-:W-:Y:S01]  /*64cd0*/  VIADD R0, R72, 0x1b ;  /* 0x0000001b48007836 */ /* 0x000fe20000000000 */
[----:B------:R-:W-:Y:S01]  /*64ce0*/  @P2 STG.E.U16 desc[UR6][R34.64], R6 ;  /* 0x0000000622002986 */ /* 0x000fe2000c101506 */
[----:B------:R-:W-:-:S05]  /*64cf0*/  IMAD.WIDE R36, R40, 0x2, R4 ;  /* 0x0000000228247825 */ /* 0x000fca00078e0204 */
[----:B------:R-:W0:Y:S01]  /*64d00*/  LDC R54, c[0x0][0x398] ;  /* 0x0000e600ff367b82 */ /* 0x000e220000000800 */
[----:B------:R-:W-:Y:S01]  /*64d10*/  IMAD.IADD R43, R40, 0x1, R31 ;  /* 0x00000001282b7824 */ /* 0x000fe200078e021f */
[----:B-1----:R-:W-:Y:S01]  /*64d20*/  ISETP.GE.AND P2, PT, R0, R48, PT ;  /* 0x000000300000720c */ /* 0x002fe20003f46270 */
[----:B------:R-:W-:Y:S01]  /*64d30*/  IMAD.WIDE R40, R40, 0x2, R32 ;  /* 0x0000000228287825 */ /* 0x000fe200078e0220 */
[----:B------:R-:W-:Y:S01]  /*64d40*/  PRMT R42, R89, 0x7632, R42 ;  /* 0x00007632592a7816 */ /* 0x000fe2000000002a */
[----:B------:R-:W-:Y:S01]  /*64d50*/  @P5 STG.E.U16 desc[UR6][R36.64], R89 ;  /* 0x0000005924005986 */ /* 0x000fe2000c101506 */
[----:B---3--:R-:W-:Y:S01]  /*64d60*/  ISETP.LT.AND P5, PT, R68, R44, !P2 ;  /* 0x0000002c4400720c */ /* 0x008fe200057a1270 */
[----:B------:R-:W-:Y:S01]  /*64d70*/  IMAD.WIDE R2, R43, 0x2, R4 ;  /* 0x000000022b027825 */ /* 0x000fe200078e0204 */
[----:B------:R-:W1:Y:S01]  /*64d80*/  LDC R44, c[0x0][0x39c] ;  /* 0x0000e700ff2c7b82 */ /* 0x000e620000000800 */
[----:B------:R3:W-:Y:S01]  /*64d90*/  @P6 STG.E.U16 desc[UR6][R40.64], R42 ;  /* 0x0000002a28006986 */ /* 0x0007e2000c101506 */
[----:B----4-:R-:W-:-:S03]  /*64da0*/  ISETP.LT.AND P2, PT, R90, R52, !P2 ;  /* 0x000000345a00720c */ /* 0x010fc60005741270 */
[----:B------:R4:W-:Y:S01]  /*64db0*/  @P3 STG.E.U16 desc[UR6][R2.64], R91 ;  /* 0x0000005b02003986 */ /* 0x0009e2000c101506 */
[----:B--2---:R-:W-:Y:S01]  /*64dc0*/  ISETP.LT.AND P3, PT, R90, R46, !P1 ;  /* 0x0000002e5a00720c */ /* 0x004fe20004f61270 */
[----:B------:R-:W-:Y:S01]  /*64dd0*/  VIADD R0, R72, 0x1c ;  /* 0x0000001c48007836 */ /* 0x000fe20000000000 */
[----:B------:R-:W2:Y:S08]  /*64de0*/  LDC R48, c[0x0][0x39c] ;  /* 0x0000e700ff307b82 */ /* 0x000eb00000000800 */
[----:B---3--:R-:W3:Y:S01]  /*64df0*/  LDC R42, c[0x0][0x398] ;  /* 0x0000e600ff2a7b82 */ /* 0x008ee20000000800 */
[----:B0-----:R-:W-:Y:S01]  /*64e00*/  ISETP.GE.AND P1, PT, R0, R50, PT ;  /* 0x000000320000720c */ /* 0x001fe20003f26270 */
[----:B------:R-:W-:-:S06]  /*64e10*/  IMAD.WIDE R40, R43, 0x2, R32 ;  /* 0x000000022b287825 */ /* 0x000fcc00078e0220 */
[----:B------:R-:W0:Y:S01]  /*64e20*/  LDC R52, c[0x0][0x398] ;  /* 0x0000e600ff347b82 */ /* 0x000e220000000800 */
[----:B------:R-:W-:Y:S01]  /*64e30*/  PRMT R0, R91, 0x7632, R0 ;  /* 0x000076325b007816 */ /* 0x000fe20000000000 */
[----:B------:R-:W-:Y:S01]  /*64e40*/  IMAD.IADD R34, R43, 0x1, R31 ;  /* 0x000000012b227824 */ /* 0x000fe200078e021f */
[----:B------:R-:W-:-:S05]  /*64e50*/  ISETP.LT.AND P6, PT, R68, R54, !P1 ;  /* 0x000000364400720c */ /* 0x000fca0004fc1270 */
[----:B------:R-:W0:Y:S01]  /*64e60*/  LDC R46, c[0x0][0x398] ;  /* 0x0000e600ff2e7b82 */ /* 0x000e220000000800 */
[----:B------:R1:W-:Y:S01]  /*64e70*/  @P3 STG.E.U16 desc[UR6][R40.64], R0 ;  /* 0x0000000028003986 */ /* 0x0003e2000c101506 */
[C---:B------:R-:W-:Y:S01]  /*64e80*/  IADD3 R38, PT, PT, R34.reuse, R31, RZ ;  /* 0x0000001f22267210 */ /* 0x040fe20007ffe0ff */
[----:B----4-:R-:W-:-:S05]  /*64e90*/  IMAD.WIDE R2, R34, 0x2, R4 ;  /* 0x0000000222027825 */ /* 0x010fca00078e0204 */
[----:B------:R-:W4:Y:S01]  /*64ea0*/  LDC R54, c[0x0][0x398] ;  /* 0x0000e600ff367b82 */ /* 0x000f220000000800 */
[----:B------:R-:W-:Y:S01]  /*64eb0*/  PRMT R6, R92, 0x7632, R6 ;  /* 0x000076325c067816 */ /* 0x000fe20000000006 */
[----:B-1----:R-:W-:Y:S02]  /*64ec0*/  VIADD R0, R72, 0x1d ;  /* 0x0000001d48007836 */ /* 0x002fe40000000000 */
[----:B------:R-:W-:-:S04]  /*64ed0*/  IMAD.WIDE R34, R34, 0x2, R32 ;  /* 0x0000000222227825 */ /* 0x000fc800078e0220 */
[----:B------:R-:W1:Y:S01]  /*64ee0*/  LDC R50, c[0x0][0x39c] ;  /* 0x0000e700ff327b82 */ /* 0x000e620000000800 */
[----:B------:R-:W-:Y:S01]  /*64ef0*/  ISETP.GE.AND P3, PT, R0, R44, PT ;  /* 0x0000002c0000720c */ /* 0x000fe20003f66270 */
[----:B------:R-:W-:Y:S01]  /*64f00*/  IMAD.WIDE R36, R38, 0x2, R4 ;  /* 0x0000000226247825 */ /* 0x000fe200078e0204 */
[----:B------:R-:W-:Y:S03]  /*64f10*/  @P5 STG.E.U16 desc[UR6][R2.64], R92 ;  /* 0x0000005c02005986 */ /* 0x000fe6000c101506 */
[----:B------:R-:W-:Y:S01]  /*64f20*/  VIADD R0, R72, 0x1e ;  /* 0x0000001e48007836 */ /* 0x000fe20000000000 */
[----:B------:R0:W-:Y:S01]  /*64f30*/  @P2 STG.E.U16 desc[UR6][R34.64], R6 ;  /* 0x0000000622002986 */ /* 0x0001e2000c101506 */
[----:B---3--:R-:W-:-:S03]  /*64f40*/  ISETP.LT.AND P2, PT, R90, R42, !P1 ;  /* 0x0000002a5a00720c */ /* 0x008fc60004f41270 */
[----:B------:R3:W-:Y:S01]  /*64f50*/  @P6 STG.E.U16 desc[UR6][R36.64], R93 ;  /* 0x0000005d24006986 */ /* 0x0007e2000c101506 */
[----:B--2---:R-:W-:Y:S02]  /*64f60*/  ISETP.GE.AND P1, PT, R0, R48, PT ;  /* 0x000000300000720c */ /* 0x004fe40003f26270 */
[----:B------:R-:W2:Y:S01]  /*64f70*/  LDC R48, c[0x0][0x398] ;  /* 0x0000e600ff307b82 */ /* 0x000ea20000000800 */
[----:B0-----:R-:W-:Y:S02]  /*64f80*/  ISETP.LT.AND P6, PT, R90, R52, !P3 ;  /* 0x000000345a00720c */ /* 0x001fe40005fc1270 */
[----:B------:R-:W-:Y:S02]  /*64f90*/  PRMT R42, R58, 0x7610, R42 ;  /* 0x000076103a2a7816 */ /* 0x000fe4000000002a */
[----:B------:R-:W2:Y:S03]  /*64fa0*/  LDL.S16 R58, [R1+0x84] ;  /* 0x00008400013a7983 */ /* 0x000ea60000100600 */
[----:B------:R-:W0:Y:S01]  /*64fb0*/  LDC R52, c[0x0][0x39c] ;  /* 0x0000e700ff347b82 */ /* 0x000e220000000800 */
[----:B------:R-:W-:Y:S01]  /*64fc0*/  ISETP.LT.AND P5, PT, R68, R46, !P3 ;  /* 0x0000002e4400720c */ /* 0x000fe20005fa1270 */
[----:B------:R-:W-:Y:S01]  /*64fd0*/  IMAD.IADD R40, R38, 0x1, R31 ;  /* 0x0000000126287824 */ /* 0x000fe200078e021f */
[----:B----4-:R-:W-:Y:S01]  /*64fe0*/  ISETP.LT.AND P3, PT, R68, R54, !P1 ;  /* 0x000000364400720c */ /* 0x010fe20004f61270 */
[----:B------:R-:W-:Y:S01]  /*64ff0*/  IMAD.WIDE R34, R38, 0x2, R32 ;  /* 0x0000000226227825 */ /* 0x000fe200078e0220 */
[----:B------:R-:W-:-:S02]  /*65000*/  PRMT R43, R60, 0x7610, R43 ;  /* 0x000076103c2b7816 */ /* 0x000fc4000000002b */
[----:B------:R-:W-:Y:S01]  /*65010*/  PRMT R38, R62, 0x7610, R38 ;  /* 0x000076103e267816 */ /* 0x000fe20000000026 */
[----:B------:R-:W4:Y:S01]  /*65020*/  LDL.LU.S16 R60, [R1+0x86] ;  /* 0x00008600013c7983 */ /* 0x000f220000300600 */
[----:B------:R-:W-:Y:S01]  /*65030*/  PRMT R6, R93, 0x7632, R6 ;  /* 0x000076325d067816 */ /* 0x000fe20000000006 */
[----:B------:R-:W-:Y:S01]  /*65040*/  VIADD R0, R72, 0x1f ;  /* 0x0000001f48007836 */ /* 0x000fe20000000000 */
[----:B------:R-:W2:Y:S01]  /*65050*/  LDC R46, c[0x0][0x398] ;  /* 0x0000e600ff2e7b82 */ /* 0x000ea20000000800 */
[----:B------:R-:W4:Y:S01]  /*65060*/  LDL.S16 R62, [R1+0x88] ;  /* 0x00008800013e7983 */ /* 0x000f220000100600 */
[C---:B------:R-:W-:Y:S02]  /*65070*/  IMAD.IADD R44, R40.reuse, 0x1, R31 ;  /* 0x00000001282c7824 */ /* 0x040fe400078e021f */
[----:B---3--:R-:W-:Y:S01]  /*65080*/  IMAD.WIDE R36, R40, 0x2, R4 ;  /* 0x0000000228247825 */ /* 0x008fe200078e0204 */
[----:B------:R3:W-:Y:S01]  /*65090*/  @P2 STG.E.U16 desc[UR6][R34.64], R6 ;  /* 0x0000000622002986 */ /* 0x0007e2000c101506 */
[----:B-1----:R-:W-:-:S02]  /*650a0*/  ISETP.GE.AND P2, PT, R0, R50, PT ;  /* 0x000000320000720c */ /* 0x002fc40003f46270 */
[----:B------:R-:W-:Y:S01]  /*650b0*/  IMAD.WIDE R40, R40, 0x2, R32 ;  /* 0x0000000228287825 */ /* 0x000fe200078e0220 */
[----:B------:R-:W-:Y:S01]  /*650c0*/  @P5 STG.E.U16 desc[UR6][R36.64], R42 ;  /* 0x0000002a24005986 */ /* 0x000fe2000c101506 */
[----:B------:R-:W1:Y:S02]  /*650d0*/  LDC R54, c[0x0][0x398] ;  /* 0x0000e600ff367b82 */ /* 0x000e640000000800 */
[----:B------:R-:W-:Y:S01]  /*650e0*/  IMAD.WIDE R2, R44, 0x2, R4 ;  /* 0x000000022c027825 */ /* 0x000fe200078e0204 */
[----:B------:R-:W-:Y:S03]  /*650f0*/  @P6 STG.E.U16 desc[UR6][R40.64], R43 ;  /* 0x0000002b28006986 */ /* 0x000fe6000c101506 */
[----:B------:R-:W-:Y:S01]  /*65100*/  VIADD R0, R72, 0x20 ;  /* 0x0000002048007836 */ /* 0x000fe20000000000 */
[----:B------:R0:W-:Y:S01]  /*65110*/  @P3 STG.E.U16 desc[UR6][R2.64], R38 ;  /* 0x0000002602003986 */ /* 0x0001e2000c101506 */
[----:B--2---:R-:W-:Y:S01]  /*65120*/  ISETP.LT.AND P3, PT, R90, R48, !P1 ;  /* 0x000000305a00720c */ /* 0x004fe20004f61270 */
[----:B------:R-:W2:Y:S02]  /*65130*/  LDC R50, c[0x0][0x39c] ;  /* 0x0000e700ff327b82 */ /* 0x000ea40000000800 */
[----:B0-----:R-:W-:-:S02]  /*65140*/  ISETP.GE.AND P1, PT, R0, R52, PT ;  /* 0x000000340000720c */ /* 0x001fc40003f26270 */
[----:B------:R-:W-:Y:S02]  /*65150*/  PRMT R0, R63, 0x7610, R0 ;  /* 0x000076103f007816 */ /* 0x000fe40000000000 */
[----:B------:R-:W4:Y:S01]  /*65160*/  LDL.LU.S16 R63, [R1+0x8a] ;  /* 0x00008a00013f7983 */ /* 0x000f220000300600 */
[----:B---3--:R-:W-:Y:S01]  /*65170*/  PRMT R6, R87, 0x7610, R6 ;  /* 0x0000761057067816 */ /* 0x008fe20000000006 */
[----:B------:R-:W0:Y:S02]  /*65180*/  LDC R48, c[0x0][0x39c] ;  /* 0x0000e700ff307b82 */ /* 0x000e240000000800 */
[----:B------:R-:W3:Y:S01]  /*65190*/  LDL.S16 R87, [R1+0x8c] ;  /* 0x00008c0001577983 */ /* 0x000ee20000100600 */
[----:B------:R-:W-:-:S03]  /*651a0*/  PRMT R38, R84, 0x7610, R38 ;  /* 0x0000761054267816 */ /* 0x000fc60000000026 */
[----:B------:R-:W3:Y:S02]  /*651b0*/  LDL.LU.S16 R84, [R1+0x8e] ;  /* 0x00008e0001547983 */ /* 0x000ee40000300600 */
[----:B------:R-:W0:Y:S01]  /*651c0*/  LDC R52, c[0x0][0x398] ;  /* 0x0000e600ff347b82 */ /* 0x000e220000000800 */
[----:B------:R-:W-:Y:S02]  /*651d0*/  ISETP.LT.AND P5, PT, R68, R46, !P2 ;  /* 0x0000002e4400720c */ /* 0x000fe400057a1270 */
[----:B-1----:R-:W-:Y:S01]  /*651e0*/  ISETP.LT.AND P2, PT, R90, R54, !P2 ;  /* 0x000000365a00720c */ /* 0x002fe20005741270 */
[----:B------:R-:W-:Y:S01]  /*651f0*/  IMAD.IADD R36, R44, 0x1, R31 ;  /* 0x000000012c247824 */ /* 0x000fe200078e021f */
[----:B------:R-:W-:-:S03]  /*65200*/  ISETP.LT.AND P6, PT, R68, R55, !P1 ;  /* 0x000000374400720c */ /* 0x000fc60004fc1270 */
[----:B------:R-:W1:Y:S01]  /*65210*/  LDC R46, c[0x0][0x398] ;  /* 0x0000e600ff2e7b82 */ /* 0x000e620000000800 */
[----:B------:R-:W-:-:S07]  /*65220*/  IMAD.WIDE R2, R44, 0x2, R32 ;  /* 0x000000022c027825 */ /* 0x000fce00078e0220 */
[----:B------:R-:W1:Y:S01]  /*65230*/  LDC R54, c[0x0][0x39c] ;  /* 0x0000e700ff367b82 */ /* 0x000e620000000800 */
[----:B------:R-:W-:Y:S01]  /*65240*/  IMAD.WIDE R34, R36, 0x2, R4 ;  /* 0x0000000224227825 */ /* 0x000fe200078e0204 */
[----:B------:R0:W-:Y:S06]  /*65250*/  @P3 STG.E.U16 desc[UR6][R2.64], R0 ;  /* 0x0000000002003986 */ /* 0x0001ec000c101506 */
[----:B------:R-:W1:Y:S01]  /*65260*/  LDC R55, c[0x0][0x398] ;  /* 0x0000e600ff377b82 */ /* 0x000e620000000800 */
[----:B------:R-:W-:Y:S01]  /*65270*/  PRMT R43, R69, 0x7610, R43 ;  /* 0x00007610452b7816 */ /* 0x000fe2000000002b */
[----:B------:R0:W-:Y:S02]  /*65280*/  @P5 STG.E.U16 desc[UR6][R34.64], R6 ;  /* 0x0000000622005986 */ /* 0x0001e4000c101506 */
[----:B0-----:R-:W-:-:S02]  /*65290*/  VIADD R0, R72, 0x21 ;  /* 0x0000002148007836 */ /* 0x001fc40000000000 */
[----:B------:R-:W3:Y:S01]  /*652a0*/  LDL.S16 R69, [R1+0x90] ;  /* 0x0000900001457983 */ /* 0x000ee20000100600 */
[----:B------:R-:W-:Y:S02]  /*652b0*/  IMAD.IADD R42, R36, 0x1, R31 ;  /* 0x00000001242a7824 */ /* 0x000fe400078e021f */
[----:B------:R-:W-:Y:S02]  /*652c0*/  ISETP.GE.AND P3, PT, R0, R48, PT ;  /* 0x000000300000720c */ /* 0x000fe40003f66270 */
[----:B------:R-:W-:Y:S01]  /*652d0*/  PRMT R6, R57, 0x7610, R6 ;  /* 0x0000761039067816 */ /* 0x000fe20000000006 */
[----:B------:R-:W-:Y:S01]  /*652e0*/  IMAD.WIDE R36, R36, 0x2, R32 ;  /* 0x0000000224247825 */ /* 0x000fe200078e0220 */
[----:B------:R-:W3:Y:S01]  /*652f0*/  LDL.LU.S16 R57, [R1+0x92] ;  /* 0x0000920001397983 */ /* 0x000ee20000300600 */
[----:B------:R-:W-:Y:S01]  /*65300*/  ISETP.LT.AND P5, PT, R68, R52, !P3 ;  /* 0x000000344400720c */ /* 0x000fe20005fa1270 */
[----:B------:R-:W0:Y:S01]  /*65310*/  LDC R48, c[0x0][0x398] ;  /* 0x0000e600ff307b82 */ /* 0x000e220000000800 */
[----:B------:R-:W-:Y:S01]  /*65320*/  VIADD R0, R72, 0x22 ;  /* 0x0000002248007836 */ /* 0x000fe20000000000 */
[----:B------:R1:W-:Y:S01]  /*65330*/  @P2 STG.E.U16 desc[UR6][R36.64], R38 ;  /* 0x0000002624002986 */ /* 0x0003e2000c101506 */
[----:B------:R-:W-:Y:S01]  /*65340*/  IMAD.WIDE R40, R42, 0x2, R4 ;  /* 0x000000022a287825 */ /* 0x000fe200078e0204 */
[----:B-1----:R-:W-:-:S04]  /*65350*/  ISETP.LT.AND P2, PT, R90, R46, !P1 ;  /* 0x0000002e5a00720c */ /* 0x002fc80004f41270 */
[----:B------:R-:W1:Y:S01]  /*65360*/  LDC R52, c[0x0][0x39c] ;  /* 0x0000e700ff347b82 */ /* 0x000e620000000800 */
[----:B------:R-:W-:Y:S01]  /*65370*/  ISETP.GE.AND P1, PT, R0, R54, PT ;  /* 0x000000360000720c */ /* 0x000fe20003f26270 */
[----:B------:R0:W-:Y:S01]  /*65380*/  @P6 STG.E.U16 desc[UR6][R40.64], R43 ;  /* 0x0000002b28006986 */ /* 0x0001e2000c101506 */
[----:B------:R-:W-:Y:S01]  /*65390*/  ISETP.LT.AND P6, PT, R90, R55, !P3 ;  /* 0x000000375a00720c */ /* 0x000fe20005fc1270 */
[----:B------:R-:W-:Y:S01]  /*653a0*/  IMAD.WIDE R2, R42, 0x2, R32 ;  /* 0x000000022a027825 */ /* 0x000fe200078e0220 */
[----:B------:R-:W-:-:S03]  /*653b0*/  ISETP.LT.AND P3, PT, R68, R56, !P1 ;  /* 0x000000384400720c */ /* 0x000fc60004f61270 */
[--C-:B------:R-:W-:Y:S01]  /*653c0*/  IMAD.IADD R36, R42, 0x1, R31.reuse ;  /* 0x000000012a247824 */ /* 0x100fe200078e021f */
[----:B------:R-:W1:Y:S01]  /*653d0*/  LDC R46, c[0x0][0x398] ;  /* 0x0000e600ff2e7b82 */ /* 0x000e620000000800 */
[----:B------:R-:W-:Y:S02]  /*653e0*/  VIADD R0, R72, 0x23 ;  /* 0x0000002348007836 */ /* 0x000fe40000000000 */
[C---:B------:R-:W-:Y:S02]  /*653f0*/  IMAD.IADD R44, R36.reuse, 0x1, R31 ;  /* 0x00000001242c7824 */ /* 0x040fe400078e021f */
[----:B------:R-:W-:Y:S01]  /*65400*/  IMAD.WIDE R34, R36, 0x2, R4 ;  /* 0x0000000224227825 */ /* 0x000fe200078e0204 */
[----:B------:R3:W-:Y:S01]  /*65410*/  @P2 STG.E.U16 desc[UR6][R2.64], R6 ;  /* 0x0000000602002986 */ /* 0x0007e2000c101506 */
[----:B--2---:R-:W-:Y:S01]  /*65420*/  ISETP.GE.AND P2, PT, R0, R50, PT ;  /* 0x000000320000720c */ /* 0x004fe20003f46270 */
[----:B------:R-:W2:Y:S01]  /*65430*/  LDC R54, c[0x0][0x398] ;  /* 0x0000e600ff367b82 */ /* 0x000ea20000000800 */
[----:B------:R-:W-:-:S04]  /*65440*/  IMAD.WIDE R36, R36, 0x2, R32 ;  /* 0x0000000224247825 */ /* 0x000fc800078e0220 */
[----:B0-----:R-:W-:-:S03]  /*65450*/  IMAD.WIDE R40, R44, 0x2, R4 ;  /* 0x000000022c287825 */ /* 0x001fc600078e0204 */
[----:B------:R-:W0:Y:S01]  /*65460*/  LDC R55, c[0x0][0x398] ;  /* 0x0000e600ff377b82 */ /* 0x000e220000000800 */
[----:B------:R-:W-:-:S07]  /*65470*/  VIADD R0, R72, 0x24 ;  /* 0x0000002448007836 */ /* 0x000fce0000000000 */
[----:B------:R-:W0:Y:S01]  /*65480*/  LDC R56, c[0x0][0x398] ;  /* 0x0000e600ff387b82 */ /* 0x000e220000000800 */
[----:B------:R-:W-:Y:S02]  /*65490*/  PRMT R38, R58, 0x7610, R38 ;  /* 0x000076103a267816 */ /* 0x000fe40000000026 */
[----:B----4-:R-:W-:Y:S01]  /*654a0*/  PRMT R43, R60, 0x7610, R43 ;  /* 0x000076103c2b7816 */ /* 0x010fe2000000002b */
[----:B------:R-:W4:Y:S01]  /*654b0*/  LDL.S16 R58, [R1+0x94] ;  /* 0x00009400013a7983 */ /* 0x000f220000100600 */
[----:B------:R-:W-:-:S03]  /*654c0*/  PRMT R42, R62, 0x7610, R42 ;  /* 0x000076103e2a7816 */ /* 0x000fc6000000002a */
[----:B------:R-:W4:Y:S01]  /*654d0*/  LDL.LU.S16 R60, [R1+0x96] ;  /* 0x00009600013c7983 */ /* 0x000f220000300600 */
[----:B---3--:R-:W-:-:S03]  /*654e0*/  PRMT R6, R87, 0x7610, R6 ;  /* 0x0000761057067816 */ /* 0x008fc60000000006 */
[----:B------:R-:W3:Y:S01]  /*654f0*/  LDL.S16 R62, [R1+0x98] ;  /* 0x00009800013e7983 */ /* 0x000ee20000100600 */
[----:B------:R-:W-:Y:S01]  /*65500*/  IMAD.WIDE R2, R44, 0x2, R32 ;  /* 0x000000022c027825 */ /* 0x000fe200078e0220 */
[----:B------:R-:W0:Y:S02]  /*65510*/  LDC R50, c[0x0][0x39c] ;  /* 0x0000e700ff327b82 */ /* 0x000e240000000800 */
[----:B------:R2:W-:Y:S04]  /*65520*/  @P5 STG.E.U16 desc[UR6][R34.64], R38 ;  /* 0x0000002622005986 */ /* 0x0005e8000c101506 */
[----:B------:R0:W-:Y:S04]  /*65530*/  @P6 STG.E.U16 desc[UR6][R36.64], R43 ;  /* 0x0000002b24006986 */ /* 0x0001e8000c101506 */
[----:B------:R-:W-:Y:S01]  /*65540*/  @P3 STG.E.U16 desc[UR6][R40.64], R42 ;  /* 0x0000002a28003986 */ /* 0x000fe2000c101506 */
[----:B------:R-:W-:-:S02]  /*65550*/  ISETP.LT.AND P3, PT, R90, R48, !P1 ;  /* 0x000000305a00720c */ /* 0x000fc40004f61270 */
[----:B-1----:R-:W-:Y:S01]  /*65560*/  ISETP.GE.AND P1, PT, R0, R52, PT ;  /* 0x000000340000720c */ /* 0x002fe20003f26270 */
[----:B------:R-:W1:Y:S01]  /*65570*/  LDC R48, c[0x0][0x39c] ;  /* 0x0000e700ff307b82 */ /* 0x000e620000000800 */
[----:B------:R-:W-:Y:S02]  /*65580*/  PRMT R0, R63, 0x7610, R0 ;  /* 0x000076103f007816 */ /* 0x000fe40000000000 */
[----:B------:R-:W3:Y:S04]  /*65590*/  LDL.LU.S16 R63, [R1+0x9a] ;  /* 0x00009a00013f7983 */ /* 0x000ee80000300600 */
[----:B------:R-:W3:Y:S01]  /*655a0*/  LDL.S16 R87, [R1+0x9c] ;  /* 0x00009c0001577983 */ /* 0x000ee20000100600 */
[----:B--2---:R-:W-:Y:S01]  /*655b0*/  PRMT R38, R84, 0x7610, R38 ;  /* 0x0000761054267816 */ /* 0x004fe20000000026 */
[----:B------:R-:W2:Y:S02]  /*655c0*/  LDC R52, c[0x0][0x398] ;  /* 0x0000e600ff347b82 */ /* 0x000ea40000000800 */
[----:B------:R-:W3:Y:S01]  /*655d0*/  LDL.LU.S16 R84, [R1+0x9e] ;  /* 0x00009e0001547983 */ /* 0x000ee20000300600 */
[----:B------:R-:W-:-:S02]  /*655e0*/  ISETP.LT.AND P5, PT, R68, R46, !P2 ;  /* 0x0000002e4400720c */ /* 0x000fc400057a1270 */
[----:B------:R-:W-:-:S03]  /*655f0*/  ISETP.LT.AND P2, PT, R90, R54, !P2 ;  /* 0x000000365a00720c */ /* 0x000fc60005741270 */
[----:B------:R-:W2:Y:S01]  /*65600*/  LDC R46, c[0x0][0x398] ;  /* 0x0000e600ff2e7b82 */ /* 0x000ea20000000800 */
[----:B0-----:R-:W-:Y:S01]  /*65610*/  ISETP.LT.AND P6, PT, R68, R55, !P1 ;  /* 0x000000374400720c */ /* 0x001fe20004fc1270 */
[----:B------:R-:W-:-:S06]  /*65620*/  IMAD.IADD R36, R44, 0x1, R31 ;  /* 0x000000012c247824 */ /* 0x000fcc00078e021f */
[----:B------:R-:W0:Y:S01]  /*65630*/  LDC R54, c[0x0][0x39c] ;  /* 0x0000e700ff367b82 */ /* 0x000e220000000800 */
[----:B------:R-:W-:Y:S01]  /*65640*/  IMAD.WIDE R34, R36, 0x2, R4 ;  /* 0x0000000224227825 */ /* 0x000fe200078e0204 */
[----:B------:R1:W-:Y:S06]  /*65650*/  @P3 STG.E.U16 desc[UR6][R2.64], R0 ;  /* 0x0000000002003986 */ /* 0x0003ec000c101506 */
[----:B------:R-:W0:Y:S01]  /*65660*/  LDC R55, c[0x0][0x398] ;  /* 0x0000e600ff377b82 */ /* 0x000e220000000800 */
[----:B------:R-:W-:Y:S01]  /*65670*/  PRMT R43, R69, 0x7610, R43 ;  /* 0x00007610452b7816 */ /* 0x000fe2000000002b */
[----:B------:R1:W-:Y:S02]  /*65680*/  @P5 STG.E.U16 desc[UR6][R34.64], R6 ;  /* 0x0000000622005986 */ /* 0x0003e4000c101506 */
[----:B-1----:R-:W-:-:S02]  /*65690*/  VIADD R0, R72, 0x25 ;  /* 0x0000002548007836 */ /* 0x002fc40000000000 */
[----:B------:R-:W3:Y:S01]  /*656a0*/  LDL.S16 R69, [R1+0xa0] ;  /* 0x0000a00001457983 */ /* 0x000ee20000100600 */
[----:B------:R-:W-:Y:S02]  /*656b0*/  IMAD.IADD R42, R36, 0x1, R31 ;  /* 0x00000001242a7824 */ /* 0x000fe400078e021f */
[----:B------:R-:W-:Y:S02]  /*656c0*/  ISETP.GE.AND P3, PT, R0, R48, PT ;  /* 0x000000300000720c */ /* 0x000fe40003f66270 */
[----:B------:R-:W-:Y:S01]  /*656d0*/  PRMT R6, R57, 0x7610, R6 ;  /* 0x0000761039067816 */ /* 0x000fe20000000006 */
[----:B------:R-:W-:Y:S01]  /*656e0*/  IMAD.WIDE R36, R36, 0x2, R32 ;  /* 0x0000000224247825 */ /* 0x000fe200078e0220 */
[----:B------:R-:W3:Y:S01]  /*656f0*/  LDL.LU.S16 R57, [R1+0xa2] ;  /* 0x0000a20001397983 */ /* 0x000ee20000300600 */
[----:B--2---:R-:W-:Y:S01]  /*65700*/  ISETP.LT.AND P5, PT, R68, R52, !P3 ;  /* 0x000000344400720c */ /* 0x004fe20005fa1270 */
[----:B------:R-:W1:Y:S01]  /*65710*/  LDC R48, c[0x0][0x398] ;  /* 0x0000e600ff307b82 */ /* 0x000e620000000800 */
[----:B------:R-:W-:Y:S01]  /*65720*/  VIADD R0, R72, 0x26 ;  /* 0x0000002648007836 */ /* 0x000fe20000000000 */
[----:B------:R2:W-:Y:S01]  /*65730*/  @P2 STG.E.U16 desc[UR6][R36.64], R38 ;  /* 0x0000002624002986 */ /* 0x0005e2000c101506 */
[----:B------:R-:W-:Y:S01]  /*65740*/  IMAD.WIDE R40, R42, 0x2, R4 ;  /* 0x000000022a287825 */ /* 0x000fe200078e0204 */
[----:B------:R-:W-:-:S04]  /*65750*/  ISETP.LT.AND P2, PT, R90, R46, !P1 ;  /* 0x0000002e5a00720c */ /* 0x000fc80004f41270 */
[----:B------:R-:W1:Y:S01]  /*65760*/  LDC R52, c[0x0][0x39c] ;  /* 0x0000e700ff347b82 */ /* 0x000e620000000800 */
[----:B0-----:R-:W-:Y:S01]  /*65770*/  ISETP.GE.AND P1, PT, R0, R54, PT ;  /* 0x000000360000720c */ /* 0x001fe20003f26270 */
[----:B------:R0:W-:Y:S01]  /*65780*/  @P6 STG.E.U16 desc[UR6][R40.64], R43 ;  /* 0x0000002b28006986 */ /* 0x0001e2000c101506 */
[----:B------:R-:W-:Y:S01]  /*65790*/  ISETP.LT.AND P6, PT, R90, R55, !P3 ;  /* 0x000000375a00720c */ /* 0x000fe20005fc1270 */
[----:B------:R-:W-:Y:S01]  /*657a0*/  IMAD.WIDE R2, R42, 0x2, R32 ;  /* 0x000000022a027825 */ /* 0x000fe200078e0220 */
[----:B------:R-:W-:-:S03]  /*657b0*/  ISETP.LT.AND P3, PT, R68, R56, !P1 ;  /* 0x000000384400720c */ /* 0x000fc60004f61270 */
[--C-:B--2---:R-:W-:Y:S01]  /*657c0*/  IMAD.IADD R36, R42, 0x1, R31.reuse ;  /* 0x000000012a247824 */ /* 0x104fe200078e021f */
[----:B------:R-:W2:Y:S01]  /*657d0*/  LDC R46, c[0x0][0x398] ;  /* 0x0000e600ff2e7b82 */ /* 0x000ea20000000800 */
[----:B------:R-:W-:Y:S02]  /*657e0*/  VIADD R0, R72, 0x27 ;  /* 0x0000002748007836 */ /* 0x000fe40000000000 */
[C---:B------:R-:W-:Y:S02]  /*657f0*/  IMAD.IADD R44, R36.reuse, 0x1, R31 ;  /* 0x00000001242c7824 */ /* 0x040fe400078e021f */
[----:B------:R-:W-:Y:S01]  /*65800*/  IMAD.WIDE R34, R36, 0x2, R4 ;  /* 0x0000000224227825 */ /* 0x000fe200078e0204 */
[----:B------:R1:W-:Y:S01]  /*65810*/  @P2 STG.E.U16 desc[UR6][R2.64], R6 ;  /* 0x0000000602002986 */ /* 0x0003e2000c101506 */
[----:B------:R-:W-:Y:S01]  /*65820*/  ISETP.GE.AND P2, PT, R0, R50, PT ;  /* 0x000000320000720c */ /* 0x000fe20003f46270 */
[----:B------:R-:W1:Y:S01]  /*65830*/  LDC R54, c[0x0][0x398] ;  /* 0x0000e600ff367b82 */ /* 0x000e620000000800 */
[----:B------:R-:W-:-:S04]  /*65840*/  IMAD.WIDE R36, R36, 0x2, R32 ;  /* 0x0000000224247825 */ /* 0x000fc800078e0220 */
[----:B0-----:R-:W-:-:S03]  /*65850*/  IMAD.WIDE R40, R44, 0x2, R4 ;  /* 0x000000022c287825 */ /* 0x001fc600078e0204 */
[----:B------:R-:W0:Y:S01]  /*65860*/  LDC R55, c[0x0][0x398] ;  /* 0x0000e600ff377b82 */ /* 0x000e220000000800 */
[----:B------:R-:W-:-:S07]  /*65870*/  VIADD R0, R72, 0x28 ;  /* 0x0000002848007836 */ /* 0x000fce0000000000 */
[----:B------:R-:W0:Y:S01]  /*65880*/  LDC R56, c[0x0][0x398] ;  /* 0x0000e600ff387b82 */ /* 0x000e220000000800 */
[----:B----4-:R-:W-:Y:S02]  /*65890*/  PRMT R38, R58, 0x7610, R38 ;  /* 0x000076103a267816 */ /* 0x010fe40000000026 */
[----:B------:R-:W-:Y:S01]  /*658a0*/  PRMT R43, R60, 0x7610, R43 ;  /* 0x000076103c2b7816 */ /* 0x000fe2000000002b */
[----:B------:R-:W4:Y:S01]  /*658b0*/  LDL.S16 R58, [R1+0xa4] ;  /* 0x0000a400013a7983 */ /* 0x000f220000100600 */
[----:B---3--:R-:W-:-:S03]  /*658c0*/  PRMT R42, R62, 0x7610, R42 ;  /* 0x000076103e2a7816 */ /* 0x008fc6000000002a */
[----:B------:R-:W3:Y:S01]  /*658d0*/  LDL.LU.S16 R60, [R1+0xa6] ;  /* 0x0000a600013c7983 */ /* 0x000ee20000300600 */
[----:B-1----:R-:W-:-:S03]  /*658e0*/  PRMT R6, R87, 0x7610, R6 ;  /* 0x0000761057067816 */ /* 0x002fc60000000006 */
[----:B------:R-:W3:Y:S01]  /*658f0*/  LDL.S16 R62, [R1+0xa8] ;  /* 0x0000a800013e7983 */ /* 0x000ee20000100600 */
[----:B------:R-:W-:Y:S01]  /*65900*/  IMAD.WIDE R2, R44, 0x2, R32 ;  /* 0x000000022c027825 */ /* 0x000fe200078e0220 */
[----:B------:R-:W1:Y:S02]  /*65910*/  LDC R50, c[0x0][0x39c] ;  /* 0x0000e700ff327b82 */ /* 0x000e640000000800 */
[----:B------:R0:W-:Y:S04]  /*65920*/  @P5 STG.E.U16 desc[UR6][R34.64], R38 ;  /* 0x0000002622005986 */ /* 0x0001e8000c101506 */
[----:B------:R0:W-:Y:S04]  /*65930*/  @P6 STG.E.U16 desc[UR6][R36.64], R43 ;  /* 0x0000002b24006986 */ /* 0x0001e8000c101506 */
[----:B------:R-:W-:Y:S01]  /*65940*/  @P3 STG.E.U16 desc[UR6][R40.64], R42 ;  /* 0x0000002a28003986 */ /* 0x000fe2000c101506 */
[----:B------:R-:W-:-:S02]  /*65950*/  ISETP.LT.AND P3, PT, R90, R48, !P1 ;  /* 0x000000305a00720c */ /* 0x000fc40004f61270 */
[----:B------:R-:W-:Y:S01]  /*65960*/  ISETP.GE.AND P1, PT, R0, R52, PT ;  /* 0x000000340000720c */ /* 0x000fe20003f26270 */
[----:B------:R-:W1:Y:S01]  /*65970*/  LDC R48, c[0x0][0x39c] ;  /* 0x0000e700ff307b82 */ /* 0x000e620000000800 */
[----:B------:R-:W-:Y:S02]  /*65980*/  PRMT R0, R63, 0x7610, R0 ;  /* 0x000076103f007816 */ /* 0x000fe40000000000 */
[----:B------:R-:W3:Y:S04]  /*65990*/  LDL.LU.S16 R63, [R1+0xaa] ;  /* 0x0000aa00013f7983 */ /* 0x000ee80000300600 */
[----:B------:R-:W3:Y:S01]  /*659a0*/  LDL.S16 R87, [R1+0xac] ;  /* 0x0000ac0001577983 */ /* 0x000ee20000100600 */
[----:B0-----:R-:W-:Y:S01]  /*659b0*/  PRMT R38, R84, 0x7610, R38 ;  /* 0x0000761054267816 */ /* 0x001fe20000000026 */
[----:B------:R-:W0:Y:S02]  /*659c0*/  LDC R52, c[0x0][0x398] ;  /* 0x0000e600ff347b82 */ /* 0x000e240000000800 */
[----:B------:R-:W3:Y:S01]  /*659d0*/  LDL.LU.S16 R84, [R1+0xae] ;  /* 0x0000ae0001547983 */ /* 0x000ee20000300600 */
[----:B--2---:R-:W-:-:S02]  /*659e0*/  ISETP.LT.AND P5, PT, R68, R46, !P2 ;  /* 0x0000002e4400720c */ /* 0x004fc400057a1270 */
[----:B------:R-:W-:-:S03]  /*659f0*/  ISETP.LT.AND P2, PT, R90, R54, !P2 ;  /* 0x000000365a00720c */ /* 0x000fc60005741270 */
[----:B------:R-:W2:Y:S01]  /*65a00*/  LDC R46, c[0x0][0x398] ;  /* 0x0000e600ff2e7b82 */ /* 0x000ea20000000800 */
[----:B------:R-:W-:Y:S01]  /*65a10*/  ISETP.LT.AND P6, PT, R68, R55, !P1 ;  /* 0x000000374400720c */ /* 0x000fe20004fc1270 */
[----:B------:R-:W-:-:S06]  /*65a20*/  IMAD.IADD R36, R44, 0x1, R31 ;  /* 0x000000012c247824 */ /* 0x000fcc00078e021f */
[----:B------:R-:W2:Y:S01]  /*65a30*/  LDC R54, c[0x0][0x39c] ;  /* 0x0000e700ff367b82 */ /* 0x000ea20000000800 */
[----:B------:R-:W-:Y:S01]  /*65a40*/  IMAD.WIDE R34, R36, 0x2, R4 ;  /* 0x0000000224227825 */ /* 0x000fe200078e0204 */
[----:B------:R1:W-:Y:S06]  /*65a50*/  @P3 STG.E.U16 desc[UR6][R2.64], R0 ;  /* 0x0000000002003986 */ /* 0x0003ec000c101506 */
[----:B------:R-:W2:Y:S01]  /*65a60*/  LDC R55, c[0x0][0x398] ;  /* 0x0000e600ff377b82 */ /* 0x000ea20000000800 */
        /* <DEDUP_REMOVED lines=9> */
[----:B0-----:R-:W-:Y:S01]  /*65b00*/  ISETP.LT.AND P5, PT, R68, R52, !P3 ;  /* 0x000000344400720c */ /* 0x001fe20005fa1270 */
[----:B------:R-:W0:Y:S01]  /*65b10*/  LDC R48, c[0x0][0x398] ;  /* 0x0000e600ff307b82 */ /* 0x000e220000000800 */
[----:B------:R-:W-:Y:S01]  /*65b20*/  IADD3 R0, PT, PT, R72, 0x2a, RZ ;  /* 0x0000002a48007810 */ /* 0x000fe20007ffe0ff */
[----:B------:R-:W-:Y:S01]  /*65b30*/  IMAD.WIDE R40, R42, 0x2, R4 ;  /* 0x000000022a287825 */ /* 0x000fe200078e0204 */
[----:B------:R1:W-:Y:S01]  /*65b40*/  @P2 STG.E.U16 desc[UR6][R36.64], R38 ;  /* 0x0000002624002986 */ /* 0x0003e2000c101506 */
[----:B--2---:R-:W-:-:S04]  /*65b50*/  ISETP.LT.AND P2, PT, R90, R46, !P1 ;  /* 0x0000002e5a00720c */ /* 0x004fc80004f41270 */
[----:B------:R-:W2:Y:S01]  /*65b60*/  LDC R52, c[0x0][0x39c] ;  /* 0x0000e700ff347b82 */ /* 0x000ea20000000800 */
[----:B------:R-:W-:Y:S01]  /*65b70*/  ISETP.GE.AND P1, PT, R0, R54, PT ;  /* 0x000000360000720c */ /* 0x000fe20003f26270 */
[----:B------:R1:W-:Y:S01]  /*65b80*/  @P6 STG.E.U16 desc[UR6][R40.64], R43 ;  /* 0x0000002b28006986 */ /* 0x0003e2000c101506 */
[----:B------:R-:W-:Y:S01]  /*65b90*/  ISETP.LT.AND P6, PT, R90, R55, !P3 ;  /* 0x000000375a00720c */ /* 0x000fe20005fc1270 */
[----:B------:R-:W-:Y:S01]  /*65ba0*/  IMAD.WIDE R2, R42, 0x2, R32 ;  /* 0x000000022a027825 */ /* 0x000fe200078e0220 */
[----:B------:R-:W-:-:S03]  /*65bb0*/  ISETP.LT.AND P3, PT, R68, R56, !P1 ;  /* 0x000000384400720c */ /* 0x000fc60004f61270 */
[--C-:B-1----:R-:W-:Y:S01]  /*65bc0*/  IMAD.IADD R36, R42, 0x1, R31.reuse ;  /* 0x000000012a247824 */ /* 0x102fe200078e021f */
[----:B------:R-:W1:Y:S01]  /*65bd0*/  LDC R46, c[0x0][0x398] ;  /* 0x0000e600ff2e7b82 */ /* 0x000e620000000800 */
[----:B------:R-:W-:Y:S02]  /*65be0*/  VIADD R0, R72, 0x2b ;  /* 0x0000002b48007836 */ /* 0x000fe40000000000 */
[C---:B------:R-:W-:Y:S02]  /*65bf0*/  IMAD.IADD R44, R36.reuse, 0x1, R31 ;  /* 0x00000001242c7824 */ /* 0x040fe400078e021f */
[----:B------:R-:W-:Y:S01]  /*65c00*/  IMAD.WIDE R34, R36, 0x2, R4 ;  /* 0x0000000224227825 */ /* 0x000fe200078e0204 */
[----:B------:R0:W-:Y:S01]  /*65c10*/  @P2 STG.E.U16 desc[UR6][R2.64], R6 ;  /* 0x0000000602002986 */ /* 0x0001e2000c101506 */
[----:B------:R-:W-:Y:S01]  /*65c20*/  ISETP.GE.AND P2, PT, R0, R50, PT ;  /* 0x000000320000720c */ /* 0x000fe20003f46270 */
[----:B------:R-:W0:Y:S01]  /*65c30*/  LDC R54, c[0x0][0x398] ;  /* 0x0000e600ff367b82 */ /* 0x000e220000000800 */
[----:B------:R-:W-:-:S04]  /*65c40*/  IMAD.WIDE R36, R36, 0x2, R32 ;  /* 0x0000000224247825 */ /* 0x000fc800078e0220 */
[----:B------:R-:W-:-:S03]  /*65c50*/  IMAD.WIDE R40, R44, 0x2, R4 ;  /* 0x000000022c287825 */ /* 0x000fc600078e0204 */
[----:B------:R-:W0:Y:S01]  /*65c60*/  LDC R55, c[0x0][0x398] ;  /* 0x0000e600ff377b82 */ /* 0x000e220000000800 */
[----:B------:R-:W-:-:S07]  /*65c70*/  VIADD R0, R72, 0x2c ;  /* 0x0000002c48007836 */ /* 0x000fce0000000000 */
[----:B------:R-:W0:Y:S01]  /*65c80*/  LDC R56, c[0x0][0x398] ;  /* 0x0000e600ff387b82 */ /* 0x000e220000000800 */
[----:B----4-:R-:W-:Y:S02]  /*65c90*/  PRMT R38, R58, 0x7610, R38 ;  /* 0x000076103a267816 */ /* 0x010fe40000000026 */
[----:B---3--:R-:W-:Y:S01]  /*65ca0*/  PRMT R43, R60, 0x7610, R43 ;  /* 0x000076103c2b7816 */ /* 0x008fe2000000002b */
[----:B------:R-:W3:Y:S01]  /*65cb0*/  LDL.S16 R58, [R1+0xb4] ;  /* 0x0000b400013a7983 */ /* 0x000ee20000100600 */
[----:B------:R-:W-:-:S03]  /*65cc0*/  PRMT R42, R62, 0x7610, R42 ;  /* 0x000076103e2a7816 */ /* 0x000fc6000000002a */
[----:B------:R-:W4:Y:S01]  /*65cd0*/  LDL.LU.S16 R60, [R1+0xb6] ;  /* 0x0000b600013c7983 */ /* 0x000f220000300600 */
[----:B0-----:R-:W-:-:S03]  /*65ce0*/  PRMT R6, R87, 0x7610, R6 ;  /* 0x0000761057067816 */ /* 0x001fc60000000006 */
[----:B------:R-:W4:Y:S01]  /*65cf0*/  LDL.S16 R62, [R1+0xb8] ;  /* 0x0000b800013e7983 */ /* 0x000f220000100600 */
[----:B------:R-:W-:Y:S01]  /*65d00*/  IMAD.WIDE R2, R44, 0x2, R32 ;  /* 0x000000022c027825 */ /* 0x000fe200078e0220 */
[----:B------:R-:W0:Y:S02]  /*65d10*/  LDC R50, c[0x0][0x39c] ;  /* 0x0000e700ff327b82 */ /* 0x000e240000000800 */
[----:B------:R1:W-:Y:S04]  /*65d20*/  @P5 STG.E.U16 desc[UR6][R34.64], R38 ;  /* 0x0000002622005986 */ /* 0x0003e8000c101506 */
[----:B------:R1:W-:Y:S04]  /*65d30*/  @P6 STG.E.U16 desc[UR6][R36.64], R43 ;  /* 0x0000002b24006986 */ /* 0x0003e8000c101506 */
[----:B------:R-:W-:Y:S01]  /*65d40*/  @P3 STG.E.U16 desc[UR6][R40.64], R42 ;  /* 0x0000002a28003986 */ /* 0x000fe2000c101506 */
[----:B------:R-:W-:-:S02]  /*65d50*/  ISETP.LT.AND P3, PT, R90, R48, !P1 ;  /* 0x000000305a00720c */ /* 0x000fc40004f61270 */
[----:B--2---:R-:W-:Y:S01]  /*65d60*/  ISETP.GE.AND P1, PT, R0, R52, PT ;  /* 0x000000340000720c */ /* 0x004fe20003f26270 */
[----:B------:R-:W2:Y:S01]  /*65d70*/  LDC R48, c[0x0][0x39c] ;  /* 0x0000e700ff307b82 */ /* 0x000ea20000000800 */
[----:B------:R-:W-:Y:S02]  /*65d80*/  PRMT R0, R63, 0x7610, R0 ;  /* 0x000076103f007816 */ /* 0x000fe40000000000 */
[----:B------:R-:W4:Y:S04]  /*65d90*/  LDL.LU.S16 R63, [R1+0xba] ;  /* 0x0000ba00013f7983 */ /* 0x000f280000300600 */
[----:B------:R-:W4:Y:S01]  /*65da0*/  LDL.S16 R87, [R1+0xbc] ;  /* 0x0000bc0001577983 */ /* 0x000f220000100600 */
[----:B-1----:R-:W-:Y:S01]  /*65db0*/  PRMT R38, R84, 0x7610, R38 ;  /* 0x0000761054267816 */ /* 0x002fe20000000026 */
[----:B------:R-:W1:Y:S02]  /*65dc0*/  LDC R52, c[0x0][0x398] ;  /* 0x0000e600ff347b82 */ /* 0x000e640000000800 */
[----:B------:R-:W4:Y:S01]  /*65dd0*/  LDL.LU.S16 R84, [R1+0xbe] ;  /* 0x0000be0001547983 */ /* 0x000f220000300600 */
[----:B------:R-:W-:-:S02]  /*65de0*/  ISETP.LT.AND P5, PT, R68, R46, !P2 ;  /* 0x0000002e4400720c */ /* 0x000fc400057a1270 */
[----:B------:R-:W-:-:S03]  /*65df0*/  ISETP.LT.AND P2, PT, R90, R54, !P2 ;  /* 0x000000365a00720c */ /* 0x000fc60005741270 */
[----:B------:R-:W0:Y:S01]  /*65e00*/  LDC R46, c[0x0][0x398] ;  /* 0x0000e600ff2e7b82 */ /* 0x000e220000000800 */
[----:B------:R-:W-:Y:S01]  /*65e10*/  ISETP.LT.AND P6, PT, R68, R55, !P1 ;  /* 0x000000374400720c */ /* 0x000fe20004fc1270 */
[----:B------:R-:W-:-:S06]  /*65e20*/  IMAD.IADD R36, R44, 0x1, R31 ;  /* 0x000000012c247824 */ /* 0x000fcc00078e021f */
[----:B------:R-:W0:Y:S01]  /*65e30*/  LDC R54, c[0x0][0x39c] ;  /* 0x0000e700ff367b82 */ /* 0x000e220000000800 */
[----:B------:R-:W-:Y:S01]  /*65e40*/  IMAD.WIDE R34, R36, 0x2, R4 ;  /* 0x0000000224227825 */ /* 0x000fe200078e0204 */
[----:B------:R2:W-:Y:S06]  /*65e50*/  @P3 STG.E.U16 desc[UR6][R2.64], R0 ;  /* 0x0000000002003986 */ /* 0x0005ec000c101506 */
[----:B------:R-:W0:Y:S01]  /*65e60*/  LDC R55, c[0x0][0x398] ;  /* 0x0000e600ff377b82 */ /* 0x000e220000000800 */
[----:B------:R-:W-:Y:S01]  /*65e70*/  PRMT R43, R69, 0x7610, R43 ;  /* 0x00007610452b7816 */ /* 0x000fe2000000002b */
[----:B------:R2:W-:Y:S02]  /*65e80*/  @P5 STG.E.U16 desc[UR6][R34.64], R6 ;  /* 0x0000000622005986 */ /* 0x0005e4000c101506 */
[----:B--2---:R-:W-:-:S02]  /*65e90*/  VIADD R0, R72, 0x2d ;  /* 0x0000002d48007836 */ /* 0x004fc40000000000 */
[----:B------:R-:W2:Y:S01]  /*65ea0*/  LDL.S16 R69, [R1+0xc0] ;  /* 0x0000c00001457983 */ /* 0x000ea20000100600 */
[----:B------:R-:W-:Y:S02]  /*65eb0*/  IMAD.IADD R42, R36, 0x1, R31 ;  /* 0x00000001242a7824 */ /* 0x000fe400078e021f */
[----:B------:R-:W-:Y:S02]  /*65ec0*/  ISETP.GE.AND P3, PT, R0, R48, PT ;  /* 0x000000300000720c */ /* 0x000fe40003f66270 */
[----:B------:R-:W-:Y:S01]  /*65ed0*/  PRMT R6, R57, 0x7610, R6 ;  /* 0x0000761039067816 */ /* 0x000fe20000000006 */
[----:B------:R-:W-:Y:S01]  /*65ee0*/  IMAD.WIDE R36, R36, 0x2, R32 ;  /* 0x0000000224247825 */ /* 0x000fe200078e0220 */
[----:B------:R-:W2:Y:S01]  /*65ef0*/  LDL.LU.S16 R57, [R1+0xc2] ;  /* 0x0000c20001397983 */ /* 0x000ea20000300600 */
[----:B-1----:R-:W-:Y:S01]  /*65f00*/  ISETP.LT.AND P5, PT, R68, R52, !P3 ;  /* 0x000000344400720c */ /* 0x002fe20005fa1270 */
[----:B------:R-:W1:Y:S01]  /*65f10*/  LDC R48, c[0x0][0x398] ;  /* 0x0000e600ff307b82 */ /* 0x000e620000000800 */
[----:B------:R-:W-:Y:S01]  /*65f20*/  VIADD R0, R72, 0x2e ;  /* 0x0000002e48007836 */ /* 0x000fe20000000000 */
[----:B------:R0:W-:Y:S01]  /*65f30*/  @P2 STG.E.U16 desc[UR6][R36.64], R38 ;  /* 0x0000002624002986 */ /* 0x0001e2000c101506 */
[----:B------:R-:W-:Y:S01]  /*65f40*/  IMAD.WIDE R40, R42, 0x2, R4 ;  /* 0x000000022a287825 */ /* 0x000fe200078e0204 */
[----:B0-----:R-:W-:-:S04]  /*65f50*/  ISETP.LT.AND P2, PT, R90, R46, !P1 ;  /* 0x0000002e5a00720c */ /* 0x001fc80004f41270 */
[----:B------:R-:W0:Y:S01]  /*65f60*/  LDC R52, c[0x0][0x39c] ;  /* 0x0000e700ff347b82 */ /* 0x000e220000000800 */
[----:B------:R-:W-:Y:S01]  /*65f70*/  ISETP.GE.AND P1, PT, R0, R54, PT ;  /* 0x000000360000720c */ /* 0x000fe20003f26270 */
[----:B------:R1:W-:Y:S01]  /*65f80*/  @P6 STG.E.U16 desc[UR6][R40.64], R43 ;  /* 0x0000002b28006986 */ /* 0x0003e2000c101506 */
[----:B------:R-:W-:Y:S01]  /*65f90*/  ISETP.LT.AND P6, PT, R90, R55, !P3 ;  /* 0x000000375a00720c */ /* 0x000fe20005fc1270 */
[----:B------:R-:W-:Y:S01]  /*65fa0*/  IMAD.WIDE R2, R42, 0x2, R32 ;  /* 0x000000022a027825 */ /* 0x000fe200078e0220 */
[----:B------:R-:W-:-:S03]  /*65fb0*/  ISETP.LT.AND P3, PT, R68, R56, !P1 ;  /* 0x000000384400720c */ /* 0x000fc60004f61270 */
[--C-:B------:R-:W-:Y:S01]  /*65fc0*/  IMAD.IADD R36, R42, 0x1, R31.reuse ;  /* 0x000000012a247824 */ /* 0x100fe200078e021f */
[----:B------:R-:W0:Y:S01]  /*65fd0*/  LDC R46, c[0x0][0x398] ;  /* 0x0000e600ff2e7b82 */ /* 0x000e220000000800 */
[----:B------:R-:W-:Y:S02]  /*65fe0*/  VIADD R0, R72, 0x2f ;  /* 0x0000002f48007836 */ /* 0x000fe40000000000 */
[C---:B------:R-:W-:Y:S02]  /*65ff0*/  IMAD.IADD R44, R36.reuse, 0x1, R31 ;  /* 0x00000001242c7824 */ /* 0x040fe400078e021f */
[----:B------:R-:W-:Y:S01]  /*66000*/  IMAD.WIDE R34, R36, 0x2, R4 ;  /* 0x0000000224227825 */ /* 0x000fe200078e0204 */
[----:B------:R0:W-:Y:S01]  /*66010*/  @P2 STG.E.U16 desc[UR6][R2.64], R6 ;  /* 0x0000000602002986 */ /* 0x0001e2000c101506 */
[----:B------:R-:W-:Y:S01]  /*66020*/  ISETP.GE.AND P2, PT, R0, R50, PT ;  /* 0x000000320000720c */ /* 0x000fe20003f46270 */
[----:B------:R-:W0:Y:S01]  /*66030*/  LDC R54, c[0x0][0x398] ;  /* 0x0000e600ff367b82 */ /* 0x000e220000000800 */
[----:B------:R-:W-:-:S04]  /*66040*/  IMAD.WIDE R36, R36, 0x2, R32 ;  /* 0x0000000224247825 */ /* 0x000fc800078e0220 */
[----:B-1----:R-:W-:-:S03]  /*66050*/  IMAD.WIDE R40, R44, 0x2, R4 ;  /* 0x000000022c287825 */ /* 0x002fc600078e0204 */
[----:B------:R-:W1:Y:S01]  /*66060*/  LDC R55, c[0x0][0x398] ;  /* 0x0000e600ff377b82 */ /* 0x000e620000000800 */
[----:B------:R-:W-:-:S07]  /*66070*/  VIADD R0, R72, 0x30 ;  /* 0x0000003048007836 */ /* 0x000fce0000000000 */
[----:B------:R-:W0:Y:S01]  /*66080*/  LDC R56, c[0x0][0x398] ;  /* 0x0000e600ff387b82 */ /* 0x000e220000000800 */
[----:B---3--:R-:W-:Y:S02]  /*66090*/  PRMT R38, R58, 0x7610, R38 ;  /* 0x000076103a267816 */ /* 0x008fe40000000026 */
[----:B----4-:R-:W-:Y:S01]  /*660a0*/  PRMT R43, R60, 0x7610, R43 ;  /* 0x000076103c2b7816 */ /* 0x010fe2000000002b */
        /* <DEDUP_REMOVED lines=11> */
[----:B------:R-:W-:Y:S01]  /*66160*/  ISETP.GE.AND P1, PT, R0, R52, PT ;  /* 0x000000340000720c */ /* 0x000fe20003f26270 */
[----:B------:R-:W0:Y:S01]  /*66170*/  LDC R48, c[0x0][0x39c] ;  /* 0x0000e700ff307b82 */ /* 0x000e220000000800 */
        /* <DEDUP_REMOVED lines=8> */
[----:B------:R-:W1:Y:S01]  /*66200*/  LDC R46, c[0x0][0x398] ;  /* 0x0000e600ff2e7b82 */ /* 0x000e620000000800 */
[----:B------:R-:W-:Y:S01]  /*66210*/  ISETP.LT.AND P6, PT, R68, R55, !P1 ;  /* 0x000000374400720c */ /* 0x000fe20004fc1270 */
[----:B------:R-:W-:-:S06]  /*66220*/  IMAD.IADD R36, R44, 0x1, R31 ;  /* 0x000000012c247824 */ /* 0x000fcc00078e021f */
[----:B------:R-:W1:Y:S01]  /*66230*/  LDC R54, c[0x0][0x39c] ;  /* 0x0000e700ff367b82 */ /* 0x000e620000000800 */
[----:B------:R-:W-:Y:S01]  /*66240*/  IMAD.WIDE R34, R36, 0x2, R4 ;  /* 0x0000000224227825 */ /* 0x000fe200078e0204 */
[----:B------:R2:W-:Y:S06]  /*66250*/  @P3 STG.E.U16 desc[UR6][R2.64], R0 ;  /* 0x0000000002003986 */ /* 0x0005ec000c101506 */
[----:B------:R-:W1:Y:S01]  /*66260*/  LDC R55, c[0x0][0x398] ;  /* 0x0000e600ff377b82 */ /* 0x000e620000000800 */
[----:B--2---:R-:W-:Y:S01]  /*66270*/  PRMT R43, R69, 0x7610, R43 ;  /* 0x00007610452b7816 */ /* 0x004fe2000000002b */
[----:B------:R2:W-:Y:S01]  /*66280*/  @P5 STG.E.U16 desc[UR6][R34.64], R6 ;  /* 0x0000000622005986 */ /* 0x0005e2000c101506 */
[----:B------:R-:W-:-:S03]  /*66290*/  VIADD R0, R72, 0x31 ;  /* 0x0000003148007836 */ /* 0x000fc60000000000 */
[----:B------:R-:W4:Y:S01]  /*662a0*/  LDL.S16 R69, [R1+0xd0] ;  /* 0x0000d00001457983 */ /* 0x000f220000100600 */
[----:B------:R-:W-:Y:S01]  /*662b0*/  IMAD.IADD R42, R36, 0x1, R31 ;  /* 0x00000001242a7824 */ /* 0x000fe200078e021f */
[----:B0-----:R-:W-:Y:S02]  /*662c0*/  ISETP.GE.AND P3, PT, R0, R48, PT ;  /* 0x000000300000720c */ /* 0x001fe40003f66270 */
[----:B--2---:R-:W-:Y:S01]  /*662d0*/  PRMT R6, R57, 0x7610, R6 ;  /* 0x0000761039067816 */ /* 0x004fe20000000006 */
[----:B------:R-:W-:Y:S01]  /*662e0*/  IMAD.WIDE R36, R36, 0x2, R32 ;  /* 0x0000000224247825 */ /* 0x000fe200078e0220 */
[----:B------:R-:W2:Y:S01]  /*662f0*/  LDL.LU.S16 R57, [R1+0xd2] ;  /* 0x0000d20001397983 */ /* 0x000ea20000300600 */
[----:B-1----:R-:W-:Y:S01]  /*66300*/  ISETP.LT.AND P5, PT, R68, R52, !P3 ;  /* 0x000000344400720c */ /* 0x002fe20005fa1270 */
[----:B------:R-:W0:Y:S01]  /*66310*/  LDC R48, c[0x0][0x398] ;  /* 0x0000e600ff307b82 */ /* 0x000e220000000800 */
[----:B------:R-:W-:Y:S01]  /*66320*/  VIADD R0, R72, 0x32 ;  /* 0x0000003248007836 */ /* 0x000fe20000000000 */
[----:B------:R1:W-:Y:S01]  /*66330*/  @P2 STG.E.U16 desc[UR6][R36.64], R38 ;  /* 0x0000002624002986 */ /* 0x0003e2000c101506 */
[----:B------:R-:W-:Y:S01]  /*66340*/  IMAD.WIDE R40, R42, 0x2, R4 ;  /* 0x000000022a287825 */ /* 0x000fe200078e0204 */
[----:B------:R-:W-:-:S04]  /*66350*/  ISETP.LT.AND P2, PT, R90, R46, !P1 ;  /* 0x0000002e5a00720c */ /* 0x000fc80004f41270 */
[----:B------:R-:W0:Y:S01]  /*66360*/  LDC R52, c[0x0][0x39c] ;  /* 0x0000e700ff347b82 */ /* 0x000e220000000800 */
        /* <DEDUP_REMOVED lines=48> */
[----:B------:R-:W-:Y:S01]  /*66670*/  PRMT R43, R69, 0x7610, R43 ;  /* 0x00007610452b7816 */ /* 0x000fe2000000002b */
[----:B------:R0:W-:Y:S01]  /*66680*/  @P5 STG.E.U16 desc[UR6][R34.64], R6 ;  /* 0x0000000622005986 */ /* 0x0001e2000c101506 */
[----:B--2---:R-:W-:-:S03]  /*66690*/  VIADD R0, R72, 0x35 ;  /* 0x0000003548007836 */ /* 0x004fc60000000000 */
[----:B------:R-:W2:Y:S01]  /*666a0*/  LDL.S16 R69, [R1+0xe0] ;  /* 0x0000e00001457983 */ /* 0x000ea20000100600 */
[----:B------:R-:W-:Y:S01]  /*666b0*/  IMAD.IADD R42, R36, 0x1, R31 ;  /* 0x00000001242a7824 */ /* 0x000fe200078e021f */
[----:B0-----:R-:W-:Y:S02]  /*666c0*/  ISETP.GE.AND P3, PT, R0, R48, PT ;  /* 0x000000300000720c */ /* 0x001fe40003f66270 */
[----:B------:R-:W-:Y:S01]  /*666d0*/  PRMT R6, R57, 0x7610, R6 ;  /* 0x0000761039067816 */ /* 0x000fe20000000006 */
        /* <DEDUP_REMOVED lines=13> */
[----:B------:R-:W-:Y:S02]  /*667b0*/  ISETP.LT.AND P3, PT, R68, R56, !P1 ;  /* 0x000000384400720c */ /* 0x000fe40004f61270 */
[----:B-1----:R-:W-:Y:S01]  /*667c0*/  IADD3 R36, PT, PT, R42, R31, RZ ;  /* 0x0000001f2a247210 */ /* 0x002fe20007ffe0ff */
[----:B------:R-:W-:Y:S01]  /*667d0*/  VIADD R0, R72, 0x37 ;  /* 0x0000003748007836 */ /* 0x000fe20000000000 */
[----:B------:R1:W-:Y:S01]  /*667e0*/  @P2 STG.E.U16 desc[UR6][R2.64], R6 ;  /* 0x0000000602002986 */ /* 0x0003e2000c101506 */
[----:B------:R-:W0:Y:S02]  /*667f0*/  LDC R46, c[0x0][0x398] ;  /* 0x0000e600ff2e7b82 */ /* 0x000e240000000800 */
[----:B------:R-:W-:-:S02]  /*66800*/  IMAD.IADD R44, R36, 0x1, R31 ;  /* 0x00000001242c7824 */ /* 0x000fc400078e021f */
[----:B------:R-:W-:Y:S01]  /*66810*/  IMAD.WIDE R34, R36, 0x2, R4 ;  /* 0x0000000224227825 */ /* 0x000fe200078e0204 */
[----:B------:R-:W-:-:S03]  /*66820*/  ISETP.GE.AND P2, PT, R0, R50, PT ;  /* 0x000000320000720c */ /* 0x000fc60003f46270 */
[----:B------:R-:W-:Y:S01]  /*66830*/  IMAD.WIDE R36, R36, 0x2, R32 ;  /* 0x0000000224247825 */ /* 0x000fe200078e0220 */
[----:B------:R-:W0:Y:S03]  /*66840*/  LDC R54, c[0x0][0x398] ;  /* 0x0000e600ff367b82 */ /* 0x000e260000000800 */
[----:B------:R-:W-:-:S04]  /*66850*/  IMAD.WIDE R40, R44, 0x2, R4 ;  /* 0x000000022c287825 */ /* 0x000fc800078e0204 */
[----:B------:R-:W-:Y:S01]  /*66860*/  VIADD R0, R72, 0x38 ;  /* 0x0000003848007836 */ /* 0x000fe20000000000 */
[----:B------:R-:W0:Y:S08]  /*66870*/  LDC R55, c[0x0][0x398] ;  /* 0x0000e600ff377b82 */ /* 0x000e300000000800 */
[----:B------:R-:W0:Y:S01]  /*66880*/  LDC R56, c[0x0][0x398] ;  /* 0x0000e600ff387b82 */ /* 0x000e220000000800 */
[----:B---3--:R-:W-:-:S02]  /*66890*/  PRMT R38, R58, 0x7610, R38 ;  /* 0x000076103a267816 */ /* 0x008fc40000000026 */
[----:B----4-:R-:W-:Y:S01]  /*668a0*/  PRMT R43, R60, 0x7610, R43 ;  /* 0x000076103c2b7816 */ /* 0x010fe2000000002b */
[----:B------:R-:W3:Y:S01]  /*668b0*/  LDL.S16 R58, [R1+0xe4] ;  /* 0x0000e400013a7983 */ /* 0x000ee20000100600 */
[----:B------:R-:W-:-:S03]  /*668c0*/  PRMT R42, R62, 0x7610, R42 ;  /* 0x000076103e2a7816 */ /* 0x000fc6000000002a */
[----:B------:R-:W4:Y:S01]  /*668d0*/  LDL.LU.S16 R60, [R1+0xe6] ;  /* 0x0000e600013c7983 */ /* 0x000f220000300600 */
[----:B-1----:R-:W-:-:S03]  /*668e0*/  PRMT R6, R87, 0x7610, R6 ;  /* 0x0000761057067816 */ /* 0x002fc60000000006 */
[----:B------:R-:W4:Y:S01]  /*668f0*/  LDL.S16 R62, [R1+0xe8] ;  /* 0x0000e800013e7983 */ /* 0x000f220000100600 */
[----:B------:R-:W-:Y:S01]  /*66900*/  IMAD.WIDE R2, R44, 0x2, R32 ;  /* 0x000000022c027825 */ /* 0x000fe200078e0220 */
[----:B------:R-:W1:Y:S02]  /*66910*/  LDC R50, c[0x0][0x39c] ;  /* 0x0000e700ff327b82 */ /* 0x000e640000000800 */
[----:B------:R0:W-:Y:S04]  /*66920*/  @P5 STG.E.U16 desc[UR6][R34.64], R38 ;  /* 0x0000002622005986 */ /* 0x0001e8000c101506 */
[----:B------:R0:W-:Y:S04]  /*66930*/  @P6 STG.E.U16 desc[UR6][R36.64], R43 ;  /* 0x0000002b24006986 */ /* 0x0001e8000c101506 */
[----:B------:R-:W-:Y:S01]  /*66940*/  @P3 STG.E.U16 desc[UR6][R40.64], R42 ;  /* 0x0000002a28003986 */ /* 0x000fe2000c101506 */
[----:B0-----:R-:W-:-:S02]  /*66950*/  ISETP.LT.AND P3, PT, R90, R48, !P1 ;  /* 0x000000305a00720c */ /* 0x001fc40004f61270 */
[----:B------:R-:W-:Y:S01]  /*66960*/  ISETP.GE.AND P1, PT, R0, R52, PT ;  /* 0x000000340000720c */ /* 0x000fe20003f26270 */
[----:B------:R-:W0:Y:S01]  /*66970*/  LDC R48, c[0x0][0x39c] ;  /* 0x0000e700ff307b82 */ /* 0x000e220000000800 */
[----:B------:R-:W-:Y:S02]  /*66980*/  PRMT R0, R63, 0x7610, R0 ;  /* 0x000076103f007816 */ /* 0x000fe40000000000 */
[----:B------:R-:W4:Y:S04]  /*66990*/  LDL.LU.S16 R63, [R1+0xea] ;  /* 0x0000ea00013f7983 */ /* 0x000f280000300600 */
[----:B------:R-:W4:Y:S01]  /*669a0*/  LDL.S16 R87, [R1+0xec] ;  /* 0x0000ec0001577983 */ /* 0x000f220000100600 */
[----:B------:R-:W-:Y:S01]  /*669b0*/  PRMT R38, R84, 0x7610, R38 ;  /* 0x0000761054267816 */ /* 0x000fe20000000026 */
        /* <DEDUP_REMOVED lines=11> */
[----:B------:R0:W-:Y:S01]  /*66a70*/  @P5 STG.E.U16 desc[UR6][R34.64], R6 ;  /* 0x0000000622005986 */ /* 0x0001e2000c101506 */
[----:B--2---:R-:W-:-:S02]  /*66a80*/  VIADD R0, R72, 0x39 ;  /* 0x0000003948007836 */ /* 0x004fc40000000000 */
[----:B------:R-:W-:-:S03]  /*66a90*/  IMAD.IADD R42, R36, 0x1, R31 ;  /* 0x00000001242a7824 */ /* 0x000fc600078e021f */
[----:B0-----:R-:W-:Y:S02]  /*66aa0*/  ISETP.GE.AND P3, PT, R0, R48, PT ;  /* 0x000000300000720c */ /* 0x001fe40003f66270 */
[----:B------:R-:W-:Y:S01]  /*66ab0*/  PRMT R6, R57, 0x7610, R6 ;  /* 0x0000761039067816 */ /* 0x000fe20000000006 */
[----:B------:R-:W-:Y:S01]  /*66ac0*/  IMAD.WIDE R36, R36, 0x2, R32 ;  /* 0x0000000224247825 */ /* 0x000fe200078e0220 */
[----:B------:R-:W2:Y:S01]  /*66ad0*/  LDL.S16 R57, [R1+0xf4] ;  /* 0x0000f40001397983 */ /* 0x000ea20000100600 */
[----:B-1----:R-:W-:Y:S01]  /*66ae0*/  ISETP.LT.AND P5, PT, R68, R52, !P3 ;  /* 0x000000344400720c */ /* 0x002fe20005fa1270 */
[----:B------:R-:W0:Y:S01]  /*66af0*/  LDC R48, c[0x0][0x398] ;  /* 0x0000e600ff307b82 */ /* 0x000e220000000800 */
[----:B------:R-:W-:Y:S01]  /*66b00*/  VIADD R0, R72, 0x3a ;  /* 0x0000003a48007836 */ /* 0x000fe20000000000 */
[----:B------:R-:W-:Y:S01]  /*66b10*/  PRMT R43, R69, 0x7610, R43 ;  /* 0x00007610452b7816 */ /* 0x000fe2000000002b */
[----:B------:R-:W-:Y:S01]  /*66b20*/  IMAD.WIDE R40, R42, 0x2, R4 ;  /* 0x000000022a287825 */ /* 0x000fe200078e0204 */
[----:B------:R-:W2:Y:S04]  /*66b30*/  LDL.LU.S16 R69, [R1+0xf6] ;  /* 0x0000f60001457983 */ /* 0x000ea80000300600 */
[----:B------:R-:W1:Y:S01]  /*66b40*/  LDC R52, c[0x0][0x39c] ;  /* 0x0000e700ff347b82 */ /* 0x000e620000000800 */
[----:B------:R0:W-:Y:S01]  /*66b50*/  @P2 STG.E.U16 desc[UR6][R36.64], R38 ;  /* 0x0000002624002986 */ /* 0x0001e2000c101506 */
[----:B------:R-:W-:-:S02]  /*66b60*/  ISETP.LT.AND P2, PT, R90, R46, !P1 ;  /* 0x0000002e5a00720c */ /* 0x000fc40004f41270 */
[----:B------:R-:W-:Y:S01]  /*66b70*/  ISETP.GE.AND P1, PT, R0, R54, PT ;  /* 0x000000360000720c */ /* 0x000fe20003f26270 */
[----:B------:R0:W-:Y:S01]  /*66b80*/  @P6 STG.E.U16 desc[UR6][R40.64], R43 ;  /* 0x0000002b28006986 */ /* 0x0001e2000c101506 */
[----:B------:R-:W-:Y:S01]  /*66b90*/  ISETP.LT.AND P6, PT, R90, R55, !P3 ;  /* 0x000000375a00720c */ /* 0x000fe20005fc1270 */
[----:B------:R-:W-:Y:S01]  /*66ba0*/  IMAD.WIDE R2, R42, 0x2, R32 ;  /* 0x000000022a027825 */ /* 0x000fe200078e0220 */
[----:B------:R-:W-:Y:S01]  /*66bb0*/  ISETP.LT.AND P3, PT, R68, R56, !P1 ;  /* 0x000000384400720c */ /* 0x000fe20004f61270 */
[----:B------:R-:W1:Y:S02]  /*66bc0*/  LDC R46, c[0x0][0x398] ;  /* 0x0000e600ff2e7b82 */ /* 0x000e640000000800 */
[--C-:B0-----:R-:W-:Y:S02]  /*66bd0*/  IMAD.IADD R36, R42, 0x1, R31.reuse ;  /* 0x000000012a247824 */ /* 0x101fe400078e021f */
[----:B------:R-:W-:Y:S02]  /*66be0*/  VIADD R0, R72, 0x3b ;  /* 0x0000003b48007836 */ /* 0x000fe40000000000 */
[C---:B------:R-:W-:Y:S01]  /*66bf0*/  IMAD.IADD R44, R36.reuse, 0x1, R31 ;  /* 0x00000001242c7824 */ /* 0x040fe200078e021f */
[----:B------:R0:W-:Y:S01]  /*66c00*/  @P2 STG.E.U16 desc[UR6][R2.64], R6 ;  /* 0x0000000602002986 */ /* 0x0001e2000c101506 */
[----:B------:R-:W-:Y:S01]  /*66c10*/  IMAD.WIDE R34, R36, 0x2, R4 ;  /* 0x0000000224227825 */ /* 0x000fe200078e0204 */
[----:B------:R-:W-:Y:S01]  /*66c20*/  ISETP.GE.AND P2, PT, R0, R50, PT ;  /* 0x000000320000720c */ /* 0x000fe20003f46270 */
[----:B------:R-:W0:Y:S02]  /*66c30*/  LDC R54, c[0x0][0x398] ;  /* 0x0000e600ff367b82 */ /* 0x000e240000000800 */
[----:B------:R-:W-:-:S04]  /*66c40*/  IMAD.WIDE R36, R36, 0x2, R32 ;  /* 0x0000000224247825 */ /* 0x000fc800078e0220 */
[----:B------:R-:W-:Y:S02]  /*66c50*/  IMAD.WIDE R40, R44, 0x2, R4 ;  /* 0x000000022c287825 */ /* 0x000fe400078e0204 */
[----:B------:R-:W0:Y:S02]  /*66c60*/  LDC R55, c[0x0][0x398] ;  /* 0x0000e600ff377b82 */ /* 0x000e240000000800 */
[----:B------:R-:W-:-:S06]  /*66c70*/  VIADD R0, R72, 0x3c ;  /* 0x0000003c48007836 */ /* 0x000fcc0000000000 */
        /* <DEDUP_REMOVED lines=12> */
[----:B------:R1:W-:Y:S01]  /*66d40*/  @P3 STG.E.U16 desc[UR6][R40.64], R42 ;  /* 0x0000002a28003986 */ /* 0x0003e2000c101506 */
[----:B------:R-:W-:-:S02]  /*66d50*/  ISETP.LT.AND P3, PT, R90, R48, !P1 ;  /* 0x000000305a00720c */ /* 0x000fc40004f61270 */
[----:B-1----:R-:W-:Y:S01]  /*66d60*/  ISETP.GE.AND P1, PT, R0, R52, PT ;  /* 0x000000340000720c */ /* 0x002fe20003f26270 */
[----:B------:R-:W1:Y:S01]  /*66d70*/  LDC R48, c[0x0][0x39c] ;  /* 0x0000e700ff307b82 */ /* 0x000e620000000800 */
[----:B------:R-:W-:Y:S02]  /*66d80*/  PRMT R0, R63, 0x7610, R0 ;  /* 0x000076103f007816 */ /* 0x000fe40000000000 */
[----:B------:R-:W4:Y:S04]  /*66d90*/  LDL.LU.S16 R63, [R1+0x202] ;  /* 0x00020200013f7983 */ /* 0x000f280000300600 */
[----:B------:R-:W4:Y:S01]  /*66da0*/  LDL.S16 R87, [R1+0x204] ;  /* 0x0002040001577983 */ /* 0x000f220000100600 */
[----:B------:R-:W-:Y:S01]  /*66db0*/  PRMT R38, R84, 0x7610, R38 ;  /* 0x0000761054267816 */ /* 0x000fe20000000026 */
[----:B------:R-:W0:Y:S02]  /*66dc0*/  LDC R52, c[0x0][0x398] ;  /* 0x0000e600ff347b82 */ /* 0x000e240000000800 */
[----:B------:R-:W4:Y:S01]  /*66dd0*/  LDL.LU.S16 R84, [R1+0x206] ;  /* 0x0002060001547983 */ /* 0x000f220000300600 */
[----:B------:R-:W-:-:S05]  /*66de0*/  ISETP.LT.AND P5, PT, R68, R46, !P2 ;  /* 0x0000002e4400720c */ /* 0x000fca00057a1270 */
[----:B------:R-:W0:Y:S01]  /*66df0*/  LDC R46, c[0x0][0x398] ;  /* 0x0000e600ff2e7b82 */ /* 0x000e220000000800 */
[----:B------:R-:W-:Y:S01]  /*66e00*/  ISETP.LT.AND P2, PT, R90, R54, !P2 ;  /* 0x000000365a00720c */ /* 0x000fe20005741270 */
[----:B------:R-:W-:Y:S01]  /*66e10*/  IMAD.IADD R36, R44, 0x1, R31 ;  /* 0x000000012c247824 */ /* 0x000fe200078e021f */
[----:B------:R-:W-:-:S05]  /*66e20*/  ISETP.LT.AND P6, PT, R68, R55, !P1 ;  /* 0x000000374400720c */ /* 0x000fca0004fc1270 */
[----:B------:R-:W1:Y:S01]  /*66e30*/  LDC R54, c[0x0][0x39c] ;  /* 0x0000e700ff367b82 */ /* 0x000e620000000800 */
[C---:B------:R-:W-:Y:S02]  /*66e40*/  IMAD.IADD R42, R36.reuse, 0x1, R31 ;  /* 0x00000001242a7824 */ /* 0x040fe400078e021f */
[----:B------:R-:W-:-:S05]  /*66e50*/  IMAD.WIDE R34, R36, 0x2, R4 ;  /* 0x0000000224227825 */ /* 0x000fca00078e0204 */
[----:B------:R-:W1:Y:S01]  /*66e60*/  LDC R55, c[0x0][0x398] ;  /* 0x0000e600ff377b82 */ /* 0x000e620000000800 */
[----:B------:R-:W-:Y:S01]  /*66e70*/  IMAD.WIDE R36, R36, 0x2, R32 ;  /* 0x0000000224247825 */ /* 0x000fe200078e0220 */
[----:B------:R0:W-:Y:S04]  /*66e80*/  @P3 STG.E.U16 desc[UR6][R2.64], R0 ;  /* 0x0000000002003986 */ /* 0x0001e8000c101506 */
[----:B------:R-:W-:Y:S04]  /*66e90*/  @P5 STG.E.U16 desc[UR6][R34.64], R6 ;  /* 0x0000000622005986 */ /* 0x000fe8000c101506 */
[----:B------:R0:W-:Y:S02]  /*66ea0*/  @P2 STG.E.U16 desc[UR6][R36.64], R38 ;  /* 0x0000002624002986 */ /* 0x0001e4000c101506 */
[----:B0-----:R-:W-:-:S02]  /*66eb0*/  ISETP.LT.AND P2, PT, R90, R46, !P1 ;  /* 0x0000002e5a00720c */ /* 0x001fc40004f41270 */
[----:B------:R-:W0:Y:S01]  /*66ec0*/  LDC R46, c[0x0][0x398] ;  /* 0x0000e600ff2e7b82 */ /* 0x000e220000000800 */
[----:B------:R-:W-:Y:S01]  /*66ed0*/  VIADD R0, R72, 0x3d ;  /* 0x0000003d48007836 */ /* 0x000fe20000000000 */
[----:B--2---:R-:W-:Y:S01]  /*66ee0*/  PRMT R43, R57, 0x7610, R43 ;  /* 0x00007610392b7816 */ /* 0x004fe2000000002b */
[----:B------:R-:W-:-:S03]  /*66ef0*/  IMAD.WIDE R40, R42, 0x2, R4 ;  /* 0x000000022a287825 */ /* 0x000fc600078e0204 */
[----:B-1----:R-:W-:Y:S01]  /*66f00*/  ISETP.GE.AND P3, PT, R0, R48, PT ;  /* 0x000000300000720c */ /* 0x002fe20003f66270 */
[----:B------:R-:W-:Y:S01]  /*66f10*/  VIADD R57, R72, 0x3e ;  /* 0x0000003e48397836 */ /* 0x000fe20000000000 */
[----:B------:R-:W1:Y:S02]  /*66f20*/  LDC R48, c[0x0][0x398] ;  /* 0x0000e600ff307b82 */ /* 0x000e640000000800 */
[----:B------:R-:W-:Y:S01]  /*66f30*/  ISETP.LT.AND P5, PT, R68, R52, !P3 ;  /* 0x000000344400720c */ /* 0x000fe20005fa1270 */
[----:B------:R2:W-:Y:S01]  /*66f40*/  @P6 STG.E.U16 desc[UR6][R40.64], R43 ;  /* 0x0000002b28006986 */ /* 0x0005e2000c101506 */
[----:B------:R-:W-:-:S04]  /*66f50*/  ISETP.GE.AND P1, PT, R57, R54, PT ;  /* 0x000000363900720c */ /* 0x000fc80003f26270 */
[----:B------:R-:W0:Y:S01]  /*66f60*/  LDC R52, c[0x0][0x39c] ;  /* 0x0000e700ff347b82 */ /* 0x000e220000000800 */
[----:B------:R-:W-:Y:S01]  /*66f70*/  ISETP.LT.AND P6, PT, R90, R55, !P3 ;  /* 0x000000375a00720c */ /* 0x000fe20005fc1270 */
[C---:B------:R-:W-:Y:S01]  /*66f80*/  IMAD.IADD R36, R42.reuse, 0x1, R31 ;  /* 0x000000012a247824 */ /* 0x040fe200078e021f */
[----:B------:R-:W-:Y:S01]  /*66f90*/  PRMT R6, R69, 0x7610, R6 ;  /* 0x0000761045067816 */ /* 0x000fe20000000006 */
[----:B------:R-:W-:Y:S01]  /*66fa0*/  IMAD.WIDE R2, R42, 0x2, R32 ;  /* 0x000000022a027825 */ /* 0x000fe200078e0220 */
[----:B------:R-:W-:-:S03]  /*66fb0*/  ISETP.LT.AND P3, PT, R68, R56, !P1 ;  /* 0x000000384400720c */ /* 0x000fc60004f61270 */
[----:B------:R-:W0:Y:S01]  /*66fc0*/  LDC R54, c[0x0][0x398] ;  /* 0x0000e600ff367b82 */ /* 0x000e220000000800 */
[----:B------:R-:W-:Y:S01]  /*66fd0*/  VIADD R0, R72, 0x3f ;  /* 0x0000003f48007836 */ /* 0x000fe20000000000 */
[----:B------:R2:W-:Y:S01]  /*66fe0*/  @P2 STG.E.U16 desc[UR6][R2.64], R6 ;  /* 0x0000000602002986 */ /* 0x0005e2000c101506 */
[----:B------:R-:W-:-:S05]  /*66ff0*/  IMAD.WIDE R34, R36, 0x2, R4 ;  /* 0x0000000224227825 */ /* 0x000fca00078e0204 */
[----:B------:R-:W0:Y:S01]  /*67000*/  LDC R55, c[0x0][0x398] ;  /* 0x0000e600ff377b82 */ /* 0x000e220000000800 */
[----:B------:R-:W-:Y:S01]  /*67010*/  IMAD.IADD R44, R36, 0x1, R31 ;  /* 0x00000001242c7824 */ /* 0x000fe200078e021f */
[----:B------:R-:W-:Y:S01]  /*67020*/  ISETP.GE.AND P2, PT, R0, R50, PT ;  /* 0x000000320000720c */ /* 0x000fe20003f46270 */
[----:B------:R-:W-:-:S04]  /*67030*/  IMAD.WIDE R36, R36, 0x2, R32 ;  /* 0x0000000224247825 */ /* 0x000fc800078e0220 */
[----:B--2---:R-:W-:Y:S01]  /*67040*/  IMAD.WIDE R40, R44, 0x2, R4 ;  /* 0x000000022c287825 */ /* 0x004fe200078e0204 */
[----:B------:R-:W2:Y:S03]  /*67050*/  LDC R50, c[0x0][0x398] ;  /* 0x0000e600ff327b82 */ /* 0x000ea60000000800 */
[----:B------:R-:W-:Y:S02]  /*67060*/  VIADD R57, R72, 0x40 ;  /* 0x0000004048397836 */ /* 0x000fe40000000000 */
[----:B------:R-:W-:Y:S01]  /*67070*/  IMAD.WIDE R2, R44, 0x2, R32 ;  /* 0x000000022c027825 */ /* 0x000fe200078e0220 */
[----:B---3--:R-:W-:Y:S02]  /*67080*/  PRMT R38, R58, 0x7610, R38 ;  /* 0x000076103a267816 */ /* 0x008fe40000000026 */
[----:B------:R-:W3:Y:S04]  /*67090*/  LDL.S16 R58, [R1] ;  /* 0x00000000013a7983 */ /* 0x000ee80000100600 */
[----:B------:R-:W-:Y:S01]  /*670a0*/  @P5 STG.E.U16 desc[UR6][R34.64], R38 ;  /* 0x0000002622005986 */ /* 0x000fe2000c101506 */
[----:B0-----:R-:W-:-:S02]  /*670b0*/  ISETP.LT.AND P5, PT, R68, R46, !P2 ;  /* 0x0000002e4400720c */ /* 0x001fc400057a1270 */
[----:B------:R-:W0:Y:S01]  /*670c0*/  LDC R46, c[0x0][0x39c] ;  /* 0x0000e700ff2e7b82 */ /* 0x000e220000000800 */
[----:B----4-:R-:W-:Y:S02]  /*670d0*/  PRMT R43, R60, 0x7610, R43 ;  /* 0x000076103c2b7816 */ /* 0x010fe4000000002b */
[----:B------:R-:W-:Y:S01]  /*670e0*/  ISETP.LT.AND P2, PT, R90, R54, !P2 ;  /* 0x000000365a00720c */ /* 0x000fe20005741270 */
[----:B------:R-:W4:Y:S04]  /*670f0*/  LDL.LU.S16 R60, [R1+0x2] ;  /* 0x00000200013c7983 */ /* 0x000f280000300600 */
[----:B------:R-:W0:Y:S01]  /*67100*/  LDC R54, c[0x0][0x398] ;  /* 0x0000e600ff367b82 */ /* 0x000e220000000800 */
[----:B------:R1:W-:Y:S07]  /*67110*/  @P6 STG.E.U16 desc[UR6][R36.64], R43 ;  /* 0x0000002b24006986 */ /* 0x0003ee000c101506 */
[----:B-1----:R-:W1:Y:S01]  /*67120*/  LDC R43, c[0x0][0x398] ;  /* 0x0000e600ff2b7b82 */ /* 0x002e620000000800 */
[----:B------:R-:W-:Y:S01]  /*67130*/  PRMT R42, R62, 0x7610, R42 ;  /* 0x000076103e2a7816 */ /* 0x000fe2000000002a */
[----:B------:R-:W-:Y:S01]  /*67140*/  IMAD.IADD R36, R44, 0x1, R31 ;  /* 0x000000012c247824 */ /* 0x000fe200078e021f */
[----:B------:R-:W3:Y:S05]  /*67150*/  LDL.S16 R62, [R1+0x4] ;  /* 0x00000400013e7983 */ /* 0x000eea0000100600 */
[----:B------:R-:W1:Y:S01]  /*67160*/  LDC R44, c[0x0][0x398] ;  /* 0x0000e600ff2c7b82 */ /* 0x000e620000000800 */
[----:B------:R-:W-:Y:S01]  /*67170*/  @P3 STG.E.U16 desc[UR6][R40.64], R42 ;  /* 0x0000002a28003986 */ /* 0x000fe2000c101506 */
[----:B------:R-:W-:-:S02]  /*67180*/  ISETP.LT.AND P3, PT, R90, R48, !P1 ;  /* 0x000000305a00720c */ /* 0x000fc40004f61270 */
[----:B------:R-:W-:-:S04]  /*67190*/  ISETP.GE.AND P1, PT, R57, R52, PT ;  /* 0x000000343900720c */ /* 0x000fc80003f26270 */
[----:B------:R-:W1:Y:S01]  /*671a0*/  LDC R52, c[0x0][0x39c] ;  /* 0x0000e700ff347b82 */ /* 0x000e620000000800 */
[----:B------:R-:W-:Y:S02]  /*671b0*/  ISETP.LT.AND P6, PT, R68, R55, !P1 ;  /* 0x000000374400720c */ /* 0x000fe40004fc1270 */
[----:B------:R-:W-:-:S05]  /*671c0*/  PRMT R0, R63, 0x7610, R0 ;  /* 0x000076103f007816 */ /* 0x000fca0000000000 */
[----:B------:R-:W1:Y:S01]  /*671d0*/  LDC R55, c[0x0][0x398] ;  /* 0x0000e600ff377b82 */ /* 0x000e620000000800 */
[----:B------:R0:W-:Y:S01]  /*671e0*/  @P3 STG.E.U16 desc[UR6][R2.64], R0 ;  /* 0x0000000002003986 */ /* 0x0001e2000c101506 */
[----:B------:R-:W-:Y:S01]  /*671f0*/  PRMT R6, R87, 0x7610, R6 ;  /* 0x0000761057067816 */ /* 0x000fe20000000006 */
[----:B------:R-:W-:-:S05]  /*67200*/  IMAD.WIDE R34, R36, 0x2, R4 ;  /* 0x0000000224227825 */ /* 0x000fca00078e0204 */
[----:B------:R-:W1:Y:S01]  /*67210*/  LDC R48, c[0x0][0x39c] ;  /* 0x0000e700ff307b82 */ /* 0x000e620000000800 */
[----:B0-----:R-:W-:Y:S01]  /*67220*/  VIADD R0, R72, 0x41 ;  /* 0x0000004148007836 */ /* 0x001fe20000000000 */
[----:B------:R-:W-:Y:S01]  /*67230*/  PRMT R38, R84, 0x7610, R38 ;  /* 0x0000761054267816 */ /* 0x000fe20000000026 */
[----:B------:R-:W-:Y:S01]  /*67240*/  IMAD.IADD R42, R36, 0x1, R31 ;  /* 0x00000001242a7824 */ /* 0x000fe200078e021f */
[----:B------:R0:W-:Y:S02]  /*67250*/  @P5 STG.E.U16 desc[UR6][R34.64], R6 ;  /* 0x0000000622005986 */ /* 0x0001e4000c101506 */
[----:B------:R-:W-:Y:S01]  /*67260*/  ISETP.GE.AND P3, PT, R0, R46, PT ;  /* 0x0000002e0000720c */ /* 0x000fe20003f66270 */
[----:B------:R-:W-:Y:S01]  /*67270*/  IMAD.WIDE R36, R36, 0x2, R32 ;  /* 0x0000000224247825 */ /* 0x000fe200078e0220 */
[----:B------:R-:W1:Y:S01]  /*67280*/  LDC R46, c[0x0][0x398] ;  /* 0x0000e600ff2e7b82 */ /* 0x000e620000000800 */
[----:B------:R-:W3:Y:S01]  /*67290*/  LDL.LU.S16 R84, [R1+0x6] ;  /* 0x0000060001547983 */ /* 0x000ee20000300600 */
[----:B--2---:R-:W-:Y:S01]  /*672a0*/  ISETP.LT.AND P5, PT, R68, R50, !P3 ;  /* 0x000000324400720c */ /* 0x004fe20005fa1270 */
[----:B------:R-:W-:-:S02]  /*672b0*/  VIADD R57, R72, 0x42 ;  /* 0x0000004248397836 */ /* 0x000fc40000000000 */
[----:B------:R-:W-:Y:S01]  /*672c0*/  IMAD.WIDE R40, R42, 0x2, R4 ;  /* 0x000000022a287825 */ /* 0x000fe200078e0204 */
[----:B------:R2:W-:Y:S02]  /*672d0*/  @P2 STG.E.U16 desc[UR6][R36.64], R38 ;  /* 0x0000002624002986 */ /* 0x0005e4000c101506 */
[----:B------:R-:W1:Y:S02]  /*672e0*/  LDC R50, c[0x0][0x39c] ;  /* 0x0000e700ff327b82 */ /* 0x000e640000000800 */
[----:B-1----:R-:W-:Y:S01]  /*672f0*/  ISETP.LT.AND P2, PT, R90, R43, !P1 ;  /* 0x0000002b5a00720c */ /* 0x002fe20004f41270 */
[----:B------:R-:W-:Y:S01]  /*67300*/  IMAD.WIDE R2, R42, 0x2, R32 ;  /* 0x000000022a027825 */ /* 0x000fe200078e0220 */
[----:B------:R-:W-:Y:S01]  /*67310*/  ISETP.GE.AND P1, PT, R57, R52, PT ;  /* 0x000000343900720c */ /* 0x000fe20003f26270 */
[----:B------:R1:W-:Y:S01]  /*67320*/  @P6 STG.E.U16 desc[UR6][R40.64], R67 ;  /* 0x0000004328006986 */ /* 0x0003e2000c101506 */
[----:B------:R-:W-:Y:S02]  /*67330*/  ISETP.LT.AND P6, PT, R90, R54, !P3 ;  /* 0x000000365a00720c */ /* 0x000fe40005fc1270 */
[----:B------:R-:W-:Y:S01]  /*67340*/  ISETP.LT.AND P3, PT, R68, R55, !P1 ;  /* 0x000000374400720c */ /* 0x000fe20004f61270 */
[----:B------:R-:W1:Y:S01]  /*67350*/  LDC R52, c[0x0][0x398] ;  /* 0x0000e600ff347b82 */ /* 0x000e620000000800 */
[----:B0-----:R-:W-:Y:S01]  /*67360*/  PRMT R6, R67, 0x7632, R6 ;  /* 0x0000763243067816 */ /* 0x001fe20000000006 */
[--C-:B--2---:R-:W-:Y:S01]  /*67370*/  IMAD.IADD R36, R42, 0x1, R31.reuse ;  /* 0x000000012a247824 */ /* 0x104fe200078e021f */
[----:B------:R-:W2:Y:S05]  /*67380*/  LDL.S16 R63, [R1+0x8] ;  /* 0x00000800013f7983 */ /* 0x000eaa0000100600 */
[----:B------:R-:W0:Y:S01]  /*67390*/  LDC R54, c[0x0][0x398] ;  /* 0x0000e600ff367b82 */ /* 0x000e220000000800 */
[----:B------:R-:W-:Y:S01]  /*673a0*/  IMAD.IADD R43, R36, 0x1, R31 ;  /* 0x00000001242b7824 */ /* 0x000fe200078e021f */
[----:B------:R-:W-:Y:S01]  /*673b0*/  PRMT R38, R66, 0x7632, R38 ;  /* 0x0000763242267816 */ /* 0x000fe20000000026 */
[----:B------:R-:W-:Y:S01]  /*673c0*/  VIADD R0, R72, 0x43 ;  /* 0x0000004348007836 */ /* 0x000fe20000000000 */
[----:B------:R1:W-:Y:S01]  /*673d0*/  @P2 STG.E.U16 desc[UR6][R2.64], R6 ;  /* 0x0000000602002986 */ /* 0x0003e2000c101506 */
[----:B------:R-:W-:Y:S01]  /*673e0*/  IMAD.WIDE R34, R36, 0x2, R4 ;  /* 0x0000000224227825 */ /* 0x000fe200078e0204 */
[----:B------:R-:W-:-:S02]  /*673f0*/  IADD3 R55, PT, PT, R72, 0x44, RZ ;  /* 0x0000004448377810 */ /* 0x000fc40007ffe0ff */
[----:B------:R-:W0:Y:S01]  /*67400*/  LDC R42, c[0x0][0x39c] ;  /* 0x0000e700ff2a7b82 */ /* 0x000e220000000800 */
[----:B------:R-:W-:Y:S01]  /*67410*/  IMAD.WIDE R36, R36, 0x2, R32 ;  /* 0x0000000224247825 */ /* 0x000fe200078e0220 */
[----:B------:R-:W-:Y:S03]  /*67420*/  @P5 STG.E.U16 desc[UR6][R34.64], R66 ;  /* 0x0000004222005986 */ /* 0x000fe6000c101506 */
[----:B-1----:R-:W-:Y:S01]  /*67430*/  IMAD.WIDE R40, R43, 0x2, R4 ;  /* 0x000000022b287825 */ /* 0x002fe200078e0204 */
[----:B------:R-:W-:Y:S01]  /*67440*/  ISETP.GE.AND P2, PT, R0, R48, PT ;  /* 0x000000300000720c */ /* 0x000fe20003f46270 */
[----:B------:R1:W-:Y:S01]  /*67450*/  @P6 STG.E.U16 desc[UR6][R36.64], R38 ;  /* 0x0000002624006986 */ /* 0x0003e2000c101506 */
[----:B------:R-:W0:Y:S03]  /*67460*/  LDC R48, c[0x0][0x39c] ;  /* 0x0000e700ff307b82 */ /* 0x000e260000000800 */
[----:B------:R-:W-:Y:S01]  /*67470*/  @P3 STG.E.U16 desc[UR6][R40.64], R65 ;  /* 0x0000004128003986 */ /* 0x000fe2000c101506 */
[----:B------:R-:W-:-:S02]  /*67480*/  ISETP.LT.AND P3, PT, R90, R46, !P1 ;  /* 0x0000002e5a00720c */ /* 0x000fc40004f61270 */
[----:B------:R-:W-:Y:S01]  /*67490*/  ISETP.GE.AND P1, PT, R55, R50, PT ;  /* 0x000000323700720c */ /* 0x000fe20003f26270 */
[----:B------:R-:W2:Y:S01]  /*674a0*/  LDL.LU.S16 R87, [R1+0xa] ;  /* 0x00000a0001577983 */ /* 0x000ea20000300600 */
[----:B------:R-:W0:Y:S01]  /*674b0*/  LDC R50, c[0x0][0x398] ;  /* 0x0000e600ff327b82 */ /* 0x000e220000000800 */
[----:B------:R-:W-:Y:S01]  /*674c0*/  ISETP.LT.AND P5, PT, R68, R44, !P2 ;  /* 0x0000002c4400720c */ /* 0x000fe200057a1270 */
[----:B------:R-:W-:Y:S01]  /*674d0*/  IMAD.WIDE R2, R43, 0x2, R32 ;  /* 0x000000022b027825 */ /* 0x000fe200078e0220 */
[----:B------:R-:W-:-:S05]  /*674e0*/  ISETP.LT.AND P2, PT, R90, R52, !P2 ;  /* 0x000000345a00720c */ /* 0x000fca0005741270 */
[----:B-1----:R-:W1:Y:S01]  /*674f0*/  LDC R38, c[0x0][0x398] ;  /* 0x0000e600ff267b82 */ /* 0x002e620000000800 */
[----:B0-----:R-:W-:Y:S01]  /*67500*/  ISETP.LT.AND P6, PT, R68, R54, !P1 ;  /* 0x000000364400720c */ /* 0x001fe20004fc1270 */
[----:B------:R-:W-:Y:S01]  /*67510*/  IMAD.IADD R36, R43, 0x1, R31 ;  /* 0x000000012b247824 */ /* 0x000fe200078e021f */
[----:B------:R-:W-:-:S05]  /*67520*/  PRMT R44, R65, 0x7632, R44 ;  /* 0x00007632412c7816 */ /* 0x000fca000000002c */
[----:B------:R-:W0:Y:S01]  /*67530*/  LDC R6, c[0x0][0x398] ;  /* 0x0000e600ff067b82 */ /* 0x000e220000000800 */
[C---:B------:R-:W-:Y:S01]  /*67540*/  IMAD.IADD R0, R36.reuse, 0x1, R31 ;  /* 0x0000000124007824 */ /* 0x040fe200078e021f */
[----:B------:R1:W-:Y:S06]  /*67550*/  @P3 STG.E.U16 desc[UR6][R2.64], R44 ;  /* 0x0000002c02003986 */ /* 0x0003ec000c101506 */
[----:B------:R-:W0:Y:S01]  /*67560*/  LDC R54, c[0x0][0x398] ;  /* 0x0000e600ff367b82 */ /* 0x000e220000000800 */
[----:B------:R-:W-:Y:S01]  /*67570*/  IMAD.WIDE R34, R36, 0x2, R4 ;  /* 0x0000000224227825 */ /* 0x000fe200078e0204 */
[----:B------:R-:W-:-:S03]  /*67580*/  PRMT R46, R64, 0x7632, R46 ;  /* 0x00007632402e7816 */ /* 0x000fc6000000002e */
[----:B-1----:R-:W-:Y:S02]  /*67590*/  VIADD R2, R72, 0x45 ;  /* 0x0000004548027836 */ /* 0x002fe40000000000 */
[----:B------:R-:W-:Y:S01]  /*675a0*/  IMAD.WIDE R36, R36, 0x2, R32 ;  /* 0x0000000224247825 */ /* 0x000fe200078e0220 */
[----:B------:R-:W-:Y:S01]  /*675b0*/  @P5 STG.E.U16 desc[UR6][R34.64], R64 ;  /* 0x0000004022005986 */ /* 0x000fe2000c101506 */
[----:B------:R-:W1:Y:S02]  /*675c0*/  LDC R52, c[0x0][0x39c] ;  /* 0x0000e700ff347b82 */ /* 0x000e640000000800 */
[----:B------:R-:W-:Y:S01]  /*675d0*/  IMAD.WIDE R40, R0, 0x2, R4 ;  /* 0x0000000200287825 */ /* 0x000fe200078e0204 */
[----:B------:R-:W-:Y:S01]  /*675e0*/  ISETP.GE.AND P3, PT, R2, R48, PT ;  /* 0x000000300200720c */ /* 0x000fe20003f66270 */
[----:B------:R-:W-:Y:S02]  /*675f0*/  @P2 STG.E.U16 desc[UR6][R36.64], R46 ;  /* 0x0000002e24002986 */ /* 0x000fe4000c101506 */
[----:B------:R-:W-:-:S02]  /*67600*/  VIADD R43, R72, 0x46 ;  /* 0x00000046482b7836 */ /* 0x000fc40000000000 */
[----:B------:R0:W-:Y:S01]  /*67610*/  @P6 STG.E.U16 desc[UR6][R40.64], R8 ;  /* 0x0000000828006986 */ /* 0x0001e2000c101506 */
[C---:B------:R-:W-:Y:S02]  /*67620*/  ISETP.LT.AND P6, PT, R90.reuse, R50, !P3 ;  /* 0x000000325a00720c */ /* 0x040fe40005fc1270 */
[----:B------:R-:W1:Y:S01]  /*67630*/  LDC R50, c[0x0][0x39c] ;  /* 0x0000e700ff327b82 */ /* 0x000e620000000800 */
[----:B------:R-:W-:Y:S02]  /*67640*/  ISETP.LT.AND P2, PT, R90, R38, !P1 ;  /* 0x000000265a00720c */ /* 0x000fe40004f41270 */
[----:B------:R-:W-:Y:S02]  /*67650*/  ISETP.GE.AND P1, PT, R43, R42, PT ;  /* 0x0000002a2b00720c */ /* 0x000fe40003f26270 */
[----:B0-----:R-:W-:-:S03]  /*67660*/  ISETP.LT.AND P5, PT, R68, R6, !P3 ;  /* 0x000000064400720c */ /* 0x001fc60005fa1270 */
[----:B------:R-:W0:Y:S08]  /*67670*/  LDC R38, c[0x0][0x398] ;  /* 0x0000e600ff267b82 */ /* 0x000e300000000800 */
[----:B------:R-:W0:Y:S01]  /*67680*/  LDC R40, c[0x0][0x398] ;  /* 0x0000e600ff287b82 */ /* 0x000e220000000800 */
[----:B------:R-:W-:Y:S01]  /*67690*/  ISETP.LT.AND P3, PT, R68, R54, !P1 ;  /* 0x000000364400720c */ /* 0x000fe20004f61270 */
[----:B------:R-:W-:-:S06]  /*676a0*/  IMAD.IADD R34, R0, 0x1, R31 ;  /* 0x0000000100227824 */ /* 0x000fcc00078e021f */
[----:B------:R-:W1:Y:S01]  /*676b0*/  LDC R41, c[0x0][0x398] ;  /* 0x0000e600ff297b82 */ /* 0x000e620000000800 */
[----:B------:R-:W-:Y:S01]  /*676c0*/  IMAD.IADD R48, R34, 0x1, R31 ;  /* 0x0000000122307824 */ /* 0x000fe200078e021f */
[----:B------:R-:W-:-:S06]  /*676d0*/  PRMT R43, R8, 0x7632, R43 ;  /* 0x00007632082b7816 */ /* 0x000fcc000000002b */
[----:B------:R-:W1:Y:S01]  /*676e0*/  LDC R6, c[0x0][0x398] ;  /* 0x0000e600ff067b82 */ /* 0x000e620000000800 */
[C---:B------:R-:W-:Y:S01]  /*676f0*/  PRMT R44, R9.reuse, 0x7610, R44 ;  /* 0x00007610092c7816 */ /* 0x040fe2000000002c */
[----:B------:R-:W-:Y:S01]  /*67700*/  IMAD.WIDE R2, R0, 0x2, R32 ;  /* 0x0000000200027825 */ /* 0x000fe200078e0220 */
[----:B------:R-:W-:-:S03]  /*67710*/  PRMT R46, R9, 0x7632, R46 ;  /* 0x00007632092e7816 */ /* 0x000fc6000000002e */
[C---:B------:R-:W-:Y:S01]  /*67720*/  IMAD.WIDE R8, R34.reuse, 0x2, R4 ;  /* 0x0000000222087825 */ /* 0x040fe200078e0204 */
[----:B------:R-:W-:Y:S01]  /*67730*/  @P2 STG.E.U16 desc[UR6][R2.64], R43 ;  /* 0x0000002b02002986 */ /* 0x000fe2000c101506 */
[----:B------:R-:W4:Y:S02]  /*67740*/  LDC R0, c[0x0][0x39c] ;  /* 0x0000e700ff007b82 */ /* 0x000f240000000800 */
[----:B------:R-:W-:Y:S01]  /*67750*/  IMAD.WIDE R34, R34, 0x2, R32 ;  /* 0x0000000222227825 */ /* 0x000fe200078e0220 */
[----:B------:R-:W-:Y:S03]  /*67760*/  @P5 STG.E.U16 desc[UR6][R8.64], R44 ;  /* 0x0000002c08005986 */ /* 0x000fe6000c101506 */
[----:B------:R-:W-:Y:S01]  /*67770*/  IMAD.WIDE R36, R48, 0x2, R4 ;  /* 0x0000000230247825 */ /* 0x000fe200078e0204 */
[----:B------:R0:W-:Y:S03]  /*67780*/  @P6 STG.E.U16 desc[UR6][R34.64], R46 ;  /* 0x0000002e22006986 */ /* 0x0001e6000c101506 */
[C---:B------:R-:W-:Y:S01]  /*67790*/  VIADD R55, R72.reuse, 0x48 ;  /* 0x0000004848377836 */ /* 0x040fe20000000000 */
[----:B------:R0:W-:Y:S01]  /*677a0*/  @P3 STG.E.U16 desc[UR6][R36.64], R10 ;  /* 0x0000000a24003986 */ /* 0x0001e2000c101506 */
[----:B------:R-:W-:Y:S01]  /*677b0*/  VIADD R42, R72, 0x47 ;  /* 0x00000047482a7836 */ /* 0x000fe20000000000 */
[----:B0-----:R-:W-:-:S02]  /*677c0*/  ISETP.LT.AND P3, PT, R90, R40, !P1 ;  /* 0x000000285a00720c */ /* 0x001fc40004f61270 */
[----:B-1----:R-:W-:Y:S01]  /*677d0*/  ISETP.GE.AND P1, PT, R55, R50, PT ;  /* 0x000000323700720c */ /* 0x002fe20003f26270 */
[----:B------:R-:W0:Y:S01]  /*677e0*/  LDC R40, c[0x0][0x398] ;  /* 0x0000e600ff287b82 */ /* 0x000e220000000800 */
[----:B------:R-:W-:Y:S02]  /*677f0*/  ISETP.GE.AND P2, PT, R42, R52, PT ;  /* 0x000000342a00720c */ /* 0x000fe40003f46270 */
[C---:B------:R-:W-:Y:S02]  /*67800*/  ISETP.LT.AND P6, PT, R68.reuse, R38, !P1 ;  /* 0x000000264400720c */ /* 0x040fe40004fc1270 */
[----:B------:R-:W-:-:S03]  /*67810*/  ISETP.LT.AND P5, PT, R68, R41, !P2 ;  /* 0x000000294400720c */ /* 0x000fc600057a1270 */
[----:B------:R-:W1:Y:S01]  /*67820*/  LDC R38, c[0x0][0x398] ;  /* 0x0000e600ff267b82 */ /* 0x000e620000000800 */
[----:B------:R-:W-:Y:S01]  /*67830*/  ISETP.LT.AND P2, PT, R90, R6, !P2 ;  /* 0x000000065a00720c */ /* 0x000fe20005741270 */
[----:B------:R-:W-:-:S06]  /*67840*/  IMAD.IADD R35, R48, 0x1, R31 ;  /* 0x0000000130237824 */ /* 0x000fcc00078e021f */
[----:B------:R-:W1:Y:S01]  /*67850*/  LDC R6, c[0x0][0x398] ;  /* 0x0000e600ff067b82 */ /* 0x000e620000000800 */
[----:B------:R-:W-:Y:S01]  /*67860*/  PRMT R42, R10, 0x7632, R42 ;  /* 0x000076320a2a7816 */ /* 0x000fe2000000002a */
[----:B------:R-:W-:-:S06]  /*67870*/  IMAD.WIDE R2, R48, 0x2, R32 ;  /* 0x0000000230027825 */ /* 0x000fcc00078e0220 */
[----:B------:R-:W1:Y:S01]  /*67880*/  LDC R41, c[0x0][0x39c] ;  /* 0x0000e700ff297b82 */ /* 0x000e620000000800 */
[----:B------:R-:W-:Y:S02]  /*67890*/  VIADD R55, R72, 0x49 ;  /* 0x0000004948377836 */ /* 0x000fe40000000000 */
[----:B------:R-:W-:-:S05]  /*678a0*/  IMAD.IADD R37, R35, 0x1, R31 ;  /* 0x0000000123257824 */ /* 0x000fca00078e021f */
[----:B------:R-:W1:Y:S01]  /*678b0*/  LDC R36, c[0x0][0x398] ;  /* 0x0000e600ff247b82 */ /* 0x000e620000000800 */
[----:B------:R-:W-:Y:S01]  /*678c0*/  PRMT R44, R11, 0x7610, R44 ;  /* 0x000076100b2c7816 */ /* 0x000fe2000000002c */
[----:B------:R-:W-:Y:S01]  /*678d0*/  IMAD.WIDE R8, R35, 0x2, R4 ;  /* 0x0000000223087825 */ /* 0x000fe200078e0204 */
[----:B------:R-:W-:Y:S01]  /*678e0*/  PRMT R43, R11, 0x7632, R43 ;  /* 0x000076320b2b7816 */ /* 0x000fe2000000002b */
[----:B------:R-:W-:Y:S01]  /*678f0*/  @P3 STG.E.U16 desc[UR6][R2.64], R42 ;  /* 0x0000002a02003986 */ /* 0x000fe2000c101506 */
[----:B----4-:R-:W-:Y:S01]  /*67900*/  ISETP.GE.AND P3, PT, R55, R0, PT ;  /* 0x000000003700720c */ /* 0x010fe20003f66270 */
[----:B------:R-:W-:Y:S02]  /*67910*/  IMAD.WIDE R10, R35, 0x2, R32 ;  /* 0x00000002230a7825 */ /* 0x000fe400078e0220 */
[----:B------:R-:W4:Y:S02]  /*67920*/  LDC R0, c[0x0][0x39c] ;  /* 0x0000e700ff007b82 */ /* 0x000f240000000800 */
[----:B------:R-:W-:Y:S01]  /*67930*/  IMAD.WIDE R34, R37, 0x2, R4 ;  /* 0x0000000225227825 */ /* 0x000fe200078e0204 */
[----:B------:R-:W-:Y:S04]  /*67940*/  @P5 STG.E.U16 desc[UR6][R8.64], R44 ;  /* 0x0000002c08005986 */ /* 0x000fe8000c101506 */
[----:B------:R1:W-:Y:S01]  /*67950*/  @P2 STG.E.U16 desc[UR6][R10.64], R43 ;  /* 0x0000002b0a002986 */ /* 0x0003e2000c101506 */
[----:B0-----:R-:W-:Y:S01]  /*67960*/  ISETP.LT.AND P2, PT, R90, R40, !P1 ;  /* 0x000000285a00720c */ /* 0x001fe20004f41270 */
[----:B------:R-:W-:Y:S01]  /*67970*/  VIADD R46, R72, 0x4a ;  /* 0x0000004a482e7836 */ /* 0x000fe20000000000 */
[----:B------:R-:W0:Y:S01]  /*67980*/  LDC R40, c[0x0][0x398] ;  /* 0x0000e600ff287b82 */ /* 0x000e220000000800 */
[----:B------:R1:W-:Y:S02]  /*67990*/  @P6 STG.E.U16 desc[UR6][R34.64], R12 ;  /* 0x0000000c22006986 */ /* 0x0003e4000c101506 */
[----:B-1----:R-:W-:-:S02]  /*679a0*/  ISETP.LT.AND P6, PT, R90, R38, !P3 ;  /* 0x000000265a00720c */ /* 0x002fc40005fc1270 */
[----:B------:R-:W-:-:S03]  /*679b0*/  ISETP.LT.AND P5, PT, R68, R6, !P3 ;  /* 0x000000064400720c */ /* 0x000fc60005fa1270 */
[----:B------:R-:W1:Y:S01]  /*679c0*/  LDC R38, c[0x0][0x39c] ;  /* 0x0000e700ff267b82 */ /* 0x000e620000000800 */
[----:B------:R-:W-:Y:S01]  /*679d0*/  ISETP.GE.AND P1, PT, R46, R41, PT ;  /* 0x000000292e00720c */ /* 0x000fe20003f26270 */
[----:B------:R-:W-:-:S06]  /*679e0*/  IMAD.IADD R11, R37, 0x1, R31 ;  /* 0x00000001250b7824 */ /* 0x000fcc00078e021f */
[----:B------:R-:W3:Y:S01]  /*679f0*/  LDC R6, c[0x0][0x398] ;  /* 0x0000e600ff067b82 */ /* 0x000ee20000000800 */
[----:B------:R-:W-:Y:S01]  /*67a00*/  ISETP.LT.AND P3, PT, R68, R36, !P1 ;  /* 0x000000244400720c */ /* 0x000fe20004f61270 */
[----:B------:R-:W-:Y:S01]  /*67a10*/  IMAD.WIDE R2, R37, 0x2, R32 ;  /* 0x0000000225027825 */ /* 0x000fe200078e0220 */
[----:B------:R-:W-:-:S05]  /*67a20*/  PRMT R36, R12, 0x7632, R36 ;  /* 0x000076320c247816 */ /* 0x000fca0000000024 */
[----:B------:R-:W3:Y:S01]  /*67a30*/  LDC R41, c[0x0][0x398] ;  /* 0x0000e600ff297b82 */ /* 0x000ee20000000800 */
[----:B------:R-:W-:Y:S02]  /*67a40*/  VIADD R43, R72, 0x4b ;  /* 0x0000004b482b7836 */ /* 0x000fe40000000000 */
[----:B------:R-:W-:-:S05]  /*67a50*/  IMAD.IADD R35, R11, 0x1, R31 ;  /* 0x000000010b237824 */ /* 0x000fca00078e021f */
[----:B------:R-:W3:Y:S01]  /*67a60*/  LDC R34, c[0x0][0x398] ;  /* 0x0000e600ff227b82 */ /* 0x000ee20000000800 */
[----:B------:R-:W-:Y:S01]  /*67a70*/  PRMT R42, R13, 0x7610, R42 ;  /* 0x000076100d2a7816 */ /* 0x000fe2000000002a */
[----:B------:R-:W-:Y:S01]  /*67a80*/  IMAD.WIDE R8, R11, 0x2, R4 ;  /* 0x000000020b087825 */ /* 0x000fe200078e0204 */
[----:B------:R-:W-:Y:S01]  /*67a90*/  PRMT R44, R13, 0x7632, R44 ;  /* 0x000076320d2c7816 */ /* 0x000fe2000000002c */
[----:B------:R0:W-:Y:S02]  /*67aa0*/  @P2 STG.E.U16 desc[UR6][R2.64], R36 ;  /* 0x0000002402002986 */ /* 0x0001e4000c101506 */
[----:B------:R-:W-:Y:S01]  /*67ab0*/  IMAD.WIDE R10, R11, 0x2, R32 ;  /* 0x000000020b0a7825 */ /* 0x000fe200078e0220 */
[----:B----4-:R-:W-:Y:S01]  /*67ac0*/  ISETP.GE.AND P2, PT, R43, R0, PT ;  /* 0x000000002b00720c */ /* 0x010fe20003f46270 */
[----:B------:R-:W4:Y:S02]  /*67ad0*/  LDC R37, c[0x0][0x39c] ;  /* 0x0000e700ff257b82 */ /* 0x000f240000000800 */
[----:B------:R-:W-:Y:S01]  /*67ae0*/  IMAD.WIDE R12, R35, 0x2, R4 ;  /* 0x00000002230c7825 */ /* 0x000fe200078e0204 */
[----:B------:R-:W-:Y:S03]  /*67af0*/  @P5 STG.E.U16 desc[UR6][R8.64], R42 ;  /* 0x0000002a08005986 */ /* 0x000fe6000c101506 */
[----:B------:R-:W-:Y:S01]  /*67b00*/  VIADD R43, R72, 0x4c ;  /* 0x0000004c482b7836 */ /* 0x000fe20000000000 */
[----:B------:R-:W-:Y:S01]  /*67b10*/  @P6 STG.E.U16 desc[UR6][R10.64], R44 ;  /* 0x0000002c0a006986 */ /* 0x000fe2000c101506 */
[----:B0-----:R-:W0:Y:S03]  /*67b20*/  LDC R36, c[0x0][0x39c] ;  /* 0x0000e700ff247b82 */ /* 0x001e260000000800 */
[----:B------:R3:W-:Y:S01]  /*67b30*/  @P3 STG.E.U16 desc[UR6][R12.64], R14 ;  /* 0x0000000e0c003986 */ /* 0x0007e2000c101506 */
[----:B------:R-:W-:-:S02]  /*67b40*/  ISETP.LT.AND P3, PT, R90, R40, !P1 ;  /* 0x000000285a00720c */ /* 0x000fc40004f61270 */
[----:B-1----:R-:W-:Y:S02]  /*67b50*/  ISETP.GE.AND P1, PT, R43, R38, PT ;  /* 0x000000262b00720c */ /* 0x002fe40003f26270 */
[----:B------:R-:W1:Y:S02]  /*67b60*/  LDC R38, c[0x0][0x398] ;  /* 0x0000e600ff267b82 */ /* 0x000e640000000800 */
[C---:B---3--:R-:W-:Y:S02]  /*67b70*/  ISETP.LT.AND P6, PT, R68.reuse, R6, !P1 ;  /* 0x000000064400720c */ /* 0x048fe40004fc1270 */
[----:B------:R-:W-:-:S04]  /*67b80*/  ISETP.LT.AND P5, PT, R68, R41, !P2 ;  /* 0x000000294400720c */ /* 0x000fc800057a1270 */
[----:B------:R-:W3:Y:S01]  /*67b90*/  LDC R6, c[0x0][0x398] ;  /* 0x0000e600ff067b82 */ /* 0x000ee20000000800 */
[----:B------:R-:W-:Y:S01]  /*67ba0*/  ISETP.LT.AND P2, PT, R90, R34, !P2 ;  /* 0x000000225a00720c */ /* 0x000fe20005741270 */
[----:B------:R-:W-:Y:S01]  /*67bb0*/  IMAD.WIDE R2, R35, 0x2, R32 ;  /* 0x0000000223027825 */ /* 0x000fe200078e0220 */
[----:B------:R-:W-:-:S05]  /*67bc0*/  PRMT R40, R14, 0x7632, R40 ;  /* 0x000076320e287816 */ /* 0x000fca0000000028 */
[----:B------:R-:W2:Y:S01]  /*67bd0*/  LDC R34, c[0x0][0x398] ;  /* 0x0000e600ff227b82 */ /* 0x000ea20000000800 */
[----:B------:R-:W-:Y:S02]  /*67be0*/  VIADD R14, R72, 0x4d ;  /* 0x0000004d480e7836 */ /* 0x000fe40000000000 */
[----:B------:R-:W-:Y:S01]  /*67bf0*/  IMAD.IADD R11, R35, 0x1, R31 ;  /* 0x00000001230b7824 */ /* 0x000fe200078e021f */
[C---:B------:R-:W-:Y:S01]  /*67c00*/  PRMT R41, R15.reuse, 0x7610, R41 ;  /* 0x000076100f297816 */ /* 0x040fe20000000029 */
[----:B------:R0:W-:Y:S03]  /*67c10*/  @P3 STG.E.U16 desc[UR6][R2.64], R40 ;  /* 0x0000002802003986 */ /* 0x0001e6000c101506 */
[----:B------:R-:W2:Y:S01]  /*67c20*/  LDC R0, c[0x0][0x398] ;  /* 0x0000e600ff007b82 */ /* 0x000ea20000000800 */
[----:B------:R-:W-:Y:S01]  /*67c30*/  PRMT R42, R15, 0x7632, R42 ;  /* 0x000076320f2a7816 */ /* 0x000fe2000000002a */
[C---:B------:R-:W-:Y:S01]  /*67c40*/  IMAD.IADD R15, R11.reuse, 0x1, R31 ;  /* 0x000000010b0f7824 */ /* 0x040fe200078e021f */
[----:B----4-:R-:W-:Y:S01]  /*67c50*/  ISETP.GE.AND P3, PT, R14, R37, PT ;  /* 0x000000250e00720c */ /* 0x010fe20003f66270 */
[----:B------:R-:W-:-:S04]  /*67c60*/  IMAD.WIDE R8, R11, 0x2, R4 ;  /* 0x000000020b087825 */ /* 0x000fc800078e0204 */
[----:B------:R-:W4:Y:S01]  /*67c70*/  LDC R14, c[0x0][0x39c] ;  /* 0x0000e700ff0e7b82 */ /* 0x000f220000000800 */
[----:B------:R-:W-:Y:S01]  /*67c80*/  IMAD.WIDE R10, R11, 0x2, R32 ;  /* 0x000000020b0a7825 */ /* 0x000fe200078e0220 */
[----:B------:R-:W-:Y:S03]  /*67c90*/  @P5 STG.E.U16 desc[UR6][R8.64], R41 ;  /* 0x0000002908005986 */ /* 0x000fe6000c101506 */
[----:B------:R-:W-:Y:S01]  /*67ca0*/  IMAD.WIDE R12, R15, 0x2, R4 ;  /* 0x000000020f0c7825 */ /* 0x000fe200078e0204 */
[----:B------:R0:W-:Y:S03]  /*67cb0*/  @P2 STG.E.U16 desc[UR6][R10.64], R42 ;  /* 0x0000002a0a002986 */ /* 0x0001e6000c101506 */
[----:B------:R-:W-:Y:S01]  /*67cc0*/  VIADD R35, R72, 0x4e ;  /* 0x0000004e48237836 */ /* 0x000fe20000000000 */
[C---:B-1----:R-:W-:Y:S01]  /*67cd0*/  ISETP.LT.AND P2, PT, R90.reuse, R38, !P1 ;  /* 0x000000265a00720c */ /* 0x042fe20004f41270 */
[----:B------:R1:W-:Y:S01]  /*67ce0*/  @P6 STG.E.U16 desc[UR6][R12.64], R16 ;  /* 0x000000100c006986 */ /* 0x0003e2000c101506 */
[----:B---3--:R-:W-:-:S02]  /*67cf0*/  ISETP.LT.AND P6, PT, R90, R6, !P3 ;  /* 0x000000065a00720c */ /* 0x008fc40005fc1270 */
[----:B0-----:R-:W-:Y:S01]  /*67d00*/  ISETP.GE.AND P1, PT, R35, R36, PT ;  /* 0x000000242300720c */ /* 0x001fe20003f26270 */
[----:B------:R-:W0:Y:S01]  /*67d10*/  LDC R6, c[0x0][0x398] ;  /* 0x0000e600ff067b82 */ /* 0x000e220000000800 */
[----:B--2---:R-:W-:-:S07]  /*67d20*/  ISETP.LT.AND P5, PT, R68, R34, !P3 ;  /* 0x000000224400720c */ /* 0x004fce0005fa1270 */
[----:B------:R-:W2:Y:S01]  /*67d30*/  LDC R36, c[0x0][0x398] ;  /* 0x0000e600ff247b82 */ /* 0x000ea20000000800 */
[----:B------:R-:W-:-:S07]  /*67d40*/  PRMT R38, R16, 0x7632, R38 ;  /* 0x0000763210267816 */ /* 0x000fce0000000026 */
[----:B------:R-:W3:Y:S01]  /*67d50*/  LDC R35, c[0x0][0x398] ;  /* 0x0000e600ff237b82 */ /* 0x000ee20000000800 */
[----:B------:R-:W-:Y:S01]  /*67d60*/  IMAD.WIDE R2, R15, 0x2, R32 ;  /* 0x000000020f027825 */ /* 0x000fe200078e0220 */
[----:B------:R-:W-:-:S03]  /*67d70*/  ISETP.LT.AND P3, PT, R68, R0, !P1 ;  /* 0x000000004400720c */ /* 0x000fc60004f61270 */
[----:B------:R-:W-:-:S03]  /*67d80*/  VIADD R37, R72, 0x4f ;  /* 0x0000004f48257836 */ /* 0x000fc60000000000 */
[----:B------:R-:W3:Y:S01]  /*67d90*/  LDC R34, c[0x0][0x39c] ;  /* 0x0000e700ff227b82 */ /* 0x000ee20000000800 */
[----:B------:R-:W-:Y:S01]  /*67da0*/  IMAD.IADD R11, R15, 0x1, R31 ;  /* 0x000000010f0b7824 */ /* 0x000fe200078e021f */
[----:B------:R-:W-:Y:S01]  /*67db0*/  @P2 STG.E.U16 desc[UR6][R2.64], R38 ;  /* 0x0000002602002986 */ /* 0x000fe2000c101506 */
[----:B------:R-:W-:-:S05]  /*67dc0*/  PRMT R40, R17, 0x7610, R40 ;  /* 0x0000761011287816 */ /* 0x000fca0000000028 */
[----:B------:R-:W3:Y:S01]  /*67dd0*/  LDC R0, c[0x0][0x398] ;  /* 0x0000e600ff007b82 */ /* 0x000ee20000000800 */
[----:B------:R-:W-:Y:S01]  /*67de0*/  PRMT R41, R17, 0x7632, R41 ;  /* 0x0000763211297816 */ /* 0x000fe20000000029 */
[----:B------:R-:W-:Y:S01]  /*67df0*/  IMAD.IADD R17, R11, 0x1, R31 ;  /* 0x000000010b117824 */ /* 0x000fe200078e021f */
[----:B----4-:R-:W-:Y:S01]  /*67e00*/  ISETP.GE.AND P2, PT, R37, R14, PT ;  /* 0x0000000e2500720c */ /* 0x010fe20003f46270 */
[----:B------:R-:W-:-:S04]  /*67e10*/  IMAD.WIDE R8, R11, 0x2, R4 ;  /* 0x000000020b087825 */ /* 0x000fc800078e0204 */
[----:B------:R-:W4:Y:S01]  /*67e20*/  LDC R14, c[0x0][0x39c] ;  /* 0x0000e700ff0e7b82 */ /* 0x000f220000000800 */
[----:B------:R-:W-:Y:S01]  /*67e30*/  IMAD.WIDE R10, R11, 0x2, R32 ;  /* 0x000000020b0a7825 */ /* 0x000fe200078e0220 */
[----:B------:R-:W-:Y:S03]  /*67e40*/  @P5 STG.E.U16 desc[UR6][R8.64], R40 ;  /* 0x0000002808005986 */ /* 0x000fe6000c101506 */
[----:B-1----:R-:W-:Y:S01]  /*67e50*/  IMAD.WIDE R12, R17, 0x2, R4 ;  /* 0x00000002110c7825 */ /* 0x002fe200078e0204 */
[----:B------:R1:W-:Y:S01]  /*67e60*/  @P6 STG.E.U16 desc[UR6][R10.64], R41 ;  /* 0x000000290a006986 */ /* 0x0003e2000c101506 */
[----:B--2---:R-:W-:Y:S01]  /*67e70*/  ISETP.LT.AND P5, PT, R68, R36, !P2 ;  /* 0x000000244400720c */ /* 0x004fe200057a1270 */
[----:B------:R-:W2:Y:S01]  /*67e80*/  LDC R16, c[0x0][0x398] ;  /* 0x0000e600ff107b82 */ /* 0x000ea20000000800 */
[----:B0-----:R-:W-:Y:S01]  /*67e90*/  ISETP.LT.AND P2, PT, R90, R6, !P2 ;  /* 0x000000065a00720c */ /* 0x001fe20005741270 */
[----:B------:R0:W-:Y:S01]  /*67ea0*/  @P3 STG.E.U16 desc[UR6][R12.64], R18 ;  /* 0x000000120c003986 */ /* 0x0001e2000c101506 */
[----:B------:R-:W-:Y:S01]  /*67eb0*/  VIADD R15, R72, 0x50 ;  /* 0x00000050480f7836 */ /* 0x000fe20000000000 */
[----:B---3--:R-:W-:-:S04]  /*67ec0*/  ISETP.LT.AND P3, PT, R90, R35, !P1 ;  /* 0x000000235a00720c */ /* 0x008fc80004f61270 */
[----:B------:R-:W3:Y:S01]  /*67ed0*/  LDC R6, c[0x0][0x39c] ;  /* 0x0000e700ff067b82 */ /* 0x000ee20000000800 */
[----:B------:R-:W-:Y:S01]  /*67ee0*/  ISETP.GE.AND P1, PT, R15, R34, PT ;  /* 0x000000220f00720c */ /* 0x000fe20003f26270 */
[C---:B-1----:R-:W-:Y:S02]  /*67ef0*/  IMAD.IADD R11, R17.reuse, 0x1, R31 ;  /* 0x00000001110b7824 */ /* 0x042fe400078e021f */
[----:B------:R-:W-:Y:S01]  /*67f00*/  IMAD.WIDE R2, R17, 0x2, R32 ;  /* 0x0000000211027825 */ /* 0x000fe200078e0220 */
[----:B------:R-:W-:Y:S02]  /*67f10*/  ISETP.LT.AND P6, PT, R68, R0, !P1 ;  /* 0x000000004400720c */ /* 0x000fe40004fc1270 */
[----:B0-----:R-:W-:Y:S01]  /*67f20*/  PRMT R18, R18, 0x7632, R18 ;  /* 0x0000763212127816 */ /* 0x001fe20000000012 */
[----:B------:R-:W0:Y:S01]  /*67f30*/  LDC R34, c[0x0][0x398] ;  /* 0x0000e600ff227b82 */ /* 0x000e220000000800 */
[----:B------:R-:W-:-:S03]  /*67f40*/  VIADD R17, R72, 0x51 ;  /* 0x0000005148117836 */ /* 0x000fc60000000000 */
[----:B------:R1:W-:Y:S04]  /*67f50*/  @P3 STG.E.U16 desc[UR6][R2.64], R18 ;  /* 0x0000001202003986 */ /* 0x0003e8000c101506 */
[----:B------:R-:W0:Y:S01]  /*67f60*/  LDC R35, c[0x0][0x398] ;  /* 0x0000e600ff237b82 */ /* 0x000e220000000800 */
[----:B----4-:R-:W-:Y:S01]  /*67f70*/  ISETP.GE.AND P3, PT, R17, R14, PT ;  /* 0x0000000e1100720c */ /* 0x010fe20003f66270 */
[----:B------:R-:W-:-:S06]  /*67f80*/  IMAD.WIDE R8, R11, 0x2, R4 ;  /* 0x000000020b087825 */ /* 0x000fcc00078e0204 */
[----:B------:R-:W4:Y:S01]  /*67f90*/  LDC R0, c[0x0][0x398] ;  /* 0x0000e600ff007b82 */ /* 0x000f220000000800 */
[C---:B------:R-:W-:Y:S01]  /*67fa0*/  IADD3 R15, PT, PT, R11.reuse, R31, RZ ;  /* 0x0000001f0b0f7210 */ /* 0x040fe20007ffe0ff */
[----:B------:R-:W-:Y:S01]  /*67fb0*/  IMAD.WIDE R10, R11, 0x2, R32 ;  /* 0x000000020b0a7825 */ /* 0x000fe200078e0220 */
[----:B------:R-:W-:-:S05]  /*67fc0*/  PRMT R36, R19, 0x7632, R36 ;  /* 0x0000763213247816 */ /* 0x000fca0000000024 */
[----:B------:R-:W4:Y:S01]  /*67fd0*/  LDC R14, c[0x0][0x39c] ;  /* 0x0000e700ff0e7b82 */ /* 0x000f220000000800 */
[----:B------:R-:W-:Y:S01]  /*67fe0*/  VIADD R17, R72, 0x52 ;  /* 0x0000005248117836 */ /* 0x000fe20000000000 */
[----:B------:R0:W-:Y:S04]  /*67ff0*/  @P5 STG.E.U16 desc[UR6][R8.64], R19 ;  /* 0x0000001308005986 */ /* 0x0001e8000c101506 */
[----:B------:R-:W-:Y:S01]  /*68000*/  @P2 STG.E.U16 desc[UR6][R10.64], R36 ;  /* 0x000000240a002986 */ /* 0x000fe2000c101506 */
[----:B--2---:R-:W-:Y:S01]  /*68010*/  ISETP.LT.AND P2, PT, R90, R16, !P1 ;  /* 0x000000105a00720c */ /* 0x004fe20004f41270 */
[----:B-1----:R-:W1:Y:S01]  /*68020*/  LDC R18, c[0x0][0x398] ;  /* 0x0000e600ff127b82 */ /* 0x002e620000000800 */
[----:B---3--:R-:W-:Y:S01]  /*68030*/  ISETP.GE.AND P1, PT, R17, R6, PT ;  /* 0x000000061100720c */ /* 0x008fe20003f26270 */
[----:B------:R-:W-:-:S06]  /*68040*/  IMAD.WIDE R12, R15, 0x2, R4 ;  /* 0x000000020f0c7825 */ /* 0x000fcc00078e0204 */
[----:B------:R-:W2:Y:S01]  /*68050*/  LDC R16, c[0x0][0x398] ;  /* 0x0000e600ff107b82 */ /* 0x000ea20000000800 */
[----:B------:R3:W-:Y:S07]  /*68060*/  @P6 STG.E.U16 desc[UR6][R12.64], R20 ;  /* 0x000000140c006986 */ /* 0x0007ee000c101506 */
[----:B------:R-:W1:Y:S01]  /*68070*/  LDC R6, c[0x0][0x39c] ;  /* 0x0000e700ff067b82 */ /* 0x000e620000000800 */
[----:B0-----:R-:W-:-:S07]  /*68080*/  ISETP.LT.AND P5, PT, R68, R34, !P3 ;  /* 0x000000224400720c */ /* 0x001fce0005fa1270 */
[----:B------:R-:W0:Y:S01]  /*68090*/  LDC R19, c[0x0][0x398] ;  /* 0x0000e600ff137b82 */ /* 0x000e220000000800 */
[----:B------:R-:W-:Y:S01]  /*680a0*/  ISETP.LT.AND P6, PT, R90, R35, !P3 ;  /* 0x000000235a00720c */ /* 0x000fe20005fc1270 */
[C---:B------:R-:W-:Y:S01]  /*680b0*/  IMAD.WIDE R2, R15.reuse, 0x2, R32 ;  /* 0x000000020f027825 */ /* 0x040fe200078e0220 */
[----:B---3--:R-:W-:Y:S02]  /*680c0*/  PRMT R20, R20, 0x7632, R20 ;  /* 0x0000763214147816 */ /* 0x008fe40000000014 */
[----:B----4-:R-:W-:Y:S01]  /*680d0*/  ISETP.LT.AND P3, PT, R68, R0, !P1 ;  /* 0x000000004400720c */ /* 0x010fe20004f61270 */
[----:B------:R-:W-:Y:S02]  /*680e0*/  VIADD R35, R72, 0x53 ;  /* 0x0000005348237836 */ /* 0x000fe40000000000 */
[--C-:B------:R-:W-:Y:S01]  /*680f0*/  IMAD.IADD R11, R15, 0x1, R31.reuse ;  /* 0x000000010f0b7824 */ /* 0x100fe200078e021f */
[----:B------:R-:W3:Y:S01]  /*68100*/  LDC R34, c[0x0][0x398] ;  /* 0x0000e600ff227b82 */ /* 0x000ee20000000800 */
[----:B------:R-:W-:Y:S01]  /*68110*/  @P2 STG.E.U16 desc[UR6][R2.64], R20 ;  /* 0x0000001402002986 */ /* 0x000fe2000c101506 */
[----:B------:R-:W-:Y:S01]  /*68120*/  ISETP.GE.AND P2, PT, R35, R14, PT ;  /* 0x0000000e2300720c */ /* 0x000fe20003f46270 */
[----:B------:R-:W-:Y:S01]  /*68130*/  IMAD.IADD R17, R11, 0x1, R31 ;  /* 0x000000010b117824 */ /* 0x000fe200078e021f */
[----:B------:R-:W-:Y:S01]  /*68140*/  PRMT R36, R21, 0x7632, R36 ;  /* 0x0000763215247816 */ /* 0x000fe20000000024 */
[----:B------:R-:W-:-:S03]  /*68150*/  IMAD.WIDE R8, R11, 0x2, R4 ;  /* 0x000000020b087825 */ /* 0x000fc600078e0204 */
[----:B------:R-:W4:Y:S01]  /*68160*/  LDC R14, c[0x0][0x398] ;  /* 0x0000e600ff0e7b82 */ /* 0x000f220000000800 */
[----:B------:R-:W-:Y:S01]  /*68170*/  IMAD.WIDE R10, R11, 0x2, R32 ;  /* 0x000000020b0a7825 */ /* 0x000fe200078e0220 */
[----:B------:R-:W-:Y:S03]  /*68180*/  @P5 STG.E.U16 desc[UR6][R8.64], R21 ;  /* 0x0000001508005986 */ /* 0x000fe6000c101506 */
[----:B------:R-:W-:Y:S01]  /*68190*/  IMAD.WIDE R12, R17, 0x2, R4 ;  /* 0x00000002110c7825 */ /* 0x000fe200078e0204 */
[----:B------:R0:W-:Y:S02]  /*681a0*/  @P6 STG.E.U16 desc[UR6][R10.64], R36 ;  /* 0x000000240a006986 */ /* 0x0001e4000c101506 */
[----:B------:R-:W4:Y:S01]  /*681b0*/  LDC R0, c[0x0][0x39c] ;  /* 0x0000e700ff007b82 */ /* 0x000f220000000800 */
[----:B------:R-:W-:Y:S01]  /*681c0*/  VIADD R15, R72, 0x54 ;  /* 0x00000054480f7836 */ /* 0x000fe20000000000 */
[----:B------:R0:W-:Y:S01]  /*681d0*/  @P3 STG.E.U16 desc[UR6][R12.64], R22 ;  /* 0x000000160c003986 */ /* 0x0001e2000c101506 */
[----:B--2---:R-:W-:-:S02]  /*681e0*/  ISETP.LT.AND P3, PT, R90, R16, !P1 ;  /* 0x000000105a00720c */ /* 0x004fc40004f61270 */
[----:B-1----:R-:W-:Y:S02]  /*681f0*/  ISETP.LT.AND P5, PT, R68, R18, !P2 ;  /* 0x000000124400720c */ /* 0x002fe400057a1270 */
[----:B------:R-:W-:Y:S01]  /*68200*/  ISETP.GE.AND P1, PT, R15, R6, PT ;  /* 0x000000060f00720c */ /* 0x000fe20003f26270 */
[----:B------:R-:W1:Y:S01]  /*68210*/  LDC R16, c[0x0][0x398] ;  /* 0x0000e600ff107b82 */ /* 0x000e620000000800 */
[----:B0-----:R-:W-:Y:S01]  /*68220*/  ISETP.LT.AND P2, PT, R90, R19, !P2 ;  /* 0x000000135a00720c */ /* 0x001fe20005741270 */
[----:B------:R-:W-:-:S06]  /*68230*/  IMAD.IADD R11, R17, 0x1, R31 ;  /* 0x00000001110b7824 */ /* 0x000fcc00078e021f */
[----:B------:R-:W0:Y:S01]  /*68240*/  LDC R6, c[0x0][0x39c] ;  /* 0x0000e700ff067b82 */ /* 0x000e220000000800 */
[----:B------:R-:W-:Y:S01]  /*68250*/  PRMT R20, R22, 0x7632, R20 ;  /* 0x0000763216147816 */ /* 0x000fe20000000014 */
[----:B------:R-:W-:-:S06]  /*68260*/  IMAD.WIDE R2, R17, 0x2, R32 ;  /* 0x0000000211027825 */ /* 0x000fcc00078e0220 */
[----:B------:R-:W2:Y:S01]  /*68270*/  LDC R18, c[0x0][0x398] ;  /* 0x0000e600ff127b82 */ /* 0x000ea20000000800 */
[----:B------:R-:W-:Y:S01]  /*68280*/  IMAD.IADD R15, R11, 0x1, R31 ;  /* 0x000000010b0f7824 */ /* 0x000fe200078e021f */
[----:B------:R-:W-:Y:S01]  /*68290*/  PRMT R21, R23, 0x7632, R21 ;  /* 0x0000763217157816 */ /* 0x000fe20000000015 */
[----:B------:R-:W-:Y:S01]  /*682a0*/  IMAD.WIDE R8, R11, 0x2, R4 ;  /* 0x000000020b087825 */ /* 0x000fe200078e0204 */
[----:B---3--:R-:W-:-:S03]  /*682b0*/  ISETP.LT.AND P6, PT, R68, R34, !P1 ;  /* 0x000000224400720c */ /* 0x008fc60004fc1270 */
[----:B------:R-:W-:Y:S01]  /*682c0*/  IMAD.WIDE R10, R11, 0x2, R32 ;  /* 0x000000020b0a7825 */ /* 0x000fe200078e0220 */
[----:B------:R-:W3:Y:S01]  /*682d0*/  LDC R19, c[0x0][0x398] ;  /* 0x0000e600ff137b82 */ /* 0x000ee20000000800 */
[----:B------:R-:W-:Y:S02]  /*682e0*/  @P3 STG.E.U16 desc[UR6][R2.64], R20 ;  /* 0x0000001402003986 */ /* 0x000fe4000c101506 */
[----:B------:R-:W-:Y:S02]  /*682f0*/  VIADD R17, R72, 0x55 ;  /* 0x0000005548117836 */ /* 0x000fe40000000000 */
[----:B------:R-:W-:Y:S04]  /*68300*/  @P5 STG.E.U16 desc[UR6][R8.64], R23 ;  /* 0x0000001708005986 */ /* 0x000fe8000c101506 */
[----:B------:R0:W-:Y:S01]  /*68310*/  @P2 STG.E.U16 desc[UR6][R10.64], R21 ;  /* 0x000000150a002986 */ /* 0x0001e2000c101506 */
[----:B----4-:R-:W-:-:S02]  /*68320*/  ISETP.LT.AND P2, PT, R90, R14, !P1 ;  /* 0x0000000e5a00720c */ /* 0x010fc40004f41270 */
[----:B------:R-:W4:Y:S01]  /*68330*/  LDC R14, c[0x0][0x398] ;  /* 0x0000e600ff0e7b82 */ /* 0x000f220000000800 */
[----:B------:R-:W-:Y:S01]  /*68340*/  ISETP.GE.AND P3, PT, R17, R0, PT ;  /* 0x000000001100720c */ /* 0x000fe20003f66270 */
[----:B------:R-:W-:-:S04]  /*68350*/  IMAD.WIDE R12, R15, 0x2, R4 ;  /* 0x000000020f0c7825 */ /* 0x000fc800078e0204 */
[----:B------:R-:W-:Y:S02]  /*68360*/  VIADD R17, R72, 0x56 ;  /* 0x0000005648117836 */ /* 0x000fe40000000000 */
[----:B------:R-:W4:Y:S01]  /*68370*/  LDC R0, c[0x0][0x39c] ;  /* 0x0000e700ff007b82 */ /* 0x000f220000000800 */
[----:B------:R2:W-:Y:S01]  /*68380*/  @P6 STG.E.U16 desc[UR6][R12.64], R24 ;  /* 0x000000180c006986 */ /* 0x0005e2000c101506 */
[----:B-1----:R-:W-:Y:S02]  /*68390*/  ISETP.LT.AND P5, PT, R68, R16, !P3 ;  /* 0x000000104400720c */ /* 0x002fe40005fa1270 */
[----:B0-----:R-:W-:Y:S02]  /*683a0*/  ISETP.GE.AND P1, PT, R17, R6, PT ;  /* 0x000000061100720c */ /* 0x001fe40003f26270 */
[----:B--2---:R-:W-:Y:S02]  /*683b0*/  ISETP.LT.AND P6, PT, R90, R18, !P3 ;  /* 0x000000125a00720c */ /* 0x004fe40005fc1270 */
[----:B------:R-:W0:Y:S08]  /*683c0*/  LDC R16, c[0x0][0x398] ;  /* 0x0000e600ff107b82 */ /* 0x000e300000000800 */
[----:B------:R-:W1:Y:S08]  /*683d0*/  LDC R6, c[0x0][0x39c] ;  /* 0x0000e700ff067b82 */ /* 0x000e700000000800 */
[----:B------:R-:W2:Y:S01]  /*683e0*/  LDC R18, c[0x0][0x398] ;  /* 0x0000e600ff127b82 */ /* 0x000ea20000000800 */
[----:B---3--:R-:W-:Y:S01]  /*683f0*/  ISETP.LT.AND P3, PT, R68, R19, !P1 ;  /* 0x000000134400720c */ /* 0x008fe20004f61270 */
[C---:B------:R-:W-:Y:S01]  /*68400*/  IMAD.IADD R11, R15.reuse, 0x1, R31 ;  /* 0x000000010f0b7824 */ /* 0x040fe200078e021f */
[----:B------:R-:W-:Y:S01]  /*68410*/  PRMT R20, R24, 0x7632, R20 ;  /* 0x0000763218147816 */ /* 0x000fe20000000014 */
[----:B------:R-:W-:Y:S01]  /*68420*/  IMAD.WIDE R2, R15, 0x2, R32 ;  /* 0x000000020f027825 */ /* 0x000fe200078e0220 */
[----:B----4-:R-:W-:-:S03]  /*68430*/  ISETP.LT.AND P1, PT, R90, R14, !P1 ;  /* 0x0000000e5a00720c */ /* 0x010fc60004f21270 */
[----:B------:R-:W3:Y:S01]  /*68440*/  LDC R19, c[0x0][0x398] ;  /* 0x0000e600ff137b82 */ /* 0x000ee20000000800 */
[----:B------:R-:W-:Y:S02]  /*68450*/  VIADD R21, R72, 0x57 ;  /* 0x0000005748157836 */ /* 0x000fe40000000000 */
[----:B------:R-:W-:Y:S01]  /*68460*/  IMAD.IADD R17, R11, 0x1, R31 ;  /* 0x000000010b117824 */ /* 0x000fe200078e021f */
[----:B------:R-:W-:Y:S01]  /*68470*/  PRMT R22, R25, 0x7632, R22 ;  /* 0x0000763219167816 */ /* 0x000fe20000000016 */
[C---:B------:R-:W-:Y:S01]  /*68480*/  IMAD.WIDE R8, R11.reuse, 0x2, R4 ;  /* 0x000000020b087825 */ /* 0x040fe200078e0204 */
[----:B------:R-:W-:Y:S02]  /*68490*/  @P2 STG.E.U16 desc[UR6][R2.64], R20 ;  /* 0x0000001402002986 */ /* 0x000fe4000c101506 */
[----:B------:R-:W4:Y:S01]  /*684a0*/  LDC R14, c[0x0][0x398] ;  /* 0x0000e600ff0e7b82 */ /* 0x000f220000000800 */
[----:B------:R-:W-:Y:S01]  /*684b0*/  IMAD.WIDE R10, R11, 0x2, R32 ;  /* 0x000000020b0a7825 */ /* 0x000fe200078e0220 */
[----:B------:R-:W-:-:S03]  /*684c0*/  ISETP.GE.AND P2, PT, R21, R0, PT ;  /* 0x000000001500720c */ /* 0x000fc60003f46270 */
[----:B------:R-:W-:Y:S01]  /*684d0*/  IMAD.WIDE R12, R17, 0x2, R4 ;  /* 0x00000002110c7825 */ /* 0x000fe200078e0204 */
[----:B------:R-:W-:Y:S02]  /*684e0*/  @P5 STG.E.U16 desc[UR6][R8.64], R25 ;  /* 0x0000001908005986 */ /* 0x000fe4000c101506 */
[----:B------:R-:W4:Y:S01]  /*684f0*/  LDC R0, c[0x0][0x39c] ;  /* 0x0000e700ff007b82 */ /* 0x000f220000000800 */
[----:B------:R-:W-:Y:S01]  /*68500*/  VIADD R15, R72, 0x58 ;  /* 0x00000058480f7836 */ /* 0x000fe20000000000 */
[----:B------:R1:W-:Y:S01]  /*68510*/  @P6 STG.E.U16 desc[UR6][R10.64], R22 ;  /* 0x000000160a006986 */ /* 0x0003e2000c101506 */
[----:B0-----:R-:W-:-:S03]  /*68520*/  ISETP.LT.AND P5, PT, R68, R16, !P2 ;  /* 0x000000104400720c */ /* 0x001fc600057a1270 */
[----:B------:R0:W-:Y:S01]  /*68530*/  @P3 STG.E.U16 desc[UR6][R12.64], R26 ;  /* 0x0000001a0c003986 */ /* 0x0001e2000c101506 */
[----:B-1----:R-:W-:Y:S01]  /*68540*/  ISETP.GE.AND P3, PT, R15, R6, PT ;  /* 0x000000060f00720c */ /* 0x002fe20003f66270 */
[----:B------:R-:W1:Y:S01]  /*68550*/  LDC R16, c[0x0][0x398] ;  /* 0x0000e600ff107b82 */ /* 0x000e620000000800 */
[----:B--2---:R-:W-:-:S07]  /*68560*/  ISETP.LT.AND P2, PT, R90, R18, !P2 ;  /* 0x000000125a00720c */ /* 0x004fce0005741270 */
[----:B------:R-:W2:Y:S01]  /*68570*/  LDC R6, c[0x0][0x39c] ;  /* 0x0000e700ff067b82 */ /* 0x000ea20000000800 */
[----:B------:R-:W-:-:S07]  /*68580*/  IMAD.IADD R11, R17, 0x1, R31 ;  /* 0x00000001110b7824 */ /* 0x000fce00078e021f */
[----:B------:R-:W2:Y:S01]  /*68590*/  LDC R18, c[0x0][0x398] ;  /* 0x0000e600ff127b82 */ /* 0x000ea20000000800 */
[----:B---3--:R-:W-:Y:S01]  /*685a0*/  ISETP.LT.AND P6, PT, R68, R19, !P3 ;  /* 0x000000134400720c */ /* 0x008fe20005fc1270 */
[----:B------:R-:W-:Y:S01]  /*685b0*/  IMAD.WIDE R2, R17, 0x2, R32 ;  /* 0x0000000211027825 */ /* 0x000fe200078e0220 */
[----:B------:R-:W-:Y:S02]  /*685c0*/  PRMT R20, R26, 0x7632, R20 ;  /* 0x000076321a147816 */ /* 0x000fe40000000014 */
[----:B------:R-:W-:Y:S01]  /*685d0*/  PRMT R21, R27, 0x7632, R21 ;  /* 0x000076321b157816 */ /* 0x000fe20000000015 */
[C---:B------:R-:W-:Y:S02]  /*685e0*/  IMAD.IADD R15, R11.reuse, 0x1, R31 ;  /* 0x000000010b0f7824 */ /* 0x040fe400078e021f */
[----:B------:R-:W-:Y:S01]  /*685f0*/  IMAD.WIDE R8, R11, 0x2, R4 ;  /* 0x000000020b087825 */ /* 0x000fe200078e0204 */
[----:B------:R-:W3:Y:S01]  /*68600*/  LDC R19, c[0x0][0x398] ;  /* 0x0000e600ff137b82 */ /* 0x000ee20000000800 */
[----:B----4-:R-:W-:-:S02]  /*68610*/  ISETP.LT.AND P3, PT, R90, R14, !P3 ;  /* 0x0000000e5a00720c */ /* 0x010fc40005f61270 */
[----:B------:R-:W-:Y:S01]  /*68620*/  IMAD.WIDE R10, R11, 0x2, R32 ;  /* 0x000000020b0a7825 */ /* 0x000fe200078e0220 */
[----:B------:R-:W-:Y:S03]  /*68630*/  @P1 STG.E.U16 desc[UR6][R2.64], R20 ;  /* 0x0000001402001986 */ /* 0x000fe6000c101506 */
[----:B------:R-:W-:Y:S01]  /*68640*/  VIADD R17, R72, 0x59 ;  /* 0x0000005948117836 */ /* 0x000fe20000000000 */
[----:B------:R-:W4:Y:S01]  /*68650*/  LDC R14, c[0x0][0x398] ;  /* 0x0000e600ff0e7b82 */ /* 0x000f220000000800 */
[----:B------:R-:W-:Y:S01]  /*68660*/  @P5 STG.E.U16 desc[UR6][R8.64], R27 ;  /* 0x0000001b08005986 */ /* 0x000fe2000c101506 */
[----:B0-----:R-:W-:-:S03]  /*68670*/  IMAD.WIDE R12, R15, 0x2, R4 ;  /* 0x000000020f0c7825 */ /* 0x001fc600078e0204 */
[----:B------:R0:W-:Y:S01]  /*68680*/  @P2 STG.E.U16 desc[UR6][R10.64], R21 ;  /* 0x000000150a002986 */ /* 0x0001e2000c101506 */
[----:B------:R-:W-:Y:S01]  /*68690*/  ISETP.GE.AND P2, PT, R17, R0, PT ;  /* 0x000000001100720c */ /* 0x000fe20003f46270 */
[----:B------:R-:W-:Y:S01]  /*686a0*/  VIADD R17, R72, 0x5a ;  /* 0x0000005a48117836 */ /* 0x000fe20000000000 */
[----:B------:R-:W4:Y:S01]  /*686b0*/  LDC R0, c[0x0][0x39c] ;  /* 0x0000e700ff007b82 */ /* 0x000f220000000800 */
[----:B------:R0:W-:Y:S01]  /*686c0*/  @P6 STG.E.U16 desc[UR6][R12.64], R28 ;  /* 0x0000001c0c006986 */ /* 0x0001e2000c101506 */
[----:B-1----:R-:W-:Y:S02]  /*686d0*/  ISETP.LT.AND P6, PT, R68, R16, !P2 ;  /* 0x000000104400720c */ /* 0x002fe400057c1270 */
[----:B--2---:R-:W-:Y:S02]  /*686e0*/  ISETP.GE.AND P1, PT, R17, R6, PT ;  /* 0x000000061100720c */ /* 0x004fe40003f26270 */
[----:B------:R-:W-:Y:S02]  /*686f0*/  ISETP.LT.AND P2, PT, R90, R18, !P2 ;  /* 0x000000125a00720c */ /* 0x000fe40005741270 */
[----:B------:R-:W1:Y:S01]  /*68700*/  LDC R6, c[0x0][0x39c] ;  /* 0x0000e700ff067b82 */ /* 0x000e620000000800 */
[C---:B0-----:R-:W-:Y:S01]  /*68710*/  IMAD.IADD R11, R15.reuse, 0x1, R31 ;  /* 0x000000010f0b7824 */ /* 0x041fe200078e021f */
[----:B------:R-:W-:Y:S01]  /*68720*/  PRMT R22, R28, 0x7632, R22 ;  /* 0x000076321c167816 */ /* 0x000fe20000000016 */
[----:B------:R-:W-:Y:S01]  /*68730*/  IMAD.WIDE R2, R15, 0x2, R32 ;  /* 0x000000020f027825 */ /* 0x000fe200078e0220 */
[----:B------:R-:W-:-:S04]  /*68740*/  PRMT R23, R29, 0x7632, R23 ;  /* 0x000076321d177816 */ /* 0x000fc80000000017 */
[----:B------:R-:W0:Y:S01]  /*68750*/  LDC R20, c[0x0][0x398] ;  /* 0x0000e600ff147b82 */ /* 0x000e220000000800 */
[C---:B------:R-:W-:Y:S02]  /*68760*/  IMAD.IADD R17, R11.reuse, 0x1, R31 ;  /* 0x000000010b117824 */ /* 0x040fe400078e021f */
[C---:B------:R-:W-:Y:S01]  /*68770*/  IMAD.WIDE R8, R11.reuse, 0x2, R4 ;  /* 0x000000020b087825 */ /* 0x040fe200078e0204 */
[----:B------:R2:W-:Y:S03]  /*68780*/  @P3 STG.E.U16 desc[UR6][R2.64], R22 ;  /* 0x0000001602003986 */ /* 0x0005e6000c101506 */
[----:B------:R-:W-:Y:S01]  /*68790*/  IMAD.WIDE R10, R11, 0x2, R32 ;  /* 0x000000020b0a7825 */ /* 0x000fe200078e0220 */
[----:B------:R-:W-:Y:S01]  /*687a0*/  @P6 STG.E.U16 desc[UR6][R8.64], R29 ;  /* 0x0000001d08006986 */ /* 0x000fe2000c101506 */
[----:B---3--:R-:W-:Y:S01]  /*687b0*/  ISETP.LT.AND P5, PT, R68, R19, !P1 ;  /* 0x000000134400720c */ /* 0x008fe20004fa1270 */
[----:B------:R-:W3:Y:S01]  /*687c0*/  LDC R16, c[0x0][0x398] ;  /* 0x0000e600ff107b82 */ /* 0x000ee20000000800 */
[----:B------:R-:W-:Y:S01]  /*687d0*/  VIADD R21, R72, 0x5b ;  /* 0x0000005b48157836 */ /* 0x000fe20000000000 */
[----:B------:R2:W-:Y:S01]  /*687e0*/  @P2 STG.E.U16 desc[UR6][R10.64], R23 ;  /* 0x000000170a002986 */ /* 0x0005e2000c101506 */
[----:B----4-:R-:W-:-:S03]  /*687f0*/  ISETP.LT.AND P2, PT, R90, R14, !P1 ;  /* 0x0000000e5a00720c */ /* 0x010fc60004f41270 */
[----:B------:R-:W-:Y:S01]  /*68800*/  ISETP.GE.AND P3, PT, R21, R0, PT ;  /* 0x000000001500720c */ /* 0x000fe20003f66270 */
[----:B------:R-:W-:Y:S01]  /*68810*/  VIADD R21, R72, 0x5c ;  /* 0x0000005c48157836 */ /* 0x000fe20000000000 */
[----:B------:R-:W4:Y:S01]  /*68820*/  LDC R18, c[0x0][0x398] ;  /* 0x0000e600ff127b82 */ /* 0x000f220000000800 */
[----:B------:R-:W-:-:S04]  /*68830*/  IMAD.WIDE R12, R17, 0x2, R4 ;  /* 0x00000002110c7825 */ /* 0x000fc800078e0204 */
[----:B--2---:R-:W-:Y:S01]  /*68840*/  IMAD.WIDE R2, R17, 0x2, R32 ;  /* 0x0000000211027825 */ /* 0x004fe200078e0220 */
[----:B------:R-:W-:Y:S02]  /*68850*/  PRMT R11, R30, 0x7632, R11 ;  /* 0x000076321e0b7816 */ /* 0x000fe4000000000b */
[----:B-1----:R-:W-:Y:S01]  /*68860*/  ISETP.GE.AND P1, PT, R21, R6, PT ;  /* 0x000000061500720c */ /* 0x002fe20003f26270 */
[----:B------:R1:W-:Y:S01]  /*68870*/  @P5 STG.E.U16 desc[UR6][R12.64], R30 ;  /* 0x0000001e0c005986 */ /* 0x0003e2000c101506 */
[----:B------:R-:W-:Y:S01]  /*68880*/  PRMT R21, R84, 0x7610, R21 ;  /* 0x0000761054157816 */ /* 0x000fe20000000015 */
[----:B------:R-:W2:Y:S02]  /*68890*/  LDC R19, c[0x0][0x398] ;  /* 0x0000e600ff137b82 */ /* 0x000ea40000000800 */
[----:B------:R1:W-:Y:S01]  /*688a0*/  @P2 STG.E.U16 desc[UR6][R2.64], R11 ;  /* 0x0000000b02002986 */ /* 0x0003e2000c101506 */
[----:B0-----:R-:W-:Y:S02]  /*688b0*/  ISETP.LT.AND P2, PT, R90, R20, !P1 ;  /* 0x000000145a00720c */ /* 0x001fe40004f41270 */
[----:B------:R-:W-:-:S02]  /*688c0*/  PRMT R20, R62, 0x7610, R20 ;  /* 0x000076103e147816 */ /* 0x000fc40000000014 */
[----:B------:R-:W2:Y:S01]  /*688d0*/  LDL.S16 R62, [R1+0xc] ;  /* 0x00000c00013e7983 */ /* 0x000ea20000100600 */
[----:B------:R-:W-:Y:S01]  /*688e0*/  IMAD.IADD R15, R17, 0x1, R31 ;  /* 0x00000001110f7824 */ /* 0x000fe200078e021f */
[----:B---3--:R-:W-:Y:S01]  /*688f0*/  ISETP.LT.AND P5, PT, R68, R16, !P3 ;  /* 0x000000104400720c */ /* 0x008fe20005fa1270 */
[----:B------:R-:W0:Y:S01]  /*68900*/  LDC R0, c[0x0][0x39c] ;  /* 0x0000e700ff007b82 */ /* 0x000e220000000800 */
[----:B------:R-:W3:Y:S01]  /*68910*/  LDL.LU.S16 R84, [R1+0xe] ;  /* 0x00000e0001547983 */ /* 0x000ee20000300600 */
[----:B------:R-:W-:Y:S01]  /*68920*/  PRMT R22, R58, 0x7610, R22 ;  /* 0x000076103a167816 */ /* 0x000fe20000000016 */
[----:B------:R-:W-:Y:S01]  /*68930*/  IMAD.WIDE R8, R15, 0x2, R4 ;  /* 0x000000020f087825 */ /* 0x000fe200078e0204 */
[----:B----4-:R-:W-:-:S03]  /*68940*/  ISETP.LT.AND P3, PT, R90, R18, !P3 ;  /* 0x000000125a00720c */ /* 0x010fc60005f61270 */
[----:B-1----:R-:W-:Y:S01]  /*68950*/  IMAD.IADD R13, R15, 0x1, R31 ;  /* 0x000000010f0d7824 */ /* 0x002fe200078e021f */
[----:B------:R-:W-:Y:S01]  /*68960*/  PRMT R6, R60, 0x7610, R6 ;  /* 0x000076103c067816 */ /* 0x000fe20000000006 */
[----:B------:R-:W1:Y:S03]  /*68970*/  LDC R14, c[0x0][0x398] ;  /* 0x0000e600ff0e7b82 */ /* 0x000e660000000800 */
[----:B------:R4:W-:Y:S01]  /*68980*/  @P5 STG.E.U16 desc[UR6][R8.64], R22 ;  /* 0x0000001608005986 */ /* 0x0009e2000c101506 */
[----:B--2---:R-:W-:Y:S01]  /*68990*/  ISETP.LT.AND P5, PT, R68, R19, !P1 ;  /* 0x000000134400720c */ /* 0x004fe20004fa1270 */
[----:B------:R-:W-:-:S03]  /*689a0*/  IMAD.WIDE R2, R13, 0x2, R4 ;  /* 0x000000020d027825 */ /* 0x000fc600078e0204 */
[----:B------:R-:W2:Y:S01]  /*689b0*/  LDC R16, c[0x0][0x398] ;  /* 0x0000e600ff107b82 */ /* 0x000ea20000000800 */
[----:B----4-:R-:W-:-:S07]  /*689c0*/  IMAD.WIDE R8, R15, 0x2, R32 ;  /* 0x000000020f087825 */ /* 0x010fce00078e0220 */
[----:B------:R-:W4:Y:S01]  /*689d0*/  LDC R12, c[0x0][0x39c] ;  /* 0x0000e700ff0c7b82 */ /* 0x000f220000000800 */
[----:B------:R-:W-:Y:S01]  /*689e0*/  @P3 STG.E.U16 desc[UR6][R8.64], R6 ;  /* 0x0000000608003986 */ /* 0x000fe2000c101506 */
[----:B------:R-:W-:-:S03]  /*689f0*/  IMAD.WIDE R10, R13, 0x2, R32 ;  /* 0x000000020d0a7825 */ /* 0x000fc600078e0220 */
[----:B------:R0:W-:Y:S03]  /*68a00*/  @P5 STG.E.U16 desc[UR6][R2.64], R20 ;  /* 0x0000001402005986 */ /* 0x0001e6000c101506 */
[----:B------:R-:W1:Y:S01]  /*68a10*/  LDC R17, c[0x0][0x398] ;  /* 0x0000e600ff117b82 */ /* 0x000e620000000800 */
[----:B------:R0:W-:Y:S01]  /*68a20*/  @P2 STG.E.U16 desc[UR6][R10.64], R21 ;  /* 0x000000150a002986 */ /* 0x0001e2000c101506 */
[----:B------:R-:W-:-:S06]  /*68a30*/  VIADD R19, R72, 0x5d ;  /* 0x0000005d48137836 */ /* 0x000fcc0000000000 */
[----:B------:R-:W1:Y:S01]  /*68a40*/  LDC R18, c[0x0][0x398] ;  /* 0x0000e600ff127b82 */ /* 0x000e620000000800 */
[----:B0-----:R-:W-:Y:S02]  /*68a50*/  PRMT R20, R63, 0x7610, R20 ;  /* 0x000076103f147816 */ /* 0x001fe40000000014 */
[----:B------:R-:W4:Y:S01]  /*68a60*/  LDL.S16 R63, [R1+0x10] ;  /* 0x00001000013f7983 */ /* 0x000f220000100600 */
[----:B------:R-:W-:-:S04]  /*68a70*/  PRMT R21, R87, 0x7610, R21 ;  /* 0x0000761057157816 */ /* 0x000fc80000000015 */
[----:B------:R-:W0:Y:S01]  /*68a80*/  LDC R6, c[0x0][0x39c] ;  /* 0x0000e700ff067b82 */ /* 0x000e220000000800 */
[----:B------:R-:W4:Y:S04]  /*68a90*/  LDL.LU.S16 R87, [R1+0x12] ;  /* 0x0000120001577983 */ /* 0x000f280000300600 */
[----:B------:R-:W4:Y:S01]  /*68aa0*/  LDL.S16 R60, [R1+0x14] ;  /* 0x00001400013c7983 */ /* 0x000f220000100600 */
[----:B---3--:R-:W-:Y:S02]  /*68ab0*/  PRMT R22, R84, 0x7610, R22 ;  /* 0x0000761054167816 */ /* 0x008fe40000000016 */
[----:B------:R-:W-:Y:S01]  /*68ac0*/  IADD3 R15, PT, PT, R72, 0x5e, RZ ;  /* 0x0000005e480f7810 */ /* 0x000fe20007ffe0ff */
[----:B------:R-:W3:Y:S01]  /*68ad0*/  LDL.LU.S16 R84, [R1+0x16] ;  /* 0x0000160001547983 */ /* 0x000ee20000300600 */
[----:B------:R-:W-:Y:S01]  /*68ae0*/  ISETP.GE.AND P1, PT, R19, R0, PT ;  /* 0x000000001300720c */ /* 0x000fe20003f26270 */
[----:B------:R-:W-:Y:S01]  /*68af0*/  IMAD.IADD R13, R13, 0x1, R31 ;  /* 0x000000010d0d7824 */ /* 0x000fe200078e021f */
[----:B------:R-:W3:Y:S01]  /*68b00*/  LDC R0, c[0x0][0x39c] ;  /* 0x0000e700ff007b82 */ /* 0x000ee20000000800 */
[----:B------:R-:W3:Y:S01]  /*68b10*/  LDL.S16 R58, [R1+0x18] ;  /* 0x00001800013a7983 */ /* 0x000ee20000100600 */
[----:B-1----:R-:W-:-:S02]  /*68b20*/  ISETP.LT.AND P5, PT, R68, R14, !P1 ;  /* 0x0000000e4400720c */ /* 0x002fc40004fa1270 */
[----:B--2---:R-:W-:Y:S02]  /*68b30*/  ISETP.LT.AND P2, PT, R90, R16, !P1 ;  /* 0x000000105a00720c */ /* 0x004fe40004f41270 */
[----:B----4-:R-:W-:Y:S02]  /*68b40*/  ISETP.GE.AND P1, PT, R15, R12, PT ;  /* 0x0000000c0f00720c */ /* 0x010fe40003f26270 */
[----:B------:R-:W1:Y:S02]  /*68b50*/  LDC R15, c[0x0][0x398] ;  /* 0x0000e600ff0f7b82 */ /* 0x000e640000000800 */
[----:B------:R-:W-:-:S06]  /*68b60*/  ISETP.LT.AND P3, PT, R68, R17, !P1 ;  /* 0x000000114400720c */ /* 0x000fcc0004f61270 */
[----:B------:R-:W2:Y:S01]  /*68b70*/  LDC R16, c[0x0][0x398] ;  /* 0x0000e600ff107b82 */ /* 0x000ea20000000800 */
[----:B------:R-:W-:-:S04]  /*68b80*/  IMAD.WIDE R2, R13, 0x2, R4 ;  /* 0x000000020d027825 */ /* 0x000fc800078e0204 */
[C---:B------:R-:W-:Y:S01]  /*68b90*/  IMAD.WIDE R8, R13.reuse, 0x2, R32 ;  /* 0x000000020d087825 */ /* 0x040fe200078e0220 */
[----:B------:R-:W-:Y:S02]  /*68ba0*/  ISETP.LT.AND P1, PT, R90, R18, !P1 ;  /* 0x000000125a00720c */ /* 0x000fe40004f21270 */
[----:B------:R-:W4:Y:S01]  /*68bb0*/  LDC R12, c[0x0][0x398] ;  /* 0x0000e600ff0c7b82 */ /* 0x000f220000000800 */
[----:B------:R-:W-:Y:S01]  /*68bc0*/  IMAD.IADD R13, R13, 0x1, R31 ;  /* 0x000000010d0d7824 */ /* 0x000fe200078e021f */
[----:B------:R0:W-:Y:S01]  /*68bd0*/  @P5 STG.E.U16 desc[UR6][R2.64], R20 ;  /* 0x0000001402005986 */ /* 0x0001e2000c101506 */
[----:B------:R-:W-:Y:S01]  /*68be0*/  PRMT R18, R62, 0x7610, R18 ;  /* 0x000076103e127816 */ /* 0x000fe20000000012 */
[----:B------:R-:W-:Y:S02]  /*68bf0*/  VIADD R19, R72, 0x60 ;  /* 0x0000006048137836 */ /* 0x000fe40000000000 */
[----:B------:R-:W-:Y:S02]  /*68c00*/  @P2 STG.E.U16 desc[UR6][R8.64], R21 ;  /* 0x0000001508002986 */ /* 0x000fe4000c101506 */
[----:B------:R-:W3:Y:S02]  /*68c10*/  LDC R10, c[0x0][0x39c] ;  /* 0x0000e700ff0a7b82 */ /* 0x000ee40000000800 */
[----:B------:R-:W4:Y:S01]  /*68c20*/  LDL.LU.S16 R62, [R1+0x1a] ;  /* 0x00001a00013e7983 */ /* 0x000f220000300600 */
[----:B0-----:R-:W-:-:S05]  /*68c30*/  IMAD.WIDE R2, R13, 0x2, R4 ;  /* 0x000000020d027825 */ /* 0x001fca00078e0204 */
[----:B------:R-:W0:Y:S01]  /*68c40*/  LDC R14, c[0x0][0x398] ;  /* 0x0000e600ff0e7b82 */ /* 0x000e220000000800 */
[----:B------:R1:W-:Y:S01]  /*68c50*/  @P3 STG.E.U16 desc[UR6][R2.64], R18 ;  /* 0x0000001202003986 */ /* 0x0003e2000c101506 */
[----:B------:R-:W-:-:S04]  /*68c60*/  ISETP.GE.AND P3, PT, R19, R6, PT ;  /* 0x000000061300720c */ /* 0x000fc80003f66270 */
[----:B-1----:R-:W-:Y:S01]  /*68c70*/  ISETP.LT.AND P6, PT, R68, R15, !P3 ;  /* 0x0000000f4400720c */ /* 0x002fe20005fc1270 */
[----:B------:R-:W-:Y:S01]  /*68c80*/  VIADD R11, R72, 0x5f ;  /* 0x0000005f480b7836 */ /* 0x000fe20000000000 */
[----:B--2---:R-:W-:Y:S01]  /*68c90*/  ISETP.LT.AND P3, PT, R90, R16, !P3 ;  /* 0x000000105a00720c */ /* 0x004fe20005f61270 */
[----:B------:R-:W1:Y:S01]  /*68ca0*/  LDC R17, c[0x0][0x398] ;  /* 0x0000e600ff117b82 */ /* 0x000e620000000800 */
[----:B------:R-:W-:Y:S02]  /*68cb0*/  PRMT R16, R63, 0x7610, R16 ;  /* 0x000076103f107816 */ /* 0x000fe40000000010 */
[----:B------:R-:W2:Y:S01]  /*68cc0*/  LDL.S16 R63, [R1+0x1c] ;  /* 0x00001c00013f7983 */ /* 0x000ea20000100600 */
[----:B------:R-:W-:-:S03]  /*68cd0*/  PRMT R18, R87, 0x7610, R18 ;  /* 0x0000761057127816 */ /* 0x000fc60000000012 */
[----:B------:R-:W2:Y:S01]  /*68ce0*/  LDL.LU.S16 R87, [R1+0x1e] ;  /* 0x00001e0001577983 */ /* 0x000ea20000300600 */
[----:B------:R-:W-:Y:S02]  /*68cf0*/  PRMT R19, R60, 0x7610, R19 ;  /* 0x000076103c137816 */ /* 0x000fe40000000013 */
[----:B---3--:R-:W-:Y:S01]  /*68d00*/  PRMT R20, R84, 0x7610, R20 ;  /* 0x0000761054147816 */ /* 0x008fe20000000014 */
[----:B------:R-:W3:Y:S01]  /*68d10*/  LDL.S16 R60, [R1+0x20] ;  /* 0x00002000013c7983 */ /* 0x000ee20000100600 */
[----:B------:R-:W-:Y:S01]  /*68d20*/  IMAD.WIDE R8, R13, 0x2, R32 ;  /* 0x000000020d087825 */ /* 0x000fe200078e0220 */
[----:B------:R-:W4:Y:S02]  /*68d30*/  LDC R6, c[0x0][0x39c] ;  /* 0x0000e700ff067b82 */ /* 0x000f240000000800 */
[----:B------:R-:W3:Y:S01]  /*68d40*/  LDL.LU.S16 R84, [R1+0x22] ;  /* 0x0000220001547983 */ /* 0x000ee20000300600 */
[----:B------:R-:W-:Y:S01]  /*68d50*/  ISETP.GE.AND P2, PT, R11, R0, PT ;  /* 0x000000000b00720c */ /* 0x000fe20003f46270 */
[----:B------:R-:W-:-:S02]  /*68d60*/  VIADD R11, R72, 0x61 ;  /* 0x00000061480b7836 */ /* 0x000fc40000000000 */
[----:B------:R1:W-:Y:S01]  /*68d70*/  @P1 STG.E.U16 desc[UR6][R8.64], R22 ;  /* 0x0000001608001986 */ /* 0x0003e2000c101506 */
[----:B----4-:R-:W-:Y:S01]  /*68d80*/  ISETP.LT.AND P5, PT, R68, R12, !P2 ;  /* 0x0000000c4400720c */ /* 0x010fe200057a1270 */
[----:B------:R-:W4:Y:S01]  /*68d90*/  LDC R15, c[0x0][0x398] ;  /* 0x0000e600ff0f7b82 */ /* 0x000f220000000800 */
[----:B------:R-:W-:Y:S01]  /*68da0*/  ISETP.GE.AND P1, PT, R11, R10, PT ;  /* 0x0000000a0b00720c */ /* 0x000fe20003f26270 */
[----:B------:R-:W-:Y:S01]  /*68db0*/  IMAD.IADD R13, R13, 0x1, R31 ;  /* 0x000000010d0d7824 */ /* 0x000fe200078e021f */
[----:B0-----:R-:W-:-:S05]  /*68dc0*/  ISETP.LT.AND P2, PT, R90, R14, !P2 ;  /* 0x0000000e5a00720c */ /* 0x001fca0005741270 */
[----:B------:R-:W0:Y:S01]  /*68dd0*/  LDC R10, c[0x0][0x398] ;  /* 0x0000e600ff0a7b82 */ /* 0x000e220000000800 */
[----:B------:R-:W-:-:S04]  /*68de0*/  IMAD.WIDE R2, R13, 0x2, R4 ;  /* 0x000000020d027825 */ /* 0x000fc800078e0204 */
[C---:B------:R-:W-:Y:S01]  /*68df0*/  IMAD.IADD R11, R13.reuse, 0x1, R31 ;  /* 0x000000010d0b7824 */ /* 0x040fe200078e021f */
[----:B------:R4:W-:Y:S01]  /*68e00*/  @P5 STG.E.U16 desc[UR6][R2.64], R16 ;  /* 0x0000001002005986 */ /* 0x0009e2000c101506 */
[----:B-1----:R-:W-:Y:S01]  /*68e10*/  IMAD.WIDE R8, R13, 0x2, R32 ;  /* 0x000000020d087825 */ /* 0x002fe200078e0220 */
[----:B------:R-:W-:Y:S01]  /*68e20*/  ISETP.LT.AND P5, PT, R68, R17, !P1 ;  /* 0x000000114400720c */ /* 0x000fe20004fa1270 */
[----:B------:R-:W1:Y:S02]  /*68e30*/  LDC R0, c[0x0][0x39c] ;  /* 0x0000e700ff007b82 */ /* 0x000e640000000800 */
[----:B------:R-:W-:Y:S01]  /*68e40*/  VIADD R17, R72, 0x63 ;  /* 0x0000006348117836 */ /* 0x000fe20000000000 */
[----:B------:R4:W-:Y:S01]  /*68e50*/  @P2 STG.E.U16 desc[UR6][R8.64], R18 ;  /* 0x0000001208002986 */ /* 0x0009e2000c101506 */
[----:B------:R-:W-:-:S03]  /*68e60*/  IMAD.IADD R13, R11, 0x1, R31 ;  /* 0x000000010b0d7824 */ /* 0x000fc600078e021f */
[----:B------:R-:W-:Y:S01]  /*68e70*/  ISETP.GE.AND P2, PT, R17, R6, PT ;  /* 0x000000061100720c */ /* 0x000fe20003f46270 */
[----:B------:R-:W1:Y:S01]  /*68e80*/  LDC R12, c[0x0][0x398] ;  /* 0x0000e600ff0c7b82 */ /* 0x000e620000000800 */
[----:B----4-:R-:W-:Y:S01]  /*68e90*/  IMAD.WIDE R2, R11, 0x2, R4 ;  /* 0x000000020b027825 */ /* 0x010fe200078e0204 */
[----:B------:R-:W-:-:S04]  /*68ea0*/  PRMT R21, R58, 0x7610, R21 ;  /* 0x000076103a157816 */ /* 0x000fc80000000015 */
[----:B------:R4:W-:Y:S01]  /*68eb0*/  @P6 STG.E.U16 desc[UR6][R2.64], R19 ;  /* 0x0000001302006986 */ /* 0x0009e2000c101506 */
[----:B------:R-:W-:Y:S01]  /*68ec0*/  ISETP.LT.AND P6, PT, R68, R15, !P2 ;  /* 0x0000000f4400720c */ /* 0x000fe200057c1270 */
[----:B------:R-:W-:Y:S01]  /*68ed0*/  IMAD.WIDE R8, R11, 0x2, R32 ;  /* 0x000000020b087825 */ /* 0x000fe200078e0220 */
[----:B0-----:R-:W-:Y:S01]  /*68ee0*/  ISETP.LT.AND P1, PT, R90, R10, !P1 ;  /* 0x0000000a5a00720c */ /* 0x001fe20004f21270 */
[----:B------:R-:W0:Y:S01]  /*68ef0*/  LDC R14, c[0x0][0x398] ;  /* 0x0000e600ff0e7b82 */ /* 0x000e220000000800 */
[----:B------:R-:W-:Y:S02]  /*68f00*/  PRMT R15, R62, 0x7610, R15 ;  /* 0x000076103e0f7816 */ /* 0x000fe4000000000f */
[----:B------:R-:W3:Y:S01]  /*68f10*/  LDL.S16 R62, [R1+0x24] ;  /* 0x00002400013e7983 */ /* 0x000ee20000100600 */
[----:B----4-:R-:W-:Y:S01]  /*68f20*/  IMAD.WIDE R2, R13, 0x2, R4 ;  /* 0x000000020d027825 */ /* 0x010fe200078e0204 */
[----:B--2---:R-:W-:-:S03]  /*68f30*/  PRMT R24, R63, 0x7610, R24 ;  /* 0x000076103f187816 */ /* 0x004fc60000000018 */
[----:B------:R-:W2:Y:S01]  /*68f40*/  LDC R16, c[0x0][0x398] ;  /* 0x0000e600ff107b82 */ /* 0x000ea20000000800 */
[----:B------:R-:W4:Y:S01]  /*68f50*/  LDL.LU.S16 R63, [R1+0x26] ;  /* 0x00002600013f7983 */ /* 0x000f220000300600 */
[----:B------:R-:W-:-:S03]  /*68f60*/  PRMT R25, R87, 0x7610, R25 ;  /* 0x0000761057197816 */ /* 0x000fc60000000019 */
[----:B------:R-:W-:Y:S03]  /*68f70*/  @P3 STG.E.U16 desc[UR6][R8.64], R20 ;  /* 0x0000001408003986 */ /* 0x000fe6000c101506 */
[----:B------:R-:W0:Y:S01]  /*68f80*/  LDC R6, c[0x0][0x39c] ;  /* 0x0000e700ff067b82 */ /* 0x000e220000000800 */
[----:B------:R1:W-:Y:S04]  /*68f90*/  @P5 STG.E.U16 desc[UR6][R2.64], R21 ;  /* 0x0000001502005986 */ /* 0x0003e8000c101506 */
[----:B------:R-:W4:Y:S01]  /*68fa0*/  LDL.S16 R87, [R1+0x28] ;  /* 0x0000280001577983 */ /* 0x000f220000100600 */
[----:B------:R-:W-:Y:S02]  /*68fb0*/  VIADD R11, R72, 0x62 ;  /* 0x00000062480b7836 */ /* 0x000fe40000000000 */
[----:B------:R-:W0:Y:S01]  /*68fc0*/  LDC R18, c[0x0][0x398] ;  /* 0x0000e600ff127b82 */ /* 0x000e220000000800 */
[----:B-1----:R-:W-:-:S07]  /*68fd0*/  IMAD.WIDE R2, R13, 0x2, R32 ;  /* 0x000000020d027825 */ /* 0x002fce00078e0220 */
[----:B------:R-:W1:Y:S01]  /*68fe0*/  LDC R19, c[0x0][0x398] ;  /* 0x0000e600ff137b82 */ /* 0x000e620000000800 */
[----:B------:R3:W-:Y:S07]  /*68ff0*/  @P1 STG.E.U16 desc[UR6][R2.64], R15 ;  /* 0x0000000f02001986 */ /* 0x0007ee000c101506 */
[----:B------:R-:W0:Y:S01]  /*69000*/  LDC R20, c[0x0][0x398] ;  /* 0x0000e600ff147b82 */ /* 0x000e220000000800 */
[----:B------:R-:W-:-:S07]  /*69010*/  VIADD R23, R72, 0x65 ;  /* 0x0000006548177836 */ /* 0x000fce0000000000 */
[----:B------:R-:W0:Y:S01]  /*69020*/  LDC R22, c[0x0][0x398] ;  /* 0x0000e600ff167b82 */ /* 0x000e220000000800 */
[----:B---3--:R-:W-:Y:S02]  /*69030*/  PRMT R3, R84, 0x7610, R3 ;  /* 0x0000761054037816 */ /* 0x008fe40000000003 */
[----:B------:R-:W3:Y:S01]  /*69040*/  LDL.LU.S16 R84, [R1+0x2a] ;  /* 0x00002a0001547983 */ /* 0x000ee20000300600 */
[----:B------:R-:W-:-:S04]  /*69050*/  ISETP.GE.AND P3, PT, R11, R0, PT ;  /* 0x000000000b00720c */ /* 0x000fc80003f66270 */
[----:B------:R-:W1:Y:S01]  /*69060*/  LDC R0, c[0x0][0x39c] ;  /* 0x0000e700ff007b82 */ /* 0x000e620000000800 */
[----:B------:R-:W-:Y:S01]  /*69070*/  ISETP.LT.AND P5, PT, R68, R12, !P3 ;  /* 0x0000000c4400720c */ /* 0x000fe20005fa1270 */
[--C-:B------:R-:W-:Y:S01]  /*69080*/  IMAD.IADD R11, R13, 0x1, R31.reuse ;  /* 0x000000010d0b7824 */ /* 0x100fe200078e021f */
[C---:B0-----:R-:W-:Y:S02]  /*69090*/  ISETP.LT.AND P3, PT, R90.reuse, R14, !P3 ;  /* 0x0000000e5a00720c */ /* 0x041fe40005f61270 */
[----:B--2---:R-:W-:Y:S01]  /*690a0*/  ISETP.LT.AND P2, PT, R90, R16, !P2 ;  /* 0x000000105a00720c */ /* 0x004fe20005741270 */
[C---:B------:R-:W-:Y:S01]  /*690b0*/  IMAD.IADD R17, R11.reuse, 0x1, R31 ;  /* 0x000000010b117824 */ /* 0x040fe200078e021f */
[----:B------:R-:W-:Y:S01]  /*690c0*/  PRMT R26, R60, 0x7610, R26 ;  /* 0x000076103c1a7816 */ /* 0x000fe2000000001a */
[----:B------:R-:W-:Y:S01]  /*690d0*/  IMAD.WIDE R8, R11, 0x2, R4 ;  /* 0x000000020b087825 */ /* 0x000fe200078e0204 */
[----:B------:R-:W2:Y:S01]  /*690e0*/  LDL.S16 R60, [R1+0x2c] ;  /* 0x00002c00013c7983 */ /* 0x000ea20000100600 */
[----:B------:R-:W0:Y:S02]  /*690f0*/  LDC R16, c[0x0][0x39c] ;  /* 0x0000e700ff107b82 */ /* 0x000e240000000800 */
[----:B------:R-:W-:-:S02]  /*69100*/  VIADD R21, R72, 0x64 ;  /* 0x0000006448157836 */ /* 0x000fc40000000000 */
[----:B------:R-:W-:Y:S01]  /*69110*/  IMAD.WIDE R10, R11, 0x2, R32 ;  /* 0x000000020b0a7825 */ /* 0x000fe200078e0220 */
[----:B------:R1:W-:Y:S03]  /*69120*/  @P5 STG.E.U16 desc[UR6][R8.64], R24 ;  /* 0x0000001808005986 */ /* 0x0003e6000c101506 */
[C---:B------:R-:W-:Y:S01]  /*69130*/  IMAD.WIDE R12, R17.reuse, 0x2, R4 ;  /* 0x00000002110c7825 */ /* 0x040fe200078e0204 */
[----:B------:R-:W-:Y:S03]  /*69140*/  @P3 STG.E.U16 desc[UR6][R10.64], R25 ;  /* 0x000000190a003986 */ /* 0x000fe6000c101506 */
[----:B------:R-:W-:Y:S01]  /*69150*/  IMAD.WIDE R14, R17, 0x2, R32 ;  /* 0x00000002110e7825 */ /* 0x000fe200078e0220 */
[----:B-1----:R-:W-:Y:S01]  /*69160*/  ISETP.GE.AND P1, PT, R21, R0, PT ;  /* 0x000000001500720c */ /* 0x002fe20003f26270 */
[----:B------:R1:W-:Y:S01]  /*69170*/  @P6 STG.E.U16 desc[UR6][R12.64], R26 ;  /* 0x0000001a0c006986 */ /* 0x0003e2000c101506 */
[----:B------:R-:W-:Y:S01]  /*69180*/  ISETP.GE.AND P5, PT, R23, R6, PT ;  /* 0x000000061700720c */ /* 0x000fe20003fa6270 */
[----:B------:R-:W0:Y:S02]  /*69190*/  LDC R21, c[0x0][0x398] ;  /* 0x0000e600ff157b82 */ /* 0x000e240000000800 */
[----:B------:R1:W-:Y:S01]  /*691a0*/  @P2 STG.E.U16 desc[UR6][R14.64], R3 ;  /* 0x000000030e002986 */ /* 0x0003e2000c101506 */
[----:B------:R-:W-:Y:S01]  /*691b0*/  ISETP.LT.AND P2, PT, R68, R18, !P1 ;  /* 0x000000124400720c */ /* 0x000fe20004f41270 */
[----:B------:R-:W-:Y:S01]  /*691c0*/  IMAD.IADD R9, R17, 0x1, R31 ;  /* 0x0000000111097824 */ /* 0x000fe200078e021f */
[----:B------:R-:W-:-:S02]  /*691d0*/  ISETP.LT.AND P1, PT, R90, R19, !P1 ;  /* 0x000000135a00720c */ /* 0x000fc40004f21270 */
[----:B------:R-:W-:Y:S01]  /*691e0*/  ISETP.LT.AND P6, PT, R68, R20, !P5 ;  /* 0x000000144400720c */ /* 0x000fe20006fc1270 */
[----:B------:R-:W0:Y:S01]  /*691f0*/  LDC R6, c[0x0][0x398] ;  /* 0x0000e600ff067b82 */ /* 0x000e220000000800 */
[C---:B-1----:R-:W-:Y:S01]  /*69200*/  IMAD.IADD R13, R9.reuse, 0x1, R31 ;  /* 0x00000001090d7824 */ /* 0x042fe200078e021f */
[----:B------:R-:W-:Y:S01]  /*69210*/  PRMT R15, R62, 0x7610, R15 ;  /* 0x000076103e0f7816 */ /* 0x000fe2000000000f */
[----:B------:R-:W-:-:S05]  /*69220*/  IMAD.WIDE R2, R9, 0x2, R4 ;  /* 0x0000000209027825 */ /* 0x000fca00078e0204 */
[----:B------:R-:W1:Y:S01]  /*69230*/  LDC R0, c[0x0][0x39c] ;  /* 0x0000e700ff007b82 */ /* 0x000e620000000800 */
[----:B----4-:R-:W-:Y:S02]  /*69240*/  PRMT R23, R63, 0x7610, R23 ;  /* 0x000076103f177816 */ /* 0x010fe40000000017 */
[----:B------:R-:W4:Y:S05]  /*69250*/  LDL.LU.S16 R63, [R1+0x2e] ;  /* 0x00002e00013f7983 */ /* 0x000f2a0000300600 */
[----:B------:R-:W0:Y:S01]  /*69260*/  LDC R12, c[0x0][0x398] ;  /* 0x0000e600ff0c7b82 */ /* 0x000e220000000800 */
[----:B------:R-:W4:Y:S01]  /*69270*/  LDL.S16 R58, [R1+0x30] ;  /* 0x00003000013a7983 */ /* 0x000f220000100600 */
[----:B------:R-:W-:-:S03]  /*69280*/  IMAD.WIDE R8, R9, 0x2, R32 ;  /* 0x0000000209087825 */ /* 0x000fc600078e0220 */
[----:B------:R-:W4:Y:S01]  /*69290*/  LDL.LU.S16 R62, [R1+0x32] ;  /* 0x00003200013e7983 */ /* 0x000f220000300600 */
[----:B------:R-:W-:Y:S01]  /*692a0*/  IMAD.WIDE R10, R13, 0x2, R4 ;  /* 0x000000020d0a7825 */ /* 0x000fe200078e0204 */
[----:B------:R-:W-:Y:S01]  /*692b0*/  PRMT R24, R87, 0x7610, R24 ;  /* 0x0000761057187816 */ /* 0x000fe20000000018 */
[----:B------:R-:W0:Y:S01]  /*692c0*/  LDC R17, c[0x0][0x398] ;  /* 0x0000e600ff117b82 */ /* 0x000e220000000800 */
[----:B------:R-:W4:Y:S04]  /*692d0*/  LDL.S16 R87, [R1+0x34] ;  /* 0x0000340001577983 */ /* 0x000f280000100600 */
[----:B------:R-:W-:Y:S01]  /*692e0*/  @P2 STG.E.U16 desc[UR6][R2.64], R15 ;  /* 0x0000000f02002986 */ /* 0x000fe2000c101506 */
[----:B------:R-:W-:Y:S01]  /*692f0*/  VIADD R19, R72, 0x66 ;  /* 0x0000006648137836 */ /* 0x000fe20000000000 */
[----:B------:R-:W-:Y:S01]  /*69300*/  ISETP.LT.AND P3, PT, R68, R22, !P0 ;  /* 0x000000164400720c */ /* 0x000fe20004761270 */
[----:B------:R-:W0:Y:S01]  /*69310*/  LDC R20, c[0x0][0x398] ;  /* 0x0000e600ff147b82 */ /* 0x000e220000000800 */
[----:B------:R-:W-:Y:S04]  /*69320*/  @P1 STG.E.U16 desc[UR6][R8.64], R23 ;  /* 0x0000001708001986 */ /* 0x000fe8000c101506 */
[----:B------:R3:W-:Y:S03]  /*69330*/  @P6 STG.E.U16 desc[UR6][R10.64], R24 ;  /* 0x000000180a006986 */ /* 0x0007e6000c101506 */
[----:B------:R-:W0:Y:S08]  /*69340*/  LDC R18, c[0x0][0x398] ;  /* 0x0000e600ff127b82 */ /* 0x000e300000000800 */
[----:B------:R-:W0:Y:S01]  /*69350*/  LDC R14, c[0x0][0x39c] ;  /* 0x0000e700ff0e7b82 */ /* 0x000e220000000800 */
[----:B---3--:R-:W-:-:S02]  /*69360*/  PRMT R11, R84, 0x7610, R11 ;  /* 0x00007610540b7816 */ /* 0x008fc4000000000b */
[----:B------:R-:W3:Y:S01]  /*69370*/  LDL.LU.S16 R84, [R1+0x36] ;  /* 0x0000360001547983 */ /* 0x000ee20000300600 */
[----:B0-----:R-:W-:Y:S02]  /*69380*/  ISETP.GE.AND P2, PT, R19, R16, PT ;  /* 0x000000101300720c */ /* 0x001fe40003f46270 */
[----:B------:R-:W-:Y:S01]  /*69390*/  ISETP.LT.AND P5, PT, R90, R6, !P5 ;  /* 0x000000065a00720c */ /* 0x000fe20006fa1270 */
[C---:B------:R-:W-:Y:S01]  /*693a0*/  IMAD.WIDE R2, R13.reuse, 0x2, R32 ;  /* 0x000000020d027825 */ /* 0x040fe200078e0220 */
[----:B------:R-:W-:Y:S01]  /*693b0*/  ISETP.LT.AND P6, PT, R68, R21, !P2 ;  /* 0x000000154400720c */ /* 0x000fe200057c1270 */
[----:B------:R-:W0:Y:S02]  /*693c0*/  LDC R6, c[0x0][0x39c] ;  /* 0x0000e700ff067b82 */ /* 0x000e240000000800 */
[----:B------:R-:W-:Y:S02]  /*693d0*/  VIADD R21, R72, 0x67 ;  /* 0x0000006748157836 */ /* 0x000fe40000000000 */
[----:B------:R-:W-:-:S03]  /*693e0*/  IMAD.IADD R15, R13, 0x1, R31 ;  /* 0x000000010d0f7824 */ /* 0x000fc600078e021f */
[----:B-1----:R-:W-:Y:S01]  /*693f0*/  ISETP.GE.AND P1, PT, R21, R0, PT ;  /* 0x000000001500720c */ /* 0x002fe20003f26270 */
[----:B------:R-:W-:Y:S01]  /*69400*/  VIADD R23, R72, 0x68 ;  /* 0x0000006848177836 */ /* 0x000fe20000000000 */
[----:B------:R-:W-:Y:S01]  /*69410*/  ISETP.LT.AND P2, PT, R90, R12, !P2 ;  /* 0x0000000c5a00720c */ /* 0x000fe20005741270 */
[----:B------:R1:W-:Y:S01]  /*69420*/  @P5 STG.E.U16 desc[UR6][R2.64], R11 ;  /* 0x0000000b02005986 */ /* 0x0003e2000c101506 */
[----:B------:R-:W-:Y:S01]  /*69430*/  ISETP.LT.AND P5, PT, R68, R17, !P1 ;  /* 0x000000114400720c */ /* 0x000fe20004fa1270 */
[C---:B------:R-:W-:Y:S01]  /*69440*/  IMAD.WIDE R8, R15.reuse, 0x2, R4 ;  /* 0x000000020f087825 */ /* 0x040fe200078e0204 */
[----:B--2---:R-:W-:Y:S01]  /*69450*/  PRMT R0, R60, 0x7610, R0 ;  /* 0x000076103c007816 */ /* 0x004fe20000000000 */
[----:B------:R-:W2:Y:S01]  /*69460*/  LDC R16, c[0x0][0x398] ;  /* 0x0000e600ff107b82 */ /* 0x000ea20000000800 */
[----:B------:R-:W3:Y:S01]  /*69470*/  LDL.S16 R60, [R1+0x38] ;  /* 0x00003800013c7983 */ /* 0x000ee20000100600 */
[----:B------:R-:W-:-:S03]  /*69480*/  IMAD.IADD R17, R15, 0x1, R31 ;  /* 0x000000010f117824 */ /* 0x000fc600078e021f */
[----:B------:R0:W-:Y:S01]  /*69490*/  @P6 STG.E.U16 desc[UR6][R8.64], R0 ;  /* 0x0000000008006986 */ /* 0x0001e2000c101506 */
[----:B------:R-:W-:Y:S01]  /*694a0*/  IMAD.WIDE R12, R17, 0x2, R4 ;  /* 0x00000002110c7825 */ /* 0x000fe200078e0204 */
[----:B----4-:R-:W-:-:S03]  /*694b0*/  PRMT R22, R58, 0x7610, R22 ;  /* 0x000076103a167816 */ /* 0x010fc60000000016 */
[----:B-1----:R-:W-:Y:S01]  /*694c0*/  IMAD.WIDE R10, R15, 0x2, R32 ;  /* 0x000000020f0a7825 */ /* 0x002fe200078e0220 */
[----:B0-----:R-:W-:Y:S01]  /*694d0*/  PRMT R9, R63, 0x7610, R9 ;  /* 0x000076103f097816 */ /* 0x001fe20000000009 */
[----:B------:R-:W0:Y:S01]  /*694e0*/  LDC R19, c[0x0][0x398] ;  /* 0x0000e600ff137b82 */ /* 0x000e220000000800 */
[----:B------:R-:W4:Y:S04]  /*694f0*/  LDL.LU.S16 R63, [R1+0x3a] ;  /* 0x00003a00013f7983 */ /* 0x000f280000300600 */
[----:B------:R-:W-:Y:S01]  /*69500*/  @P2 STG.E.U16 desc[UR6][R10.64], R9 ;  /* 0x000000090a002986 */ /* 0x000fe2000c101506 */
[C---:B------:R-:W-:Y:S02]  /*69510*/  ISETP.LT.AND P0, PT, R90.reuse, R20, !P0 ;  /* 0x000000145a00720c */ /* 0x040fe40004701270 */
[----:B------:R-:W-:Y:S01]  /*69520*/  ISETP.GE.AND P2, PT, R23, R6, PT ;  /* 0x000000061700720c */ /* 0x000fe20003f46270 */
[----:B------:R1:W-:Y:S01]  /*69530*/  @P5 STG.E.U16 desc[UR6][R12.64], R22 ;  /* 0x000000160c005986 */ /* 0x0003e2000c101506 */
[----:B------:R-:W0:Y:S01]  /*69540*/  LDC R20, c[0x0][0x398] ;  /* 0x0000e600ff147b82 */ /* 0x000e220000000800 */
[----:B--2---:R-:W-:Y:S01]  /*69550*/  ISETP.LT.AND P1, PT, R90, R16, !P1 ;  /* 0x000000105a00720c */ /* 0x004fe20004f21270 */
[----:B------:R-:W-:-:S06]  /*69560*/  VIADD R3, R72, 0x69 ;  /* 0x0000006948037836 */ /* 0x000fcc0000000000 */
[----:B------:R-:W2:Y:S01]  /*69570*/  LDC R21, c[0x0][0x398] ;  /* 0x0000e600ff157b82 */ /* 0x000ea20000000800 */
[----:B-1----:R-:W-:Y:S02]  /*69580*/  PRMT R22, R87, 0x7610, R22 ;  /* 0x0000761057167816 */ /* 0x002fe40000000016 */
[----:B------:R-:W4:Y:S05]  /*69590*/  LDL.S16 R87, [R1+0x3c] ;  /* 0x00003c0001577983 */ /* 0x000f2a0000100600 */
[----:B------:R-:W1:Y:S01]  /*695a0*/  LDC R0, c[0x0][0x39c] ;  /* 0x0000e700ff007b82 */ /* 0x000e620000000800 */
[----:B---3--:R-:W-:Y:S01]  /*695b0*/  PRMT R23, R84, 0x7610, R23 ;  /* 0x0000761054177816 */ /* 0x008fe20000000017 */
[----:B------:R-:W-:Y:S01]  /*695c0*/  IMAD.IADD R15, R17, 0x1, R31 ;  /* 0x00000001110f7824 */ /* 0x000fe200078e021f */
[----:B------:R-:W3:Y:S01]  /*695d0*/  LDL.LU.S16 R84, [R1+0x3e] ;  /* 0x00003e0001547983 */ /* 0x000ee20000300600 */
[----:B------:R-:W-:-:S04]  /*695e0*/  ISETP.LT.AND P5, PT, R68, R18, !P2 ;  /* 0x000000124400720c */ /* 0x000fc800057a1270 */
[----:B------:R-:W1:Y:S01]  /*695f0*/  LDC R16, c[0x0][0x398] ;  /* 0x0000e600ff107b82 */ /* 0x000e620000000800 */
[----:B------:R-:W-:Y:S01]  /*69600*/  ISETP.GE.AND P6, PT, R3, R14, PT ;  /* 0x0000000e0300720c */ /* 0x000fe20003fc6270 */
[----:B------:R-:W-:Y:S01]  /*69610*/  IMAD.WIDE R2, R17, 0x2, R32 ;  /* 0x0000000211027825 */ /* 0x000fe200078e0220 */
[----:B------:R-:W-:-:S03]  /*69620*/  PRMT R13, R62, 0x7610, R13 ;  /* 0x000076103e0d7816 */ /* 0x000fc6000000000d */
[C---:B------:R-:W-:Y:S01]  /*69630*/  IMAD.WIDE R8, R15.reuse, 0x2, R4 ;  /* 0x000000020f087825 */ /* 0x040fe200078e0204 */
[----:B0-----:R-:W-:Y:S01]  /*69640*/  ISETP.LT.AND P2, PT, R90, R19, !P2 ;  /* 0x000000135a00720c */ /* 0x001fe20005741270 */
[----:B------:R0:W-:Y:S01]  /*69650*/  @P1 STG.E.U16 desc[UR6][R2.64], R13 ;  /* 0x0000000d02001986 */ /* 0x0001e2000c101506 */
[----:B------:R-:W1:Y:S03]  /*69660*/  LDC R14, c[0x0][0x398] ;  /* 0x0000e600ff0e7b82 */ /* 0x000e660000000800 */
[----:B------:R-:W-:Y:S01]  /*69670*/  @P5 STG.E.U16 desc[UR6][R8.64], R22 ;  /* 0x0000001608005986 */ /* 0x000fe2000c101506 */
[----:B------:R-:W-:Y:S01]  /*69680*/  ISETP.LT.AND P5, PT, R68, R20, !P6 ;  /* 0x000000144400720c */ /* 0x000fe200077a1270 */
[C---:B------:R-:W-:Y:S01]  /*69690*/  IMAD.WIDE R10, R15.reuse, 0x2, R32 ;  /* 0x000000020f0a7825 */ /* 0x040fe200078e0220 */
[----:B--2---:R-:W-:Y:S01]  /*696a0*/  ISETP.LT.AND P6, PT, R90, R21, !P6 ;  /* 0x000000155a00720c */ /* 0x004fe200077c1270 */
[----:B------:R-:W2:Y:S01]  /*696b0*/  LDL.S16 R62, [R1+0x40] ;  /* 0x00004000013e7983 */ /* 0x000ea20000100600 */
[----:B------:R-:W1:Y:S01]  /*696c0*/  LDC R6, c[0x0][0x39c] ;  /* 0x0000e700ff067b82 */ /* 0x000e620000000800 */
[----:B------:R-:W-:Y:S01]  /*696d0*/  IMAD.IADD R15, R15, 0x1, R31 ;  /* 0x000000010f0f7824 */ /* 0x000fe200078e021f */
[----:B------:R-:W-:-:S03]  /*696e0*/  PRMT R20, R60, 0x7610, R20 ;  /* 0x000076103c147816 */ /* 0x000fc60000000014 */
[C---:B0-----:R-:W-:Y:S01]  /*696f0*/  IMAD.WIDE R12, R15.reuse, 0x2, R4 ;  /* 0x000000020f0c7825 */ /* 0x041fe200078e0204 */
[----:B------:R-:W-:Y:S02]  /*69700*/  @P2 STG.E.U16 desc[UR6][R10.64], R23 ;  /* 0x000000170a002986 */ /* 0x000fe4000c101506 */
[----:B------:R-:W0:Y:S01]  /*69710*/  LDC R17, c[0x0][0x398] ;  /* 0x0000e600ff117b82 */ /* 0x000e220000000800 */
[----:B------:R-:W-:Y:S01]  /*69720*/  IMAD.WIDE R2, R15, 0x2, R32 ;  /* 0x000000020f027825 */ /* 0x000fe200078e0220 */
[----:B------:R0:W-:Y:S06]  /*69730*/  @P5 STG.E.U16 desc[UR6][R12.64], R20 ;  /* 0x000000140c005986 */ /* 0x0001ec000c101506 */
[----:B------:R-:W0:Y:S01]  /*69740*/  LDC R18, c[0x0][0x398] ;  /* 0x0000e600ff127b82 */ /* 0x000e220000000800 */
[----:B----4-:R-:W-:-:S02]  /*69750*/  PRMT R21, R63, 0x7610, R21 ;  /* 0x000076103f157816 */ /* 0x010fc40000000015 */
[----:B------:R-:W4:Y:S04]  /*69760*/  LDL.LU.S16 R63, [R1+0x42] ;  /* 0x00004200013f7983 */ /* 0x000f280000300600 */
[----:B------:R3:W-:Y:S01]  /*69770*/  @P6 STG.E.U16 desc[UR6][R2.64], R21 ;  /* 0x0000001502006986 */ /* 0x0007e2000c101506 */
[----:B0-----:R-:W-:-:S03]  /*69780*/  PRMT R20, R87, 0x7610, R20 ;  /* 0x0000761057147816 */ /* 0x001fc60000000014 */
[----:B------:R-:W4:Y:S01]  /*69790*/  LDL.S16 R87, [R1+0x44] ;  /* 0x0000440001577983 */ /* 0x000f220000100600 */
[----:B---3--:R-:W-:-:S03]  /*697a0*/  PRMT R21, R84, 0x7610, R21 ;  /* 0x0000761054157816 */ /* 0x008fc60000000015 */
[----:B------:R-:W3:Y:S01]  /*697b0*/  LDL.LU.S16 R84, [R1+0x46] ;  /* 0x0000460001547983 */ /* 0x000ee20000300600 */
[C---:B------:R-:W-:Y:S02]  /*697c0*/  VIADD R19, R72.reuse, 0x6a ;  /* 0x0000006a48137836 */ /* 0x040fe40000000000 */
[----:B------:R-:W-:Y:S01]  /*697d0*/  IMAD.IADD R11, R15, 0x1, R31 ;  /* 0x000000010f0b7824 */ /* 0x000fe200078e021f */
[----:B------:R-:W3:Y:S02]  /*697e0*/  LDL.S16 R58, [R1+0x48] ;  /* 0x00004800013a7983 */ /* 0x000ee40000100600 */
[----:B-1----:R-:W-:Y:S01]  /*697f0*/  ISETP.GE.AND P1, PT, R19, R0, PT ;  /* 0x000000001300720c */ /* 0x002fe20003f26270 */
[----:B------:R-:W-:Y:S01]  /*69800*/  IMAD.WIDE R2, R11, 0x2, R4 ;  /* 0x000000020b027825 */ /* 0x000fe200078e0204 */
[----:B------:R-:W-:Y:S01]  /*69810*/  IADD3 R9, PT, PT, R72, 0x6b, RZ ;  /* 0x0000006b48097810 */ /* 0x000fe20007ffe0ff */
[----:B------:R-:W0:Y:S01]  /*69820*/  LDC R0, c[0x0][0x39c] ;  /* 0x0000e700ff007b82 */ /* 0x000e220000000800 */
[----:B------:R-:W-:-:S02]  /*69830*/  ISETP.LT.AND P6, PT, R68, R14, !P1 ;  /* 0x0000000e4400720c */ /* 0x000fc40004fc1270 */
[----:B------:R-:W-:Y:S01]  /*69840*/  ISETP.LT.AND P1, PT, R90, R16, !P1 ;  /* 0x000000105a00720c */ /* 0x000fe20004f21270 */
[----:B------:R-:W-:Y:S01]  /*69850*/  IMAD.IADD R15, R11, 0x1, R31 ;  /* 0x000000010b0f7824 */ /* 0x000fe200078e021f */
[----:B--2---:R-:W-:-:S03]  /*69860*/  PRMT R22, R62, 0x7610, R22 ;  /* 0x000076103e167816 */ /* 0x004fc60000000016 */
[----:B------:R-:W1:Y:S01]  /*69870*/  LDC R14, c[0x0][0x398] ;  /* 0x0000e600ff0e7b82 */ /* 0x000e620000000800 */
[----:B------:R-:W2:Y:S01]  /*69880*/  LDL.LU.S16 R62, [R1+0x4a] ;  /* 0x00004a00013e7983 */ /* 0x000ea20000300600 */
[----:B------:R-:W-:-:S04]  /*69890*/  IMAD.WIDE R10, R11, 0x2, R32 ;  /* 0x000000020b0a7825 */ /* 0x000fc800078e0220 */
[----:B------:R4:W-:Y:S01]  /*698a0*/  @P6 STG.E.U16 desc[UR6][R2.64], R20 ;  /* 0x0000001402006986 */ /* 0x0009e2000c101506 */
[----:B------:R-:W-:Y:S01]  /*698b0*/  ISETP.GE.AND P2, PT, R9, R6, PT ;  /* 0x000000060900720c */ /* 0x000fe20003f46270 */
[----:B------:R-:W0:Y:S02]  /*698c0*/  LDC R16, c[0x0][0x398] ;  /* 0x0000e600ff107b82 */ /* 0x000e240000000800 */
[----:B------:R3:W-:Y:S01]  /*698d0*/  @P1 STG.E.U16 desc[UR6][R10.64], R21 ;  /* 0x000000150a001986 */ /* 0x0007e2000c101506 */
[----:B----4-:R-:W-:-:S05]  /*698e0*/  PRMT R3, R63, 0x7610, R3 ;  /* 0x000076103f037816 */ /* 0x010fca0000000003 */
[----:B------:R-:W4:Y:S01]  /*698f0*/  LDC R6, c[0x0][0x39c] ;  /* 0x0000e700ff067b82 */ /* 0x000f220000000800 */
[----:B------:R-:W2:Y:S01]  /*69900*/  LDL.S16 R63, [R1+0x4c] ;  /* 0x00004c00013f7983 */ /* 0x000ea20000100600 */
[----:B------:R-:W-:-:S03]  /*69910*/  PRMT R20, R87, 0x7610, R20 ;  /* 0x0000761057147816 */ /* 0x000fc60000000014 */
[----:B------:R-:W2:Y:S04]  /*69920*/  LDL.LU.S16 R87, [R1+0x4e] ;  /* 0x00004e0001577983 */ /* 0x000ea80000300600 */
[----:B------:R-:W2:Y:S01]  /*69930*/  LDL.S16 R60, [R1+0x50] ;  /* 0x00005000013c7983 */ /* 0x000ea20000100600 */
[----:B---3--:R-:W-:-:S03]  /*69940*/  PRMT R21, R84, 0x7610, R21 ;  /* 0x0000761054157816 */ /* 0x008fc60000000015 */
[----:B------:R-:W3:Y:S01]  /*69950*/  LDL.LU.S16 R84, [R1+0x52] ;  /* 0x0000520001547983 */ /* 0x000ee20000300600 */
[----:B------:R-:W-:Y:S02]  /*69960*/  ISETP.LT.AND P5, PT, R68, R17, !P2 ;  /* 0x000000114400720c */ /* 0x000fe400057a1270 */
[----:B------:R-:W1:Y:S01]  /*69970*/  LDC R17, c[0x0][0x398] ;  /* 0x0000e600ff117b82 */ /* 0x000e620000000800 */
[----:B------:R-:W-:Y:S01]  /*69980*/  ISETP.LT.AND P2, PT, R90, R18, !P2 ;  /* 0x000000125a00720c */ /* 0x000fe20005741270 */
[----:B------:R-:W-:-:S04]  /*69990*/  IMAD.WIDE R8, R15, 0x2, R4 ;  /* 0x000000020f087825 */ /* 0x000fc800078e0204 */
[C---:B------:R-:W-:Y:S02]  /*699a0*/  VIADD R13, R72.reuse, 0x6c ;  /* 0x0000006c480d7836 */ /* 0x040fe40000000000 */
[----:B------:R-:W-:Y:S01]  /*699b0*/  VIADD R19, R72, 0x6d ;  /* 0x0000006d48137836 */ /* 0x000fe20000000000 */
[----:B------:R-:W2:Y:S02]  /*699c0*/  LDC R18, c[0x0][0x398] ;  /* 0x0000e600ff127b82 */ /* 0x000ea40000000800 */
[----:B------:R1:W-:Y:S01]  /*699d0*/  @P5 STG.E.U16 desc[UR6][R8.64], R22 ;  /* 0x0000001608005986 */ /* 0x0003e2000c101506 */
[----:B0-----:R-:W-:Y:S01]  /*699e0*/  ISETP.GE.AND P5, PT, R13, R0, PT ;  /* 0x000000000d00720c */ /* 0x001fe20003fa6270 */
[----:B------:R-:W-:Y:S01]  /*699f0*/  IMAD.WIDE R12, R15, 0x2, R32 ;  /* 0x000000020f0c7825 */ /* 0x000fe200078e0220 */
[----:B----4-:R-:W-:Y:S02]  /*69a00*/  ISETP.GE.AND P1, PT, R19, R6, PT ;  /* 0x000000061300720c */ /* 0x010fe40003f26270 */
[----:B------:R-:W-:Y:S01]  /*69a10*/  ISETP.LT.AND P6, PT, R90, R16, !P5 ;  /* 0x000000105a00720c */ /* 0x000fe20006fc1270 */
[--C-:B------:R-:W-:Y:S01]  /*69a20*/  IMAD.IADD R11, R15, 0x1, R31.reuse ;  /* 0x000000010f0b7824 */ /* 0x100fe200078e021f */
[----:B------:R0:W-:Y:S01]  /*69a30*/  @P2 STG.E.U16 desc[UR6][R12.64], R3 ;  /* 0x000000030c002986 */ /* 0x0001e2000c101506 */
[C---:B-1----:R-:W-:Y:S01]  /*69a40*/  ISETP.LT.AND P2, PT, R68.reuse, R14, !P5 ;  /* 0x0000000e4400720c */ /* 0x042fe20006f41270 */
[----:B------:R-:W1:Y:S01]  /*69a50*/  LDC R0, c[0x0][0x39c] ;  /* 0x0000e700ff007b82 */ /* 0x000e620000000800 */
[----:B------:R-:W-:Y:S01]  /*69a60*/  ISETP.LT.AND P5, PT, R68, R17, !P1 ;  /* 0x000000114400720c */ /* 0x000fe20004fa1270 */
[----:B------:R-:W-:Y:S01]  /*69a70*/  IMAD.IADD R15, R11, 0x1, R31 ;  /* 0x000000010b0f7824 */ /* 0x000fe200078e021f */
[----:B------:R-:W-:-:S02]  /*69a80*/  PRMT R22, R58, 0x7610, R22 ;  /* 0x000076103a167816 */ /* 0x000fc40000000016 */
[----:B------:R-:W4:Y:S03]  /*69a90*/  LDL.S16 R58, [R1+0x54] ;  /* 0x00005400013a7983 */ /* 0x000f260000100600 */
[----:B------:R-:W1:Y:S01]  /*69aa0*/  LDC R19, c[0x0][0x398] ;  /* 0x0000e600ff137b82 */ /* 0x000e620000000800 */
[----:B0-----:R-:W-:-:S04]  /*69ab0*/  IMAD.WIDE R2, R11, 0x2, R4 ;  /* 0x000000020b027825 */ /* 0x001fc800078e0204 */
[----:B------:R-:W-:Y:S01]  /*69ac0*/  IMAD.WIDE R10, R11, 0x2, R32 ;  /* 0x000000020b0a7825 */ /* 0x000fe200078e0220 */
[----:B------:R-:W-:Y:S02]  /*69ad0*/  @P2 STG.E.U16 desc[UR6][R2.64], R20 ;  /* 0x0000001402002986 */ /* 0x000fe4000c101506 */
[----:B------:R-:W0:Y:S01]  /*69ae0*/  LDC R6, c[0x0][0x39c] ;  /* 0x0000e700ff067b82 */ /* 0x000e220000000800 */
[----:B------:R-:W-:Y:S01]  /*69af0*/  IMAD.WIDE R8, R15, 0x2, R4 ;  /* 0x000000020f087825 */ /* 0x000fe200078e0204 */
[----:B------:R-:W-:Y:S04]  /*69b00*/  @P6 STG.E.U16 desc[UR6][R10.64], R21 ;  /* 0x000000150a006986 */ /* 0x000fe8000c101506 */
[----:B------:R0:W-:Y:S02]  /*69b10*/  @P5 STG.E.U16 desc[UR6][R8.64], R22 ;  /* 0x0000001608005986 */ /* 0x0001e4000c101506 */
[----:B------:R-:W1:Y:S01]  /*69b20*/  LDC R14, c[0x0][0x398] ;  /* 0x0000e600ff0e7b82 */ /* 0x000e620000000800 */
[----:B--2---:R-:W-:-:S07]  /*69b30*/  PRMT R23, R60, 0x7610, R23 ;  /* 0x000076103c177816 */ /* 0x004fce0000000017 */
[----:B------:R-:W2:Y:S01]  /*69b40*/  LDC R16, c[0x0][0x398] ;  /* 0x0000e600ff107b82 */ /* 0x000ea20000000800 */
[----:B0-----:R-:W-:Y:S02]  /*69b50*/  PRMT R9, R62, 0x7610, R9 ;  /* 0x000076103e097816 */ /* 0x001fe40000000009 */
[----:B------:R-:W4:Y:S01]  /*69b60*/  LDL.LU.S16 R62, [R1+0x56] ;  /* 0x00005600013e7983 */ /* 0x000f220000300600 */
[----:B------:R-:W-:Y:S02]  /*69b70*/  PRMT R20, R63, 0x7610, R20 ;  /* 0x000076103f147816 */ /* 0x000fe40000000014 */
[----:B------:R-:W-:Y:S01]  /*69b80*/  PRMT R22, R87, 0x7610, R22 ;  /* 0x0000761057167816 */ /* 0x000fe20000000016 */
[----:B------:R-:W4:Y:S01]  /*69b90*/  LDL.S16 R63, [R1+0x58] ;  /* 0x00005800013f7983 */ /* 0x000f220000100600 */
[----:B------:R-:W0:Y:S03]  /*69ba0*/  LDC R12, c[0x0][0x398] ;  /* 0x0000e600ff0c7b82 */ /* 0x000e260000000800 */
[----:B------:R-:W4:Y:S04]  /*69bb0*/  LDL.LU.S16 R87, [R1+0x5a] ;  /* 0x00005a0001577983 */ /* 0x000f280000300600 */
[----:B------:R-:W4:Y:S01]  /*69bc0*/  LDL.S16 R60, [R1+0x5c] ;  /* 0x00005c00013c7983 */ /* 0x000f220000100600 */
[----:B---3--:R-:W-:-:S03]  /*69bd0*/  PRMT R24, R84, 0x7610, R24 ;  /* 0x0000761054187816 */ /* 0x008fc60000000018 */
[----:B------:R-:W3:Y:S01]  /*69be0*/  LDL.LU.S16 R84, [R1+0x5e] ;  /* 0x00005e0001547983 */ /* 0x000ee20000300600 */
[C---:B------:R-:W-:Y:S02]  /*69bf0*/  VIADD R17, R72.reuse, 0x6e ;  /* 0x0000006e48117836 */ /* 0x040fe40000000000 */
[----:B------:R-:W-:-:S03]  /*69c00*/  VIADD R13, R72, 0x6f ;  /* 0x0000006f480d7836 */ /* 0x000fc60000000000 */
[----:B-1----:R-:W-:Y:S02]  /*69c10*/  ISETP.GE.AND P2, PT, R17, R0, PT ;  /* 0x000000001100720c */ /* 0x002fe40003f46270 */
[----:B------:R-:W-:Y:S01]  /*69c20*/  ISETP.LT.AND P6, PT, R90, R18, !P1 ;  /* 0x000000125a00720c */ /* 0x000fe20004fc1270 */
[----:B------:R-:W1:Y:S01]  /*69c30*/  LDC R0, c[0x0][0x39c] ;  /* 0x0000e700ff007b82 */ /* 0x000e620000000800 */
[----:B------:R-:W-:Y:S02]  /*69c40*/  ISETP.LT.AND P5, PT, R68, R19, !P2 ;  /* 0x000000134400720c */ /* 0x000fe400057a1270 */
[----:B------:R-:W-:Y:S01]  /*69c50*/  ISETP.GE.AND P1, PT, R13, R6, PT ;  /* 0x000000060d00720c */ /* 0x000fe20003f26270 */
[----:B------:R-:W-:-:S04]  /*69c60*/  IMAD.IADD R13, R15, 0x1, R31 ;  /* 0x000000010f0d7824 */ /* 0x000fc800078e021f */
[----:B------:R-:W1:Y:S01]  /*69c70*/  LDC R6, c[0x0][0x39c] ;  /* 0x0000e700ff067b82 */ /* 0x000e620000000800 */
[----:B------:R-:W-:-:S07]  /*69c80*/  IMAD.WIDE R10, R15, 0x2, R32 ;  /* 0x000000020f0a7825 */ /* 0x000fce00078e0220 */
[----:B------:R-:W1:Y:S01]  /*69c90*/  LDC R17, c[0x0][0x398] ;  /* 0x0000e600ff117b82 */ /* 0x000e620000000800 */
[----:B------:R-:W-:-:S07]  /*69ca0*/  IMAD.WIDE R2, R13, 0x2, R4 ;  /* 0x000000020d027825 */ /* 0x000fce00078e0204 */
[----:B------:R-:W1:Y:S01]  /*69cb0*/  LDC R18, c[0x0][0x398] ;  /* 0x0000e600ff127b82 */ /* 0x000e620000000800 */
[----:B------:R0:W-:Y:S01]  /*69cc0*/  @P6 STG.E.U16 desc[UR6][R10.64], R9 ;  /* 0x000000090a006986 */ /* 0x0001e2000c101506 */
[----:B------:R-:W-:-:S06]  /*69cd0*/  ISETP.LT.AND P2, PT, R90, R14, !P2 ;  /* 0x0000000e5a00720c */ /* 0x000fcc0005741270 */
[----:B------:R-:W4:Y:S01]  /*69ce0*/  LDC R19, c[0x0][0x398] ;  /* 0x0000e600ff137b82 */ /* 0x000f220000000800 */
[----:B--2---:R-:W-:Y:S01]  /*69cf0*/  ISETP.LT.AND P6, PT, R68, R16, !P1 ;  /* 0x000000104400720c */ /* 0x004fe20004fc1270 */
[----:B------:R2:W-:Y:S01]  /*69d00*/  @P5 STG.E.U16 desc[UR6][R2.64], R20 ;  /* 0x0000001402005986 */ /* 0x0005e2000c101506 */
[----:B0-----:R-:W-:Y:S01]  /*69d10*/  ISETP.LT.AND P5, PT, R90, R12, !P1 ;  /* 0x0000000c5a00720c */ /* 0x001fe20004fa1270 */
[C---:B------:R-:W-:Y:S02]  /*69d20*/  IMAD.IADD R15, R13.reuse, 0x1, R31 ;  /* 0x000000010d0f7824 */ /* 0x040fe400078e021f */
[----:B------:R-:W-:Y:S02]  /*69d30*/  VIADD R21, R72, 0x70 ;  /* 0x0000007048157836 */ /* 0x000fe40000000000 */
[----:B------:R-:W-:Y:S01]  /*69d40*/  IMAD.WIDE R12, R13, 0x2, R32 ;  /* 0x000000020d0c7825 */ /* 0x000fe200078e0220 */
[----:B------:R-:W0:Y:S03]  /*69d50*/  LDC R14, c[0x0][0x398] ;  /* 0x0000e600ff0e7b82 */ /* 0x000e260000000800 */
[----:B------:R-:W-:Y:S01]  /*69d60*/  IMAD.WIDE R8, R15, 0x2, R4 ;  /* 0x000000020f087825 */ /* 0x000fe200078e0204 */
[----:B-1----:R-:W-:-:S03]  /*69d70*/  ISETP.GE.AND P1, PT, R21, R0, PT ;  /* 0x000000001500720c */ /* 0x002fc60003f26270 */
[----:B--2---:R-:W-:Y:S01]  /*69d80*/  VIADD R3, R72, 0x71 ;  /* 0x0000007148037836 */ /* 0x004fe20000000000 */
[----:B------:R-:W1:Y:S01]  /*69d90*/  LDC R16, c[0x0][0x398] ;  /* 0x0000e600ff107b82 */ /* 0x000e620000000800 */
[----:B------:R-:W-:Y:S01]  /*69da0*/  IMAD.WIDE R10, R15, 0x2, R32 ;  /* 0x000000020f0a7825 */ /* 0x000fe200078e0220 */
[----:B------:R-:W-:Y:S02]  /*69db0*/  @P2 STG.E.U16 desc[UR6][R12.64], R22 ;  /* 0x000000160c002986 */ /* 0x000fe4000c101506 */
[----:B------:R-:W-:Y:S02]  /*69dc0*/  ISETP.GE.AND P2, PT, R3, R6, PT ;  /* 0x000000060300720c */ /* 0x000fe40003f46270 */
[----:B------:R2:W-:Y:S02]  /*69dd0*/  @P6 STG.E.U16 desc[UR6][R8.64], R23 ;  /* 0x0000001708006986 */ /* 0x0005e4000c101506 */
[----:B------:R-:W0:Y:S02]  /*69de0*/  LDC R0, c[0x0][0x39c] ;  /* 0x0000e700ff007b82 */ /* 0x000e240000000800 */
[----:B------:R0:W-:Y:S01]  /*69df0*/  @P5 STG.E.U16 desc[UR6][R10.64], R24 ;  /* 0x000000180a005986 */ /* 0x0001e2000c101506 */
[----:B------:R-:W-:-:S02]  /*69e00*/  ISETP.LT.AND P5, PT, R68, R17, !P1 ;  /* 0x000000114400720c */ /* 0x000fc40004fa1270 */
[----:B------:R-:W-:Y:S02]  /*69e10*/  ISETP.LT.AND P1, PT, R90, R18, !P1 ;  /* 0x000000125a00720c */ /* 0x000fe40004f21270 */
[----:B----4-:R-:W-:Y:S01]  /*69e20*/  ISETP.LT.AND P6, PT, R68, R19, !P2 ;  /* 0x000000134400720c */ /* 0x010fe200057c1270 */
[----:B------:R-:W4:Y:S01]  /*69e30*/  LDC R17, c[0x0][0x398] ;  /* 0x0000e600ff117b82 */ /* 0x000f220000000800 */
[----:B--2---:R-:W-:Y:S01]  /*69e40*/  IMAD.IADD R9, R15, 0x1, R31 ;  /* 0x000000010f097824 */ /* 0x004fe200078e021f */
[----:B------:R-:W-:-:S03]  /*69e50*/  PRMT R22, R58, 0x7610, R22 ;  /* 0x000076103a167816 */ /* 0x000fc60000000016 */
[C---:B------:R-:W-:Y:S02]  /*69e60*/  IMAD.IADD R15, R9.reuse, 0x1, R31 ;  /* 0x00000001090f7824 */ /* 0x040fe400078e021f */
[C---:B------:R-:W-:Y:S01]  /*69e70*/  IMAD.WIDE R2, R9.reuse, 0x2, R4 ;  /* 0x0000000209027825 */ /* 0x040fe200078e0204 */
[----:B------:R-:W2:Y:S01]  /*69e80*/  LDC R6, c[0x0][0x39c] ;  /* 0x0000e700ff067b82 */ /* 0x000ea20000000800 */
[----:B------:R-:W-:Y:S02]  /*69e90*/  PRMT R23, R62, 0x7610, R23 ;  /* 0x000076103e177816 */ /* 0x000fe40000000017 */
[----:B------:R-:W-:Y:S01]  /*69ea0*/  IMAD.WIDE R8, R9, 0x2, R32 ;  /* 0x0000000209087825 */ /* 0x000fe200078e0220 */
[----:B------:R-:W2:Y:S01]  /*69eb0*/  LDL.S16 R62, [R1+0x60] ;  /* 0x00006000013e7983 */ /* 0x000ea20000100600 */
[----:B0-----:R-:W-:Y:S02]  /*69ec0*/  PRMT R24, R63, 0x7610, R24 ;  /* 0x000076103f187816 */ /* 0x001fe40000000018 */
[----:B------:R-:W-:Y:S01]  /*69ed0*/  IMAD.WIDE R10, R15, 0x2, R4 ;  /* 0x000000020f0a7825 */ /* 0x000fe200078e0204 */
[----:B------:R-:W2:Y:S01]  /*69ee0*/  LDL.LU.S16 R63, [R1+0x62] ;  /* 0x00006200013f7983 */ /* 0x000ea20000300600 */
[----:B------:R-:W0:Y:S01]  /*69ef0*/  LDC R18, c[0x0][0x398] ;  /* 0x0000e600ff127b82 */ /* 0x000e220000000800 */
[----:B------:R-:W-:-:S02]  /*69f00*/  PRMT R25, R87, 0x7610, R25 ;  /* 0x0000761057197816 */ /* 0x000fc40000000019 */
[----:B------:R-:W2:Y:S04]  /*69f10*/  LDL.S16 R87, [R1+0x64] ;  /* 0x0000640001577983 */ /* 0x000ea80000100600 */
[----:B------:R-:W-:Y:S01]  /*69f20*/  @P5 STG.E.U16 desc[UR6][R2.64], R22 ;  /* 0x0000001602005986 */ /* 0x000fe2000c101506 */
[----:B------:R-:W-:Y:S01]  /*69f30*/  VIADD R21, R72, 0x72 ;  /* 0x0000007248157836 */ /* 0x000fe20000000000 */
[----:B------:R-:W0:Y:S02]  /*69f40*/  LDC R19, c[0x0][0x398] ;  /* 0x0000e600ff137b82 */ /* 0x000e240000000800 */
[----:B------:R-:W-:Y:S04]  /*69f50*/  @P1 STG.E.U16 desc[UR6][R8.64], R23 ;  /* 0x0000001708001986 */ /* 0x000fe8000c101506 */
[----:B------:R3:W-:Y:S02]  /*69f60*/  @P6 STG.E.U16 desc[UR6][R10.64], R24 ;  /* 0x000000180a006986 */ /* 0x0007e4000c101506 */
[----:B------:R-:W0:Y:S01]  /*69f70*/  LDC R20, c[0x0][0x398] ;  /* 0x0000e600ff147b82 */ /* 0x000e220000000800 */
[----:B---3--:R-:W-:-:S02]  /*69f80*/  PRMT R10, R84, 0x7610, R10 ;  /* 0x00007610540a7816 */ /* 0x008fc4000000000a */
[----:B------:R-:W3:Y:S01]  /*69f90*/  LDL.LU.S16 R84, [R1+0x66] ;  /* 0x0000660001547983 */ /* 0x000ee20000300600 */
[----:B------:R-:W-:-:S04]  /*69fa0*/  ISETP.LT.AND P2, PT, R90, R14, !P2 ;  /* 0x0000000e5a00720c */ /* 0x000fc80005741270 */
[----:B------:R-:W0:Y:S01]  /*69fb0*/  LDC R14, c[0x0][0x39c] ;  /* 0x0000e700ff0e7b82 */ /* 0x000e220000000800 */
[----:B------:R-:W-:Y:S01]  /*69fc0*/  IMAD.WIDE R12, R15, 0x2, R32 ;  /* 0x000000020f0c7825 */ /* 0x000fe200078e0220 */
[----:B------:R-:W-:-:S04]  /*69fd0*/  ISETP.GE.AND P5, PT, R21, R0, PT ;  /* 0x000000001500720c */ /* 0x000fc80003fa6270 */
[----:B----4-:R-:W-:-:S03]  /*69fe0*/  ISETP.LT.AND P1, PT, R90, R17, !P5 ;  /* 0x000000115a00720c */ /* 0x010fc60006f21270 */
[----:B------:R4:W-:Y:S01]  /*69ff0*/  @P2 STG.E.U16 desc[UR6][R12.64], R25 ;  /* 0x000000190c002986 */ /* 0x0009e2000c101506 */
[----:B-1----:R-:W-:Y:S01]  /*6a000*/  ISETP.LT.AND P2, PT, R68, R16, !P5 ;  /* 0x000000104400720c */ /* 0x002fe20006f41270 */
[----:B------:R-:W-:Y:S01]  /*6a010*/  IMAD.IADD R15, R15, 0x1, R31 ;  /* 0x000000010f0f7824 */ /* 0x000fe200078e021f */
[----:B------:R-:W-:Y:S01]  /*6a020*/  PRMT R11, R60, 0x7610, R11 ;  /* 0x000076103c0b7816 */ /* 0x000fe2000000000b */
[C---:B------:R-:W-:Y:S01]  /*6a030*/  VIADD R17, R72.reuse, 0x73 ;  /* 0x0000007348117836 */ /* 0x040fe20000000000 */
[----:B------:R-:W3:Y:S01]  /*6a040*/  LDL.S16 R60, [R1+0x68] ;  /* 0x00006800013c7983 */ /* 0x000ee20000100600 */
[----:B------:R-:W-:Y:S01]  /*6a050*/  VIADD R21, R72, 0x74 ;  /* 0x0000007448157836 */ /* 0x000fe20000000000 */
[----:B------:R-:W1:Y:S01]  /*6a060*/  LDC R16, c[0x0][0x398] ;  /* 0x0000e600ff107b82 */ /* 0x000e620000000800 */
[----:B------:R-:W-:Y:S01]  /*6a070*/  IMAD.WIDE R2, R15, 0x2, R4 ;  /* 0x000000020f027825 */ /* 0x000fe200078e0204 */
[----:B--2---:R-:W-:-:S03]  /*6a080*/  ISETP.GE.AND P5, PT, R17, R6, PT ;  /* 0x000000061100720c */ /* 0x004fc60003fa6270 */
[----:B------:R-:W-:Y:S01]  /*6a090*/  IMAD.WIDE R8, R15, 0x2, R32 ;  /* 0x000000020f087825 */ /* 0x000fe200078e0220 */
[----:B0-----:R-:W-:Y:S01]  /*6a0a0*/  ISETP.GE.AND P6, PT, R21, R14, PT ;  /* 0x0000000e1500720c */ /* 0x001fe20003fc6270 */
[----:B------:R0:W-:Y:S01]  /*6a0b0*/  @P2 STG.E.U16 desc[UR6][R2.64], R11 ;  /* 0x0000000b02002986 */ /* 0x0001e2000c101506 */
[----:B------:R-:W-:Y:S01]  /*6a0c0*/  ISETP.LT.AND P2, PT, R68, R18, !P5 ;  /* 0x000000124400720c */ /* 0x000fe20006f41270 */
[--C-:B------:R-:W-:Y:S01]  /*6a0d0*/  IMAD.IADD R15, R15, 0x1, R31.reuse ;  /* 0x000000010f0f7824 */ /* 0x100fe200078e021f */
[----:B------:R-:W-:Y:S01]  /*6a0e0*/  ISETP.LT.AND P5, PT, R90, R19, !P5 ;  /* 0x000000135a00720c */ /* 0x000fe20006fa1270 */
[----:B------:R2:W-:Y:S01]  /*6a0f0*/  @P1 STG.E.U16 desc[UR6][R8.64], R10 ;  /* 0x0000000a08001986 */ /* 0x0005e2000c101506 */
[----:B------:R-:W-:Y:S01]  /*6a100*/  ISETP.LT.AND P1, PT, R68, R20, !P6 ;  /* 0x000000144400720c */ /* 0x000fe20007721270 */
[C---:B----4-:R-:W-:Y:S01]  /*6a110*/  IMAD.IADD R13, R15.reuse, 0x1, R31 ;  /* 0x000000010f0d7824 */ /* 0x050fe200078e021f */
[----:B------:R-:W4:Y:S01]  /*6a120*/  LDC R0, c[0x0][0x39c] ;  /* 0x0000e700ff007b82 */ /* 0x000f220000000800 */
[----:B0-----:R-:W-:-:S07]  /*6a130*/  IMAD.WIDE R2, R15, 0x2, R4 ;  /* 0x000000020f027825 */ /* 0x001fce00078e0204 */
[----:B------:R-:W0:Y:S01]  /*6a140*/  LDC R12, c[0x0][0x398] ;  /* 0x0000e600ff0c7b82 */ /* 0x000e220000000800 */
[----:B--2---:R-:W-:-:S04]  /*6a150*/  IMAD.WIDE R8, R15, 0x2, R32 ;  /* 0x000000020f087825 */ /* 0x004fc800078e0220 */
[----:B------:R-:W-:-:S03]  /*6a160*/  IMAD.WIDE R10, R13, 0x2, R4 ;  /* 0x000000020d0a7825 */ /* 0x000fc600078e0204 */
[----:B------:R-:W2:Y:S01]  /*6a170*/  LDC R6, c[0x0][0x398] ;  /* 0x0000e600ff067b82 */ /* 0x000ea20000000800 */
[----:B------:R-:W-:-:S07]  /*6a180*/  VIADD R17, R72, 0x75 ;  /* 0x0000007548117836 */ /* 0x000fce0000000000 */
[----:B------:R-:W0:Y:S01]  /*6a190*/  LDC R14, c[0x0][0x398] ;  /* 0x0000e600ff0e7b82 */ /* 0x000e220000000800 */
[----:B------:R-:W-:Y:S02]  /*6a1a0*/  PRMT R19, R62, 0x7610, R19 ;  /* 0x000076103e137816 */ /* 0x000fe40000000013 */
[----:B------:R-:W3:Y:S01]  /*6a1b0*/  LDL.LU.S16 R62, [R1+0x6a] ;  /* 0x00006a00013e7983 */ /* 0x000ee20000300600 */
[----:B------:R-:W-:-:S03]  /*6a1c0*/  PRMT R20, R63, 0x7610, R20 ;  /* 0x000076103f147816 */ /* 0x000fc60000000014 */
[----:B------:R-:W3:Y:S01]  /*6a1d0*/  LDL.S16 R69, [R1+0x6c] ;  /* 0x00006c0001457983 */ /* 0x000ee20000100600 */
[----:B------:R-:W-:-:S03]  /*6a1e0*/  PRMT R21, R87, 0x7610, R21 ;  /* 0x0000761057157816 */ /* 0x000fc60000000015 */
[----:B------:R-:W3:Y:S04]  /*6a1f0*/  LDL.LU.S16 R63, [R1+0x6e] ;  /* 0x00006e00013f7983 */ /* 0x000ee80000300600 */
[----:B------:R-:W-:Y:S04]  /*6a200*/  @P2 STG.E.U16 desc[UR6][R2.64], R19 ;  /* 0x0000001302002986 */ /* 0x000fe8000c101506 */
[----:B------:R-:W-:Y:S04]  /*6a210*/  @P5 STG.E.U16 desc[UR6][R8.64], R20 ;  /* 0x0000001408005986 */ /* 0x000fe8000c101506 */
[----:B------:R3:W-:Y:S04]  /*6a220*/  @P1 STG.E.U16 desc[UR6][R10.64], R21 ;  /* 0x000000150a001986 */ /* 0x0007e8000c101506 */
[----:B------:R-:W3:Y:S02]  /*6a230*/  LDL.S16 R87, [R1+0x70] ;  /* 0x0000700001577983 */ /* 0x000ee40000100600 */
[----:B---3--:R-:W-:-:S02]  /*6a240*/  PRMT R11, R84, 0x7610, R11 ;  /* 0x00007610540b7816 */ /* 0x008fc4000000000b */
[----:B------:R-:W3:Y:S01]  /*6a250*/  LDL.LU.S16 R84, [R1+0x72] ;  /* 0x0000720001547983 */ /* 0x000ee20000300600 */
[----:B-1----:R-:W-:Y:S02]  /*6a260*/  ISETP.LT.AND P6, PT, R90, R16, !P6 ;  /* 0x000000105a00720c */ /* 0x002fe400077c1270 */
[----:B----4-:R-:W-:Y:S01]  /*6a270*/  ISETP.GE.AND P2, PT, R17, R0, PT ;  /* 0x000000001100720c */ /* 0x010fe20003f46270 */
[----:B------:R-:W-:Y:S01]  /*6a280*/  VIADD R18, R72, 0x76 ;  /* 0x0000007648127836 */ /* 0x000fe20000000000 */
[----:B------:R-:W4:Y:S01]  /*6a290*/  LDL.S16 R58, [R1+0xf0] ;  /* 0x0000f000013a7983 */ /* 0x000f220000100600 */
[C---:B------:R-:W-:Y:S01]  /*6a2a0*/  IMAD.WIDE R2, R13.reuse, 0x2, R32 ;  /* 0x000000020d027825 */ /* 0x040fe200078e0220 */
[----:B0-----:R-:W-:Y:S01]  /*6a2b0*/  ISETP.LT.AND P5, PT, R68, R12, !P2 ;  /* 0x0000000c4400720c */ /* 0x001fe200057a1270 */
[----:B------:R-:W0:Y:S01]  /*6a2c0*/  LDC R0, c[0x0][0x398] ;  /* 0x0000e600ff007b82 */ /* 0x000e220000000800 */
[----:B------:R-:W-:Y:S01]  /*6a2d0*/  ISETP.GE.AND P1, PT, R18, R39, PT ;  /* 0x000000271200720c */ /* 0x000fe20003f26270 */
[----:B------:R-:W-:Y:S01]  /*6a2e0*/  IMAD.IADD R15, R13, 0x1, R31 ;  /* 0x000000010d0f7824 */ /* 0x000fe200078e021f */
[----:B--2---:R-:W-:Y:S01]  /*6a2f0*/  ISETP.LT.AND P2, PT, R90, R6, !P2 ;  /* 0x000000065a00720c */ /* 0x004fe20005741270 */
[----:B------:R-:W-:-:S02]  /*6a300*/  VIADD R10, R72, 0x77 ;  /* 0x00000077480a7836 */ /* 0x000fc40000000000 */
[----:B------:R1:W-:Y:S01]  /*6a310*/  @P6 STG.E.U16 desc[UR6][R2.64], R11 ;  /* 0x0000000b02006986 */ /* 0x0003e2000c101506 */
[C---:B------:R-:W-:Y:S01]  /*6a320*/  IMAD.WIDE R8, R15.reuse, 0x2, R4 ;  /* 0x000000020f087825 */ /* 0x040fe200078e0204 */
[----:B------:R-:W-:Y:S01]  /*6a330*/  ISETP.LT.AND P6, PT, R68, R14, !P1 ;  /* 0x0000000e4400720c */ /* 0x000fe20004fc1270 */
[----:B------:R-:W2:Y:S01]  /*6a340*/  LDC R12, c[0x0][0x398] ;  /* 0x0000e600ff0c7b82 */ /* 0x000ea20000000800 */
[----:B------:R-:W-:Y:S02]  /*6a350*/  PRMT R17, R60, 0x7610, R17 ;  /* 0x000076103c117816 */ /* 0x000fe40000000011 */
[----:B------:R-:W4:Y:S01]  /*6a360*/  LDL.LU.S16 R60, [R1+0xf2] ;  /* 0x0000f200013c7983 */ /* 0x000f220000300600 */
[----:B------:R-:W-:-:S03]  /*6a370*/  IADD3 R13, PT, PT, R15, R31, RZ ;  /* 0x0000001f0f0d7210 */ /* 0x000fc60007ffe0ff */
[----:B------:R0:W-:Y:S01]  /*6a380*/  @P5 STG.E.U16 desc[UR6][R8.64], R17 ;  /* 0x0000001108005986 */ /* 0x0001e2000c101506 */
[----:B------:R-:W-:Y:S01]  /*6a390*/  ISETP.GE.AND P5, PT, R10, R51, PT ;  /* 0x000000330a00720c */ /* 0x000fe20003fa6270 */
[----:B-1----:R-:W-:Y:S01]  /*6a3a0*/  IMAD.WIDE R10, R15, 0x2, R32 ;  /* 0x000000020f0a7825 */ /* 0x002fe200078e0220 */
[----:B------:R-:W1:Y:S03]  /*6a3b0*/  LDC R16, c[0x0][0x398] ;  /* 0x0000e600ff107b82 */ /* 0x000e660000000800 */
[----:B------:R-:W-:-:S05]  /*6a3c0*/  IMAD.WIDE R2, R13, 0x2, R4 ;  /* 0x000000020d027825 */ /* 0x000fca00078e0204 */
[----:B------:R-:W0:Y:S01]  /*6a3d0*/  LDC R6, c[0x0][0x398] ;  /* 0x0000e600ff067b82 */ /* 0x000e220000000800 */
[----:B------:R-:W-:-:S07]  /*6a3e0*/  PRMT R19, R69, 0x7610, R19 ;  /* 0x0000761045137816 */ /* 0x000fce0000000013 */
[----:B------:R-:W1:Y:S01]  /*6a3f0*/  LDC R14, c[0x0][0x398] ;  /* 0x0000e600ff0e7b82 */ /* 0x000e620000000800 */
[----:B0-----:R-:W-:Y:S02]  /*6a400*/  PRMT R9, R62, 0x7610, R9 ;  /* 0x000076103e097816 */ /* 0x001fe40000000009 */
[----:B------:R-:W4:Y:S01]  /*6a410*/  LDL.S16 R62, [R1+0xf8] ;  /* 0x0000f800013e7983 */ /* 0x000f220000100600 */
[----:B------:R-:W-:-:S03]  /*6a420*/  PRMT R20, R63, 0x7610, R20 ;  /* 0x000076103f147816 */ /* 0x000fc60000000014 */
[----:B------:R-:W4:Y:S01]  /*6a430*/  LDL.LU.S16 R63, [R1+0xfa] ;  /* 0x0000fa00013f7983 */ /* 0x000f220000300600 */
[----:B------:R-:W0:Y:S03]  /*6a440*/  LDC R17, c[0x0][0x398] ;  /* 0x0000e600ff117b82 */ /* 0x000e260000000800 */
[----:B------:R-:W-:Y:S04]  /*6a450*/  @P2 STG.E.U16 desc[UR6][R10.64], R9 ;  /* 0x000000090a002986 */ /* 0x000fe8000c101506 */
[----:B------:R3:W-:Y:S01]  /*6a460*/  @P6 STG.E.U16 desc[UR6][R2.64], R19 ;  /* 0x0000001302006986 */ /* 0x0007e2000c101506 */
[----:B------:R-:W-:-:S03]  /*6a470*/  PRMT R21, R87, 0x7610, R21 ;  /* 0x0000761057157816 */ /* 0x000fc60000000015 */
[----:B------:R-:W4:Y:S01]  /*6a480*/  LDL.S16 R87, [R1+0x1e8] ;  /* 0x0001e80001577983 */ /* 0x000f220000100600 */
[----:B---3--:R-:W-:-:S03]  /*6a490*/  PRMT R19, R84, 0x7610, R19 ;  /* 0x0000761054137816 */ /* 0x008fc60000000013 */
[----:B------:R-:W3:Y:S01]  /*6a4a0*/  LDL.LU.S16 R84, [R1+0x1ea] ;  /* 0x0001ea0001547983 */ /* 0x000ee20000300600 */
[----:B------:R-:W-:Y:S02]  /*6a4b0*/  ISETP.LT.AND P1, PT, R90, R0, !P1 ;  /* 0x000000005a00720c */ /* 0x000fe40004f21270 */
[----:B------:R-:W4:Y:S01]  /*6a4c0*/  LDC R0, c[0x0][0x398] ;  /* 0x0000e600ff007b82 */ /* 0x000f220000000800 */
[----:B--2---:R-:W-:Y:S01]  /*6a4d0*/  ISETP.LT.AND P6, PT, R68, R12, !P5 ;  /* 0x0000000c4400720c */ /* 0x004fe20006fc1270 */
[C---:B------:R-:W-:Y:S01]  /*6a4e0*/  IMAD.IADD R15, R13.reuse, 0x1, R31 ;  /* 0x000000010d0f7824 */ /* 0x040fe200078e021f */
[----:B-1----:R-:W-:Y:S01]  /*6a4f0*/  ISETP.LT.AND P5, PT, R90, R16, !P5 ;  /* 0x000000105a00720c */ /* 0x002fe20006fa1270 */
[----:B------:R-:W-:Y:S01]  /*6a500*/  VIADD R18, R72, 0x78 ;  /* 0x0000007848127836 */ /* 0x000fe20000000000 */
[----:B------:R-:W2:Y:S01]  /*6a510*/  LDL.S16 R73, [R1+0x1ec] ;  /* 0x0001ec0001497983 */ /* 0x000ea20000100600 */
[----:B------:R-:W-:Y:S02]  /*6a520*/  IMAD.WIDE R8, R13, 0x2, R32 ;  /* 0x000000020d087825 */ /* 0x000fe400078e0220 */
[----:B------:R-:W1:Y:S02]  /*6a530*/  LDC R12, c[0x0][0x398] ;  /* 0x0000e600ff0c7b82 */ /* 0x000e640000000800 */
[----:B------:R-:W-:Y:S01]  /*6a540*/  IMAD.WIDE R2, R15, 0x2, R4 ;  /* 0x000000020f027825 */ /* 0x000fe200078e0204 */
[----:B------:R-:W-:-:S03]  /*6a550*/  ISETP.GE.AND P2, PT, R18, R49, PT ;  /* 0x000000311200720c */ /* 0x000fc60003f46270 */
[----:B------:R-:W-:Y:S01]  /*6a560*/  IMAD.WIDE R10, R15, 0x2, R32 ;  /* 0x000000020f0a7825 */ /* 0x000fe200078e0220 */
[----:B------:R0:W-:Y:S01]  /*6a570*/  @P1 STG.E.U16 desc[UR6][R8.64], R20 ;  /* 0x0000001408001986 */ /* 0x0001e2000c101506 */
[----:B------:R-:W1:Y:S02]  /*6a580*/  LDC R16, c[0x0][0x398] ;  /* 0x0000e600ff107b82 */ /* 0x000e640000000800 */
[----:B------:R-:W-:Y:S01]  /*6a590*/  VIADD R18, R72, 0x79 ;  /* 0x0000007948127836 */ /* 0x000fe20000000000 */
[----:B------:R-:W2:Y:S04]  /*6a5a0*/  LDL.LU.S16 R71, [R1+0x1ee] ;  /* 0x0001ee0001477983 */ /* 0x000ea80000300600 */
[----:B------:R0:W-:Y:S04]  /*6a5b0*/  @P6 STG.E.U16 desc[UR6][R2.64], R21 ;  /* 0x0000001502006986 */ /* 0x0001e8000c101506 */
[----:B------:R-:W2:Y:S01]  /*6a5c0*/  LDL.S16 R70, [R1+0x1f0] ;  /* 0x0001f00001467983 */ /* 0x000ea20000100600 */
[----:B------:R-:W-:-:S03]  /*6a5d0*/  ISETP.GE.AND P1, PT, R18, R47, PT ;  /* 0x0000002f1200720c */ /* 0x000fc60003f26270 */
[----:B------:R4:W-:Y:S01]  /*6a5e0*/  @P5 STG.E.U16 desc[UR6][R10.64], R19 ;  /* 0x000000130a005986 */ /* 0x0009e2000c101506 */
[----:B------:R-:W-:-:S03]  /*6a5f0*/  ISETP.LT.AND P5, PT, R68, R6, !P2 ;  /* 0x000000064400720c */ /* 0x000fc600057a1270 */
[----:B------:R-:W2:Y:S01]  /*6a600*/  LDL.LU.S16 R69, [R1+0x1f2] ;  /* 0x0001f20001457983 */ /* 0x000ea20000300600 */
[----:B------:R-:W-:Y:S01]  /*6a610*/  ISETP.LT.AND P2, PT, R90, R14, !P2 ;  /* 0x0000000e5a00720c */ /* 0x000fe20005741270 */
[----:B------:R-:W-:Y:S01]  /*6a620*/  IMAD.IADD R15, R15, 0x1, R31 ;  /* 0x000000010f0f7824 */ /* 0x000fe200078e021f */
[----:B0-----:R-:W-:Y:S01]  /*6a630*/  ISETP.LT.AND P6, PT, R68, R17, !P1 ;  /* 0x000000114400720c */ /* 0x001fe20004fc1270 */
[----:B------:R-:W-:Y:S01]  /*6a640*/  VIADD R6, R72, 0x7a ;  /* 0x0000007a48067836 */ /* 0x000fe20000000000 */
[----:B----4-:R-:W-:Y:S01]  /*6a650*/  ISETP.LT.AND P1, PT, R90, R0, !P1 ;  /* 0x000000005a00720c */ /* 0x010fe20004f21270 */
[C---:B------:R-:W-:Y:S01]  /*6a660*/  IMAD.WIDE R8, R15.reuse, 0x2, R4 ;  /* 0x000000020f087825 */ /* 0x040fe200078e0204 */
[----:B------:R-:W-:Y:S01]  /*6a670*/  PRMT R17, R58, 0x7610, R17 ;  /* 0x000076103a117816 */ /* 0x000fe20000000011 */
[----:B------:R-:W0:Y:S01]  /*6a680*/  LDC R14, c[0x0][0x398] ;  /* 0x0000e600ff0e7b82 */ /* 0x000e220000000800 */
[----:B------:R-:W-:Y:S01]  /*6a690*/  PRMT R18, R60, 0x7610, R18 ;  /* 0x000076103c127816 */ /* 0x000fe20000000012 */
[C---:B------:R-:W-:Y:S01]  /*6a6a0*/  IMAD.WIDE R2, R15.reuse, 0x2, R32 ;  /* 0x000000020f027825 */ /* 0x040fe200078e0220 */
[----:B------:R-:W4:Y:S03]  /*6a6b0*/  LDL.S16 R58, [R1+0x1f4] ;  /* 0x0001f400013a7983 */ /* 0x000f260000100600 */
[----:B------:R-:W-:Y:S01]  /*6a6c0*/  IMAD.IADD R13, R15, 0x1, R31 ;  /* 0x000000010f0d7824 */ /* 0x000fe200078e021f */
[----:B------:R1:W-:Y:S01]  /*6a6d0*/  @P5 STG.E.U16 desc[UR6][R8.64], R17 ;  /* 0x0000001108005986 */ /* 0x0003e2000c101506 */
[----:B------:R-:W-:Y:S01]  /*6a6e0*/  ISETP.GE.AND P5, PT, R6, R7, PT ;  /* 0x000000070600720c */ /* 0x000fe20003fa6270 */
[----:B------:R-:W0:Y:S01]  /*6a6f0*/  LDC R0, c[0x0][0x398] ;  /* 0x0000e600ff007b82 */ /* 0x000e220000000800 */
[C---:B------:R-:W-:Y:S01]  /*6a700*/  IMAD.WIDE R10, R13.reuse, 0x2, R4 ;  /* 0x000000020d0a7825 */ /* 0x040fe200078e0204 */
[----:B------:R0:W-:Y:S03]  /*6a710*/  @P2 STG.E.U16 desc[UR6][R2.64], R18 ;  /* 0x0000001202002986 */ /* 0x0001e6000c101506 */
[----:B------:R-:W-:Y:S01]  /*6a720*/  IMAD.WIDE R6, R13, 0x2, R32 ;  /* 0x000000020d067825 */ /* 0x000fe200078e0220 */
[----:B------:R-:W4:Y:S02]  /*6a730*/  LDL.LU.S16 R60, [R1+0x1f6] ;  /* 0x0001f600013c7983 */ /* 0x000f240000300600 */
[----:B------:R-:W0:Y:S08]  /*6a740*/  LDC R15, c[0x0][0x398] ;  /* 0x0000e600ff0f7b82 */ /* 0x000e300000000800 */
[----:B-1----:R-:W1:Y:S01]  /*6a750*/  LDC R17, c[0x0][0x398] ;  /* 0x0000e600ff117b82 */ /* 0x002e620000000800 */
[----:B------:R-:W-:-:S02]  /*6a760*/  PRMT R19, R62, 0x7610, R19 ;  /* 0x000076103e137816 */ /* 0x000fc40000000013 */
[----:B------:R-:W4:Y:S01]  /*6a770*/  LDL.S16 R62, [R1+0x1f8] ;  /* 0x0001f800013e7983 */ /* 0x000f220000100600 */
[----:B0-----:R-:W-:-:S03]  /*6a780*/  PRMT R3, R63, 0x7610, R3 ;  /* 0x000076103f037816 */ /* 0x001fc60000000003 */
[----:B------:R-:W-:Y:S04]  /*6a790*/  @P6 STG.E.U16 desc[UR6][R10.64], R19 ;  /* 0x000000130a006986 */ /* 0x000fe8000c101506 */
[----:B------:R0:W-:Y:S04]  /*6a7a0*/  @P1 STG.E.U16 desc[UR6][R6.64], R3 ;  /* 0x0000000306001986 */ /* 0x0001e8000c101506 */
[----:B------:R-:W4:Y:S01]  /*6a7b0*/  LDL.LU.S16 R63, [R1+0x1fa] ;  /* 0x0001fa00013f7983 */ /* 0x000f220000300600 */
[----:B0-----:R-:W-:-:S03]  /*6a7c0*/  PRMT R7, R87, 0x7610, R7 ;  /* 0x0000761057077816 */ /* 0x001fc60000000007 */
[----:B------:R-:W4:Y:S01]  /*6a7d0*/  LDL.S16 R87, [R1+0x1fc] ;  /* 0x0001fc0001577983 */ /* 0x000f220000100600 */
[----:B---3--:R-:W-:-:S03]  /*6a7e0*/  PRMT R11, R84, 0x7610, R11 ;  /* 0x00007610540b7816 */ /* 0x008fc6000000000b */
[----:B------:R-:W3:Y:S01]  /*6a7f0*/  LDL.LU.S16 R84, [R1+0x1fe] ;  /* 0x0001fe0001547983 */ /* 0x000ee20000300600 */
[----:B------:R-:W-:Y:S02]  /*6a800*/  ISETP.LT.AND P2, PT, R68, R12, !P5 ;  /* 0x0000000c4400720c */ /* 0x000fe40006f41270 */
[----:B------:R-:W0:Y:S01]  /*6a810*/  LDC R12, c[0x0][0x398] ;  /* 0x0000e600ff0c7b82 */ /* 0x000e220000000800 */
[----:B------:R-:W-:Y:S01]  /*6a820*/  IMAD.IADD R13, R13, 0x1, R31 ;  /* 0x000000010d0d7824 */ /* 0x000fe200078e021f */
[----:B------:R-:W-:Y:S01]  /*6a830*/  ISETP.LT.AND P5, PT, R90, R16, !P5 ;  /* 0x000000105a00720c */ /* 0x000fe20006fa1270 */
[----:B------:R-:W-:Y:S02]  /*6a840*/  VIADD R16, R72, 0x7b ;  /* 0x0000007b48107836 */ /* 0x000fe40000000000 */
[----:B------:R-:W-:-:S04]  /*6a850*/  IMAD.WIDE R2, R13, 0x2, R4 ;  /* 0x000000020d027825 */ /* 0x000fc800078e0204 */
[----:B------:R-:W-:Y:S01]  /*6a860*/  VIADD R10, R72, 0x7c ;  /* 0x0000007c480a7836 */ /* 0x000fe20000000000 */
[----:B------:R-:W-:Y:S01]  /*6a870*/  ISETP.GE.AND P6, PT, R16, R45, PT ;  /* 0x0000002d1000720c */ /* 0x000fe20003fc6270 */
[----:B------:R2:W-:Y:S01]  /*6a880*/  @P2 STG.E.U16 desc[UR6][R2.64], R7 ;  /* 0x0000000702002986 */ /* 0x0005e2000c101506 */
[----:B------:R-:W-:Y:S01]  /*6a890*/  IMAD.WIDE R8, R13, 0x2, R32 ;  /* 0x000000020d087825 */ /* 0x000fe200078e0220 */
[----:B------:R-:W1:Y:S01]  /*6a8a0*/  LDC R16, c[0x0][0x398] ;  /* 0x0000e600ff107b82 */ /* 0x000e620000000800 */
[----:B------:R-:W-:Y:S02]  /*6a8b0*/  ISETP.GE.AND P2, PT, R10, R53, PT ;  /* 0x000000350a00720c */ /* 0x000fe40003f46270 */
[----:B------:R-:W-:-:S05]  /*6a8c0*/  ISETP.LT.AND P1, PT, R68, R14, !P6 ;  /* 0x0000000e4400720c */ /* 0x000fca0007721270 */
[----:B------:R-:W1:Y:S01]  /*6a8d0*/  LDC R10, c[0x0][0x398] ;  /* 0x0000e600ff0a7b82 */ /* 0x000e620000000800 */
[----:B------:R-:W-:Y:S01]  /*6a8e0*/  IMAD.IADD R13, R13, 0x1, R31 ;  /* 0x000000010d0d7824 */ /* 0x000fe200078e021f */
[----:B------:R0:W-:Y:S01]  /*6a8f0*/  @P5 STG.E.U16 desc[UR6][R8.64], R11 ;  /* 0x0000000b08005986 */ /* 0x0001e2000c101506 */
[----:B------:R-:W-:Y:S02]  /*6a900*/  ISETP.LT.AND P6, PT, R90, R0, !P6 ;  /* 0x000000005a00720c */ /* 0x000fe400077c1270 */
[----:B0-----:R-:W-:-:S03]  /*6a910*/  ISETP.LT.AND P5, PT, R68, R12, !P2 ;  /* 0x0000000c4400720c */ /* 0x001fc600057a1270 */
[----:B------:R-:W0:Y:S01]  /*6a920*/  LDC R14, c[0x0][0x398] ;  /* 0x0000e600ff0e7b82 */ /* 0x000e220000000800 */
[----:B--2---:R-:W-:Y:S01]  /*6a930*/  PRMT R3, R73, 0x7610, R3 ;  /* 0x0000761049037816 */ /* 0x004fe20000000003 */
[----:B------:R-:W-:Y:S01]  /*6a940*/  IMAD.WIDE R6, R13, 0x2, R4 ;  /* 0x000000020d067825 */ /* 0x000fe200078e0204 */
[----:B------:R-:W-:-:S03]  /*6a950*/  ISETP.LT.AND P2, PT, R90, R15, !P2 ;  /* 0x0000000f5a00720c */ /* 0x000fc60005741270 */
[----:B------:R-:W-:Y:S02]  /*6a960*/  VIADD R18, R72, 0x7d ;  /* 0x0000007d48127836 */ /* 0x000fe40000000000 */
[----:B------:R-:W-:Y:S01]  /*6a970*/  IMAD.IADD R11, R13, 0x1, R31 ;  /* 0x000000010d0b7824 */ /* 0x000fe200078e021f */
[----:B------:R2:W-:Y:S01]  /*6a980*/  @P1 STG.E.U16 desc[UR6][R6.64], R3 ;  /* 0x0000000306001986 */ /* 0x0005e2000c101506 */
[----:B------:R-:W-:Y:S02]  /*6a990*/  PRMT R12, R71, 0x7610, R12 ;  /* 0x00007610470c7816 */ /* 0x000fe4000000000c */
[----:B------:R-:W-:Y:S01]  /*6a9a0*/  ISETP.GE.AND P1, PT, R18, R61, PT ;  /* 0x0000003d1200720c */ /* 0x000fe20003f26270 */
[----:B------:R-:W-:Y:S01]  /*6a9b0*/  IMAD.WIDE R8, R11, 0x2, R4 ;  /* 0x000000020b087825 */ /* 0x000fe200078e0204 */
[----:B------:R-:W-:Y:S02]  /*6a9c0*/  PRMT R15, R70, 0x7610, R15 ;  /* 0x00007610460f7816 */ /* 0x000fe4000000000f */
[----:B------:R-:W-:Y:S01]  /*6a9d0*/  PRMT R18, R69, 0x7610, R18 ;  /* 0x0000761045127816 */ /* 0x000fe20000000012 */
[----:B--2---:R-:W-:-:S04]  /*6a9e0*/  IMAD.WIDE R2, R13, 0x2, R32 ;  /* 0x000000020d027825 */ /* 0x004fc800078e0220 */
[C---:B------:R-:W-:Y:S01]  /*6a9f0*/  IMAD.WIDE R6, R11.reuse, 0x2, R32 ;  /* 0x000000020b067825 */ /* 0x040fe200078e0220 */
[----:B------:R2:W-:Y:S03]  /*6aa00*/  @P6 STG.E.U16 desc[UR6][R2.64], R12 ;  /* 0x0000000c02006986 */ /* 0x0005e6000c101506 */
[----:B------:R-:W-:Y:S01]  /*6aa10*/  VIADD R0, R72, 0x7e ;  /* 0x0000007e48007836 */ /* 0x000fe20000000000 */
[----:B------:R0:W-:Y:S04]  /*6aa20*/  @P5 STG.E.U16 desc[UR6][R8.64], R15 ;  /* 0x0000000f08005986 */ /* 0x0001e8000c101506 */
[----:B------:R0:W-:Y:S01]  /*6aa30*/  @P2 STG.E.U16 desc[UR6][R6.64], R18 ;  /* 0x0000001206002986 */ /* 0x0001e2000c101506 */
[----:B-1----:R-:W-:Y:S01]  /*6aa40*/  ISETP.LT.AND P2, PT, R68, R10, !P1 ;  /* 0x0000000a4400720c */ /* 0x002fe20004f41270 */
[----:B------:R-:W-:Y:S01]  /*6aa50*/  IMAD.IADD R11, R11, 0x1, R31 ;  /* 0x000000010b0b7824 */ /* 0x000fe200078e021f */
[----:B------:R-:W-:-:S02]  /*6aa60*/  ISETP.GE.AND P6, PT, R0, R59, PT ;  /* 0x0000003b0000720c */ /* 0x000fc40003fc6270 */
[----:B0-----:R-:W-:Y:S01]  /*6aa70*/  ISETP.LT.AND P1, PT, R90, R14, !P1 ;  /* 0x0000000e5a00720c */ /* 0x001fe20004f21270 */
[C---:B--2---:R-:W-:Y:S01]  /*6aa80*/  IMAD.WIDE R2, R11.reuse, 0x2, R4 ;  /* 0x000000020b027825 */ /* 0x044fe200078e0204 */
[----:B------:R-:W-:Y:S02]  /*6aa90*/  ISETP.LT.AND P5, PT, R68, R16, !P6 ;  /* 0x000000104400720c */ /* 0x000fe400077a1270 */
[----:B------:R-:W-:Y:S01]  /*6aaa0*/  ISETP.LT.AND P6, PT, R90, R17, !P6 ;  /* 0x000000115a00720c */ /* 0x000fe200077c1270 */
[C---:B------:R-:W-:Y:S01]  /*6aab0*/  IMAD.IADD R13, R11.reuse, 0x1, R31 ;  /* 0x000000010b0d7824 */ /* 0x040fe200078e021f */
[----:B----4-:R-:W-:Y:S01]  /*6aac0*/  PRMT R0, R58, 0x7610, R0 ;  /* 0x000076103a007816 */ /* 0x010fe20000000000 */
[----:B------:R-:W-:-:S04]  /*6aad0*/  IMAD.WIDE R8, R11, 0x2, R32 ;  /* 0x000000020b087825 */ /* 0x000fc800078e0220 */
[C---:B------:R-:W-:Y:S01]  /*6aae0*/  IMAD.IADD R31, R13.reuse, 0x1, R31 ;  /* 0x000000010d1f7824 */ /* 0x040fe200078e021f */
[----:B------:R0:W-:Y:S01]  /*6aaf0*/  @P2 STG.E.U16 desc[UR6][R2.64], R0 ;  /* 0x0000000002002986 */ /* 0x0001e2000c101506 */
[----:B------:R-:W-:-:S04]  /*6ab00*/  IMAD.WIDE R10, R13, 0x2, R4 ;  /* 0x000000020d0a7825 */ /* 0x000fc800078e0204 */
[----:B------:R-:W-:Y:S01]  /*6ab10*/  IMAD.WIDE R6, R13, 0x2, R32 ;  /* 0x000000020d067825 */ /* 0x000fe200078e0220 */
[----:B------:R-:W-:Y:S02]  /*6ab20*/  PRMT R12, R62, 0x7610, R12 ;  /* 0x000076103e0c7816 */ /* 0x000fe4000000000c */
[----:B0-----:R-:W-:Y:S01]  /*6ab30*/  PRMT R3, R60, 0x7610, R3 ;  /* 0x000076103c037816 */ /* 0x001fe20000000003 */
[----:B------:R-:W-:-:S04]  /*6ab40*/  IMAD.WIDE R4, R31, 0x2, R4 ;  /* 0x000000021f047825 */ /* 0x000fc800078e0204 */
[----:B------:R-:W-:Y:S01]  /*6ab50*/  IMAD.WIDE R32, R31, 0x2, R32 ;  /* 0x000000021f207825 */ /* 0x000fe200078e0220 */
[----:B------:R0:W-:Y:S01]  /*6ab60*/  @P1 STG.E.U16 desc[UR6][R8.64], R3 ;  /* 0x0000000308001986 */ /* 0x0001e2000c101506 */
[----:B------:R-:W-:-:S03]  /*6ab70*/  PRMT R13, R63, 0x7610, R13 ;  /* 0x000076103f0d7816 */ /* 0x000fc6000000000d */
[----:B------:R0:W-:Y:S04]  /*6ab80*/  @P5 STG.E.U16 desc[UR6][R10.64], R12 ;  /* 0x0000000c0a005986 */ /* 0x0001e8000c101506 */
[----:B------:R0:W-:Y:S01]  /*6ab90*/  @P6 STG.E.U16 desc[UR6][R6.64], R13 ;  /* 0x0000000d06006986 */ /* 0x0001e2000c101506 */
[----:B------:R-:W-:-:S05]  /*6aba0*/  PRMT R14, R87, 0x7610, R14 ;  /* 0x00007610570e7816 */ /* 0x000fca000000000e */
[----:B------:R0:W-:Y:S01]  /*6abb0*/  @P3 STG.E.U16 desc[UR6][R4.64], R14 ;  /* 0x0000000e04003986 */ /* 0x0001e2000c101506 */
[----:B---3--:R-:W-:-:S05]  /*6abc0*/  PRMT R16, R84, 0x7610, R16 ;  /* 0x0000761054107816 */ /* 0x008fca0000000010 */
[----:B------:R0:W-:Y:S01]  /*6abd0*/  @P0 STG.E.U16 desc[UR6][R32.64], R16 ;  /* 0x0000001020000986 */ /* 0x0001e2000c101506 */
[----:B------:R-:W-:Y:S06]  /*6abe0*/  BAR.SYNC.DEFER_BLOCKING 0x0 ;  /* 0x0000000000007b1d */ /* 0x000fec0000010000 */
[----:B------:R-:W-:Y:S05]  /*6abf0*/  @P4 BRA `(.L_x_13) ;  /* 0x0000000000a04947 */ /* 0x000fea0003800000 */
[----:B0-----:R-:W0:Y:S01]  /*6ac00*/  S2R R3, SR_CgaCtaId ;  /* 0x0000000000037919 */ /* 0x001e220000008800 */
[----:B------:R-:W-:Y:S01]  /*6ac10*/  NOP ;  /* 0x0000000000007918 */ /* 0x000fe20000000000 */
[----:B------:R-:W-:Y:S01]  /*6ac20*/  MOV R0, 0x50 ;  /* 0x0000005000007802 */ /* 0x000fe20000000f00 */
[----:B------:R-:W-:-:S03]  /*6ac30*/  IMAD.MOV.U32 R7, RZ, RZ, 0x1 ;  /* 0x00000001ff077424 */ /* 0x000fc600078e00ff */
[----:B0-----:R-:W-:Y:S01]  /*6ac40*/  LEA R9, R3, R0, 0x18 ;  /* 0x0000000003097211 */ /* 0x001fe200078ec0ff */
[----:B------:R-:W-:Y:S02]  /*6ac50*/  IMAD.U32 R0, RZ, RZ, UR5 ;  /* 0x00000005ff007e24 */ /* 0x000fe4000f8e00ff */
[----:B------:R-:W-:Y:S02]  /*6ac60*/  IMAD.MOV.U32 R3, RZ, RZ, 0xff ;  /* 0x000000ffff037424 */ /* 0x000fe400078e00ff */
[----:B------:R-:W0:Y:S01]  /*6ac70*/  LDS R5, [R9] ;  /* 0x0000000009057984 */ /* 0x000e220000000800 */
[----:B------:R-:W-:-:S04]  /*6ac80*/  LOP3.LUT R0, R0, 0xffff, RZ, 0xc0, !PT ;  /* 0x0000ffff00007812 */ /* 0x000fc800078ec0ff */
[----:B------:R-:W-:-:S05]  /*6ac90*/  SHF.R.U32.HI R0, RZ, 0x5, R0 ;  /* 0x00000005ff007819 */ /* 0x000fca0000011600 */
[----:B------:R-:W-:Y:S01]  /*6aca0*/  VIADD R2, R0, 0x10 ;  /* 0x0000001000027836 */ /* 0x000fe20000000000 */
[----:B------:R-:W-:-:S04]  /*6acb0*/  SHF.L.U32 R0, R3, R0, RZ ;  /* 0x0000000003007219 */ /* 0x000fc800000006ff */
[----:B------:R-:W-:-:S04]  /*6acc0*/  SHF.L.U32 R3, R7, R2, RZ ;  /* 0x0000000207037219 */ /* 0x000fc800000006ff */
[----:B------:R-:W-:-:S04]  /*6acd0*/  LOP3.LUT R0, R3, R0, RZ, 0xfc, !PT ;  /* 0x0000000003007212 */ /* 0x000fc800078efcff */
[C---:B------:R-:W-:Y:S02]  /*6ace0*/  LOP3.LUT R2, R0.reuse, 0xffff, RZ, 0xc0, !PT ;  /* 0x0000ffff00027812 */ /* 0x040fe400078ec0ff */
[----:B0-----:R-:W-:-:S04]  /*6acf0*/  LOP3.LUT R3, R0, 0xffff, R5, 0x80, !PT ;  /* 0x0000ffff00037812 */ /* 0x001fc800078e8005 */
[----:B------:R-:W-:-:S13]  /*6ad00*/  ISETP.NE.AND P0, PT, R3, R2, PT ;  /* 0x000000020300720c */ /* 0x000fda0003f05270 */
[----:B------:R-:W-:Y:S05]  /*6ad10*/  @P0 BRA `(.L_x_14) ;  /* 0x0000000000500947 */ /* 0x000fea0003800000 */
[----:B------:R-:W-:Y:S02]  /*6ad20*/  SHF.R.U32.HI R5, RZ, 0x10, R5 ;  /* 0x00000010ff057819 */ /* 0x000fe40000011605 */
[----:B------:R-:W-:-:S04]  /*6ad30*/  SHF.R.U32.HI R2, RZ, 0x10, R0 ;  /* 0x00000010ff027819 */ /* 0x000fc80000011600 */
[----:B------:R-:W-:-:S04]  /*6ad40*/  LOP3.LUT R5, R5, R2, RZ, 0xc0, !PT ;  /* 0x0000000205057212 */ /* 0x000fc800078ec0ff */
[----:B------:R-:W-:-:S13]  /*6ad50*/  ISETP.NE.AND P0, PT, R5, R2, PT ;  /* 0x000000020500720c */ /* 0x000fda0003f05270 */
[----:B------:R-:W-:Y:S05]  /*6ad60*/  @P0 BRA `(.L_x_15) ;  /* 0x0000000000300947 */ /* 0x000fea0003800000 */
[----:B------:R-:W-:Y:S01]  /*6ad70*/  R2UR UR4, R0 ;  /* 0x00000000000472ca */ /* 0x000fe200000e0000 */
[----:B------:R-:W0:Y:S01]  /*6ad80*/  S2R R3, SR_LANEID ;  /* 0x0000000000037919 */ /* 0x000e220000000000 */
[----:B------:R-:W-:-:S06]  /*6ad90*/  VOTE.ANY R2, PT, PT ;  /* 0x0000000000027806 */ /* 0x000fcc00038e0100 */
[----:B------:R-:W0:Y:S05]  /*6ada0*/  FLO.U32 R2, R2 ;  /* 0x0000000200027300 */ /* 0x000e2a00000e0000 */
[----:B------:R-:W-:-:S06]  /*6adb0*/  ULOP3.LUT UR4, URZ, UR4, URZ, 0x33, !UPT ;  /* 0x00000004ff047292 */ /* 0x000fcc000f8e33ff */
[----:B------:R-:W-:-:S04]  /*6adc0*/  IMAD.U32 R4, RZ, RZ, UR4 ;  /* 0x00000004ff047e24 */ /* 0x000fc8000f8e00ff */
[----:B------:R-:W1:Y:S02]  /*6add0*/  REDUX UR5, R4 ;  /* 0x00000000040573c4 */ /* 0x000e640000000000 */
[----:B------:R2:W-:Y:S01]  /*6ade0*/  UTCATOMSWS.AND URZ, UR4 ;  /* 0x0000000400ff79e3 */ /* 0x0005e20008000000 */
[----:B0-----:R-:W-:Y:S01]  /*6adf0*/  ISETP.EQ.U32.AND P0, PT, R2, R3, PT ;  /* 0x000000030200720c */ /* 0x001fe20003f02070 */
[----:B-1----:R-:W-:-:S12]  /*6ae00*/  IMAD.U32 R0, RZ, RZ, UR5 ;  /* 0x00000005ff007e24 */ /* 0x002fd8000f8e00ff */
[----:B------:R2:W-:Y:S01]  /*6ae10*/  @P0 ATOMS.AND RZ, [R9], R0 ;  /* 0x0000000009ff038c */ /* 0x0005e20002800000 */
[----:B------:R-:W-:Y:S05]  /*6ae20*/  BRA `(.L_x_13) ;  /* 0x0000000000147947 */ /* 0x000fea0003800000 */
.L_x_15:
[----:B------:R-:W-:-:S07]  /*6ae30*/  MOV R2, 0x6ae50 ;  /* 0x0006ae5000027802 */ /* 0x000fce0000000f00 */
[----:B------:R-:W-:Y:S05]  /*6ae40*/  CALL.REL.NOINC `($__internal_0_$__cuda_sm10x_tcgen05_guardrail_trap_col_being_dealloced_not_returned_by_alloc) ;  /* 0x00000000002c7944 */ /* 0x000fea0003c00000 */
[----:B------:R-:W-:Y:S05]  /*6ae50*/  BRA `(.L_x_13) ;  /* 0x0000000000087947 */ /* 0x000fea0003800000 */
.L_x_14:
[----:B------:R-:W-:-:S07]  /*6ae60*/  MOV R2, 0x6ae80 ;  /* 0x0006ae8000027802 */ /* 0x000fce0000000f00 */
[----:B------:R-:W-:Y:S05]  /*6ae70*/  CALL.REL.NOINC `($__internal_2_$__cuda_sm10x_tcgen05_guardrail_trap_unallocated_columns_being_dealloced) ;  /* 0x0000000000387944 */ /* 0x000fea0003c00000 */
.L_x_13:
[----:B------:R-:W-:Y:S01]  /*6ae80*/  NOP ;  /* 0x0000000000007918 */ /* 0x000fe20000000000 */
[----:B--2---:R-:W-:Y:S05]  /*6ae90*/  EXIT ;  /* 0x000000000000794d */ /* 0x004fea0003800000 */
.L_x_8:
[----:B------:R-:W0:Y:S02]  /*6aea0*/  SYNCS.PHASECHK.TRANS64.TRYWAIT P2, [UR4], R93 ;  /* 0x0000005dff0075a7 */ /* 0x000e240008041104 */
[----:B0-----:R-:W-:Y:S05]  /*6aeb0*/  @!P2 BRA `(.L_x_8) ;  /* 0xfffffffc00f8a947 */ /* 0x001fea000383ffff */
[----:B------:R-:W-:Y:S05]  /*6aec0*/  BRA `(.L_x_16) ;  /* 0xfffffbb400c87947 */ /* 0x000fea000383ffff */
.L_x_12:
[----:B------:R-:W1:Y:S02]  /*6aed0*/  SYNCS.PHASECHK.TRANS64.TRYWAIT P0, [UR4], R0 ;  /* 0x00000000ff0075a7 */ /* 0x000e640008001104 */
[----:B-1----:R-:W-:Y:S05]  /*6aee0*/  @!P0 BRA `(.L_x_12) ;  /* 0xfffffffc00f88947 */ /* 0x002fea000383ffff */
[----:B------:R-:W-:Y:S05]  /*6aef0*/  BRA `(.L_x_11) ;  /* 0xffffff54005c7947 */ /* 0x000fea000383ffff */
        .weak           $__internal_0_$__cuda_sm10x_tcgen05_guardrail_trap_col_being_dealloced_not_returned_by_alloc
        .type           $__internal_0_$__cuda_sm10x_tcgen05_guardrail_trap_col_being_dealloced_not_returned_by_alloc,@function
        .size           $__internal_0_$__cuda_sm10x_tcgen05_guardrail_trap_col_being_dealloced_not_returned_by_alloc,($__internal_1_$__cuda_sm10x_tcgen05_guardrail_trap_phase_invalid_during_alloc - $__internal_0_$__cuda_sm10x_tcgen05_guardrail_trap_col_being_dealloced_not_returned_by_alloc)
$__internal_0_$__cuda_sm10x_tcgen05_guardrail_trap_col_being_dealloced_not_returned_by_alloc:
[----:B------:R-:W-:Y:S05]  /*6af00*/  BPT.TRAP 0x1 ;  /* 0x000000040000795c */ /* 0x000fea0000300000 */
[----:B------:R-:W-:-:S04]  /*6af10*/  IMAD.MOV.U32 R3, RZ, RZ, 0x0 ;  /* 0x00000000ff037424 */ /* 0x000fc800078e00ff */
[----:B------:R-:W-:Y:S05]  /*6af20*/  RET.REL.NODEC R2 `(matmul_kernel) ;  /* 0xfffff95002347950 */ /* 0x000fea0003c3ffff */
        .weak           $__internal_1_$__cuda_sm10x_tcgen05_guardrail_trap_phase_invalid_during_alloc
        .type           $__internal_1_$__cuda_sm10x_tcgen05_guardrail_trap_phase_invalid_during_alloc,@function
        .size           $__internal_1_$__cuda_sm10x_tcgen05_guardrail_trap_phase_invalid_during_alloc,($__internal_2_$__cuda_sm10x_tcgen05_guardrail_trap_unallocated_columns_being_dealloced - $__internal_1_$__cuda_sm10x_tcgen05_guardrail_trap_phase_invalid_during_alloc)
$__internal_1_$__cuda_sm10x_tcgen05_guardrail_trap_phase_invalid_during_alloc:
[----:B------:R-:W-:Y:S05]  /*6af30*/  BPT.TRAP 0x1 ;  /* 0x000000040000795c */ /* 0x000fea0000300000 */
[----:B------:R-:W-:-:S04]  /*6af40*/  IMAD.MOV.U32 R3, RZ, RZ, 0x0 ;  /* 0x00000000ff037424 */ /* 0x000fc800078e00ff */
[----:B------:R-:W-:Y:S05]  /*6af50*/  RET.REL.NODEC R2 `(matmul_kernel) ;  /* 0xfffff95002287950 */ /* 0x000fea0003c3ffff */
        .weak           $__internal_2_$__cuda_sm10x_tcgen05_guardrail_trap_unallocated_columns_being_dealloced
        .type           $__internal_2_$__cuda_sm10x_tcgen05_guardrail_trap_unallocated_columns_being_dealloced,@function
        .size           $__internal_2_$__cuda_sm10x_tcgen05_guardrail_trap_unallocated_columns_being_dealloced,(.L_x_20 - $__internal_2_$__cuda_sm10x_tcgen05_guardrail_trap_unallocated_columns_being_dealloced)
$__internal_2_$__cuda_sm10x_tcgen05_guardrail_trap_unallocated_columns_being_dealloced:
[----:B------:R-:W-:Y:S05]  /*6af60*/  BPT.TRAP 0x1 ;  /* 0x000000040000795c */ /* 0x000fea0000300000 */
[----:B------:R-:W-:-:S04]  /*6af70*/  IMAD.MOV.U32 R3, RZ, RZ, 0x0 ;  /* 0x00000000ff037424 */ /* 0x000fc800078e00ff */
[----:B------:R-:W-:Y:S05]  /*6af80*/  RET.REL.NODEC R2 `(matmul_kernel) ;  /* 0xfffff950021c7950 */ /* 0x000fea0003c3ffff */
.L_x_17:
[----:B------:R-:W-:-:S00]  /*6af90*/  BRA `(.L_x_17) ;  /* 0xfffffffc00fc7947 */ /* 0x000fc0000383ffff */
[----:B------:R-:W-:-:S00]  /*6afa0*/  NOP ;  /* 0x0000000000007918 */ /* 0x000fc00000000000 */
        /* <DEDUP_REMOVED lines=13> */
.L_x_20:


//--------------------- .nv.shared.matmul_kernel  --------------------------
	.section	.nv.shared.matmul_kernel,"aw",@nobits
	.sectionflags	@""
	.align	16
	.zero		1024


//--------------------- .nv.shared.reserved.0     --------------------------
	.section	.nv.shared.reserved.0,"aw",@nobits
	.align	8
	.weak		__nv_reservedSMEM_offset_0_alias
	.size		__nv_reservedSMEM_offset_0_alias, 0, 64
	.other		__nv_reservedSMEM_offset_0_alias,@"STO_CUDA_RESERVED_SHARED STV_DEFAULT"
__nv_reservedSMEM_offset_0_alias:
	.zero		0
.nv.shared.reserved.0:
	.zero		64
	.weak		__nv_reservedSMEM_allocation_phase
	.type		__nv_reservedSMEM_allocation_phase,@object
	.size		__nv_reservedSMEM_allocation_phase,(.L_0 - __nv_reservedSMEM_allocation_phase)
__nv_reservedSMEM_allocation_phase:
	.zero		1
.L_0:
	.zero		7
	.weak		__nv_reservedSMEM_devtool_atexit_pc
	.type		__nv_reservedSMEM_devtool_atexit_pc,@object
	.size		__nv_reservedSMEM_devtool_atexit_pc,(__nv_reservedSMEM_allocation_mask - __nv_reservedSMEM_devtool_atexit_pc)
__nv_reservedSMEM_devtool_atexit_pc:
	.zero		8
	.weak		__nv_reservedSMEM_allocation_mask
	.type		__nv_reservedSMEM_allocation_mask,@object
	.size		__nv_reservedSMEM_allocation_mask,(.L_2 - __nv_reservedSMEM_allocation_mask)
__nv_reservedSMEM_allocation_mask:
	.zero		4
.L_2:


//--------------------- .nv.constant0.matmul_kernel --------------------------
	.section	.nv.constant0.matmul_kernel,"a",@progbits
	.sectionflags	@""
	.align	4
.nv.constant0.matmul_kernel:
	.zero		976


//--------------------- SYMBOLS --------------------------

	.type		.nv.reservedSmem.offset0,@object
	.size		.nv.reservedSmem.offset0,0x4
	.type		.nv.reservedSmem.cap,@object
	.size		.nv.reservedSmem.cap,0x4
